def matmul_kernel(
    a_ptr,
    b_ptr,
    c_ptr,
    M,
    N,
    K,
    stride_am,
    stride_ak,
    stride_bk,
    stride_bn,
    stride_cm,
    stride_cn,
    BLOCK_M: tl.constexpr,
    BLOCK_N: tl.constexpr,
    BLOCK_K: tl.constexpr,
    GROUP_M: tl.constexpr,
):
    pid = tl.program_id(axis=0)
    num_pid_m = tl.cdiv(M, BLOCK_M)
    num_pid_n = tl.cdiv(N, BLOCK_N)
    num_pid_in_group = GROUP_M * num_pid_n
    group_id = pid // num_pid_in_group
    first_pid_m = group_id * GROUP_M
    group_size_m = min(num_pid_m - first_pid_m, GROUP_M)
    pid_m = first_pid_m + ((pid % num_pid_in_group) % group_size_m)
    pid_n = (pid % num_pid_in_group) // group_size_m

    offs_am = (pid_m * BLOCK_M + tl.arange(0, BLOCK_M)) % M
    offs_bn = (pid_n * BLOCK_N + tl.arange(0, BLOCK_N)) % N
    offs_k = tl.arange(0, BLOCK_K)
    a_ptrs = a_ptr + offs_am[:, None] * stride_am + offs_k[None, :] * stride_ak
    b_ptrs = b_ptr + offs_k[:, None] * stride_bk + offs_bn[None, :] * stride_bn

    acc = tl.zeros((BLOCK_M, BLOCK_N), dtype=tl.float32)
    for kk in range(0, tl.cdiv(K, BLOCK_K)):
        a = tl.load(a_ptrs, mask=offs_k[None, :] < K - kk * BLOCK_K, other=0.0)
        b = tl.load(b_ptrs, mask=offs_k[:, None] < K - kk * BLOCK_K, other=0.0)
        acc = tl.dot(a, b, acc)
        a_ptrs += BLOCK_K * stride_ak
        b_ptrs += BLOCK_K * stride_bk

    c = acc.to(c_ptr.dtype.element_ty)
    offs_cm = pid_m * BLOCK_M + tl.arange(0, BLOCK_M)
    offs_cn = pid_n * BLOCK_N + tl.arange(0, BLOCK_N)
    c_ptrs = c_ptr + offs_cm[:, None] * stride_cm + offs_cn[None, :] * stride_cn
    mask = (offs_cm[:, None] < M) & (offs_cn[None, :] < N)
    tl.store(c_ptrs, c, mask=mask)

# config = {"BLOCK_K": 64, "BLOCK_M": 128, "BLOCK_N": 256, "GROUP_M": 8, "arch": "sm_100", "dtype": "fp32", "num_ctas": 2, "num_stages": 3, "num_warps": 4}
# arch = sm_100


// ===== COMPILED SASS (sm_100a) =====

	.target	sm_100a

	.elftype	@"ET_EXEC"


//--------------------- .note.nv.tkinfo           --------------------------
	.section	.note.nv.tkinfo,"",@"SHT_NOTE"
	.sectionflags	@"SHF_NOTE_NV_TKINFO"
	.tkinfo
        /*0018*/ 	.word	0x00000081
        /*0030*/ 	.string	""
        /*0030*/ 	.string	"ptxas-blackwell"
        /*0030*/ 	.string	"Cuda compilation tools, release 12.9, V12.9.86"
        /*0030*/ 	.string	"Build cuda_12.9.r12.9/compiler.36037853_0"
        /*0030*/ 	.string	"-v  -suppress-debug-info  -lineinfo  -arch sm_100a "



//--------------------- .note.nv.cuver            --------------------------
	.section	.note.nv.cuver,"",@"SHT_NOTE"
	.sectionflags	@"SHF_NOTE_NV_CUVER"
        /*0018*/ 	.short	0x0001
        /*001a*/ 	.short	0x0064
        /*001c*/ 	.short	0x0001
        /*001e*/ 	.short	0x0000
        /*0020*/ 	.short	0x0001
        /*0022*/ 	.short	0x0000


//--------------------- .nv.info                  --------------------------
	.section	.nv.info,"",@"SHT_CUDA_INFO"
	.align	4


	//----- nvinfo : EIATTR_REGCOUNT
	.align		4
        /*0000*/ 	.byte	0x04, 0x2f
        /*0002*/ 	.short	(.L_4 - .L_3)
	.align		4
.L_3:
        /*0004*/ 	.word	index@(matmul_kernel)
        /*0008*/ 	.word	0x000000ff


	//----- nvinfo : EIATTR_FRAME_SIZE
	.align		4
.L_4:
        /*000c*/ 	.byte	0x04, 0x11
        /*000e*/ 	.short	(.L_6 - .L_5)
	.align		4
.L_5:
        /*0010*/ 	.word	index@($__internal_2_$__cuda_sm10x_tcgen05_guardrail_trap_unallocated_columns_being_dealloced)
        /*0014*/ 	.word	0x00000368


	//----- nvinfo : EIATTR_FRAME_SIZE
	.align		4
.L_6:
        /*0018*/ 	.byte	0x04, 0x11
        /*001a*/ 	.short	(.L_8 - .L_7)
	.align		4
.L_7:
        /*001c*/ 	.word	index@($__internal_1_$__cuda_sm10x_tcgen05_guardrail_trap_phase_invalid_during_alloc)
        /*0020*/ 	.word	0x00000368


	//----- nvinfo : EIATTR_FRAME_SIZE
	.align		4
.L_8:
        /*0024*/ 	.byte	0x04, 0x11
        /*0026*/ 	.short	(.L_10 - .L_9)
	.align		4
.L_9:
        /*0028*/ 	.word	index@($__internal_0_$__cuda_sm10x_tcgen05_guardrail_trap_col_being_dealloced_not_returned_by_alloc)
        /*002c*/ 	.word	0x00000368


	//----- nvinfo : EIATTR_FRAME_SIZE
	.align		4
.L_10:
        /*0030*/ 	.byte	0x04, 0x11
        /*0032*/ 	.short	(.L_12 - .L_11)
	.align		4
.L_11:
        /*0034*/ 	.word	index@(matmul_kernel)
        /*0038*/ 	.word	0x00000368


	//----- nvinfo : EIATTR_MIN_STACK_SIZE
	.align		4
.L_12:
        /*003c*/ 	.byte	0x04, 0x12
        /*003e*/ 	.short	(.L_14 - .L_13)
	.align		4
.L_13:
        /*0040*/ 	.word	index@(matmul_kernel)
        /*0044*/ 	.word	0x00000368
.L_14:


//--------------------- .nv.info.matmul_kernel    --------------------------
	.section	.nv.info.matmul_kernel,"",@"SHT_CUDA_INFO"
	.sectionflags	@""
	.align	4


	//----- nvinfo : EIATTR_CUDA_API_VERSION
	.align		4
        /*0000*/ 	.byte	0x04, 0x37
        /*0002*/ 	.short	(.L_16 - .L_15)
.L_15:
        /*0004*/ 	.word	0x00000081


	//----- nvinfo : EIATTR_KPARAM_INFO
	.align		4
.L_16:
        /*0008*/ 	.byte	0x04, 0x17
        /*000a*/ 	.short	(.L_18 - .L_17)
.L_17:
        /*000c*/ 	.word	0x00000000
        /*0010*/ 	.short	0x000d
        /*0012*/ 	.short	0x0048
        /*0014*/ 	.byte	0x00, 0xf4, 0x21, 0x00


	//----- nvinfo : EIATTR_KPARAM_INFO
	.align		4
.L_18:
        /*0018*/ 	.byte	0x04, 0x17
        /*001a*/ 	.short	(.L_20 - .L_19)
.L_19:
        /*001c*/ 	.word	0x00000000
        /*0020*/ 	.short	0x000c
        /*0022*/ 	.short	0x0040
        /*0024*/ 	.byte	0x00, 0xf4, 0x21, 0x00


	//----- nvinfo : EIATTR_KPARAM_INFO
	.align		4
.L_20:
        /*0028*/ 	.byte	0x04, 0x17
        /*002a*/ 	.short	(.L_22 - .L_21)
.L_21:
        /*002c*/ 	.word	0x00000000
        /*0030*/ 	.short	0x000b
        /*0032*/ 	.short	0x0038
        /*0034*/ 	.byte	0x00, 0xf0, 0x11, 0x00


	//----- nvinfo : EIATTR_KPARAM_INFO
	.align		4
.L_22:
        /*0038*/ 	.byte	0x04, 0x17
        /*003a*/ 	.short	(.L_24 - .L_23)
.L_23:
        /*003c*/ 	.word	0x00000000
        /*0040*/ 	.short	0x000a
        /*0042*/ 	.short	0x0034
        /*0044*/ 	.byte	0x00, 0xf0, 0x11, 0x00


	//----- nvinfo : EIATTR_KPARAM_INFO
	.align		4
.L_24:
        /*0048*/ 	.byte	0x04, 0x17
        /*004a*/ 	.short	(.L_26 - .L_25)
.L_25:
        /*004c*/ 	.word	0x00000000
        /*0050*/ 	.short	0x0009
        /*0052*/ 	.short	0x0030
        /*0054*/ 	.byte	0x00, 0xf0, 0x11, 0x00


	//----- nvinfo : EIATTR_KPARAM_INFO
	.align		4
.L_26:
        /*0058*/ 	.byte	0x04, 0x17
        /*005a*/ 	.short	(.L_28 - .L_27)
.L_27:
        /*005c*/ 	.word	0x00000000
        /*0060*/ 	.short	0x0008
        /*0062*/ 	.short	0x002c
        /*0064*/ 	.byte	0x00, 0xf0, 0x11, 0x00


	//----- nvinfo : EIATTR_KPARAM_INFO
	.align		4
.L_28:
        /*0068*/ 	.byte	0x04, 0x17
        /*006a*/ 	.short	(.L_30 - .L_29)
.L_29:
        /*006c*/ 	.word	0x00000000
        /*0070*/ 	.short	0x0007
        /*0072*/ 	.short	0x0028
        /*0074*/ 	.byte	0x00, 0xf0, 0x11, 0x00


	//----- nvinfo : EIATTR_KPARAM_INFO
	.align		4
.L_30:
        /*0078*/ 	.byte	0x04, 0x17
        /*007a*/ 	.short	(.L_32 - .L_31)
.L_31:
        /*007c*/ 	.word	0x00000000
        /*0080*/ 	.short	0x0006
        /*0082*/ 	.short	0x0024
        /*0084*/ 	.byte	0x00, 0xf0, 0x11, 0x00


	//----- nvinfo : EIATTR_KPARAM_INFO
	.align		4
.L_32:
        /*0088*/ 	.byte	0x04, 0x17
        /*008a*/ 	.short	(.L_34 - .L_33)
.L_33:
        /*008c*/ 	.word	0x00000000
        /*0090*/ 	.short	0x0005
        /*0092*/ 	.short	0x0020
        /*0094*/ 	.byte	0x00, 0xf0, 0x11, 0x00


	//----- nvinfo : EIATTR_KPARAM_INFO
	.align		4
.L_34:
        /*0098*/ 	.byte	0x04, 0x17
        /*009a*/ 	.short	(.L_36 - .L_35)
.L_35:
        /*009c*/ 	.word	0x00000000
        /*00a0*/ 	.short	0x0004
        /*00a2*/ 	.short	0x001c
        /*00a4*/ 	.byte	0x00, 0xf0, 0x11, 0x00


	//----- nvinfo : EIATTR_KPARAM_INFO
	.align		4
.L_36:
        /*00a8*/ 	.byte	0x04, 0x17
        /*00aa*/ 	.short	(.L_38 - .L_37)
.L_37:
        /*00ac*/ 	.word	0x00000000
        /*00b0*/ 	.short	0x0003
        /*00b2*/ 	.short	0x0018
        /*00b4*/ 	.byte	0x00, 0xf0, 0x11, 0x00


	//----- nvinfo : EIATTR_KPARAM_INFO
	.align		4
.L_38:
        /*00b8*/ 	.byte	0x04, 0x17
        /*00ba*/ 	.short	(.L_40 - .L_39)
.L_39:
        /*00bc*/ 	.word	0x00000000
        /*00c0*/ 	.short	0x0002
        /*00c2*/ 	.short	0x0010
        /*00c4*/ 	.byte	0x00, 0xf4, 0x21, 0x00


	//----- nvinfo : EIATTR_KPARAM_INFO
	.align		4
.L_40:
        /*00c8*/ 	.byte	0x04, 0x17
        /*00ca*/ 	.short	(.L_42 - .L_41)
.L_41:
        /*00cc*/ 	.word	0x00000000
        /*00d0*/ 	.short	0x0001
        /*00d2*/ 	.short	0x0008
        /*00d4*/ 	.byte	0x00, 0xf4, 0x21, 0x00


	//----- nvinfo : EIATTR_KPARAM_INFO
	.align		4
.L_42:
        /*00d8*/ 	.byte	0x04, 0x17
        /*00da*/ 	.short	(.L_44 - .L_43)
.L_43:
        /*00dc*/ 	.word	0x00000000
        /*00e0*/ 	.short	0x0000
        /*00e2*/ 	.short	0x0000
        /*00e4*/ 	.byte	0x00, 0xf4, 0x21, 0x00


	//----- nvinfo : EIATTR_EXPLICIT_CLUSTER
	.align		4
.L_44:
        /*00e8*/ 	.byte	0x01, 0x3e
	.zero		2


	//----- nvinfo : EIATTR_CTA_PER_CLUSTER
	.align		4
        /*00ec*/ 	.byte	0x04, 0x3d
        /*00ee*/ 	.short	(.L_46 - .L_45)
.L_45:
        /*00f0*/ 	.word	0x00000002
        /*00f4*/ 	.word	0x00000001
        /*00f8*/ 	.word	0x00000001


	//----- nvinfo : EIATTR_AT_ENTRY_FRAGMENTS
	.align		4
.L_46:
        /*00fc*/ 	.byte	0x04, 0x4f
        /*00fe*/ 	.short	(.L_48 - .L_47)


	//   ....[0]....
.L_47:
        /*0100*/ 	.word	0x00000004


	//----- nvinfo : EIATTR_RESERVED_SMEM_USED
	.align		4
.L_48:
        /*0104*/ 	.byte	0x01, 0x41
	.zero		2


	//----- nvinfo : EIATTR_SPARSE_MMA_MASK
	.align		4
        /*0108*/ 	.byte	0x03, 0x50
        /*010a*/ 	.short	0x0000


	//----- nvinfo : EIATTR_TCGEN05_1CTA_USED
	.align		4
        /*010c*/ 	.byte	0x01, 0x51
	.zero		2


	//----- nvinfo : EIATTR_MAXREG_COUNT
	.align		4
        /*0110*/ 	.byte	0x03, 0x1b
        /*0112*/ 	.short	0x00ff


	//----- nvinfo : EIATTR_NUM_BARRIERS
	.align		4
        /*0114*/ 	.byte	0x02, 0x4c
        /*0116*/ 	.byte	0x01
	.zero		1


	//----- nvinfo : EIATTR_ANNOTATIONS
	.align		4
        /*0118*/ 	.byte	0x04, 0x55
        /*011a*/ 	.short	(.L_50 - .L_49)


	//   ....[0]....
.L_49:
        /*011c*/ 	.word	0x00000001
        /*0120*/ 	.byte	0xd0, 0x0d, 0x00, 0x00, 0x01, 0x00, 0x00, 0x00, 0x50, 0x0f, 0x00, 0x00, 0x01, 0x00, 0x00, 0x00
        /* <DEDUP_REMOVED lines=253> */
        /*1100*/ 	.byte	0x20, 0x31, 0x01, 0x00, 0x01, 0x00, 0x00, 0x00, 0x40, 0x31, 0x01, 0x00


	//----- nvinfo : EIATTR_INT_WARP_WIDE_INSTR_OFFSETS
	.align		4
.L_50:
        /*110c*/ 	.byte	0x04, 0x31
        /*110e*/ 	.short	(.L_52 - .L_51)


	//   ....[0]....
.L_51:
        /*1110*/ 	.word	0x00004e70


	//   ....[1]....
        /*1114*/ 	.word	0x00004e90


	//   ....[2]....
        /*1118*/ 	.word	0x00004fa0


	//   ....[3]....
        /*111c*/ 	.word	0x00016b10


	//   ....[4]....
        /*1120*/ 	.word	0x00016b60


	//----- nvinfo : EIATTR_COOP_GROUP_MASK_REGIDS
	.align		4
.L_52:
        /*1124*/ 	.byte	0x04, 0x29
        /*1126*/ 	.short	(.L_54 - .L_53)


	//   ....[0]....
.L_53:
        /*1128*/ 	.word	0xffffffff


	//   ....[1]....
        /*112c*/ 	.word	0xffffffff


	//   ....[2]....
        /*1130*/ 	.word	0xffffffff


	//   ....[3]....
        /*1134*/ 	.word	0xffffffff


	//----- nvinfo : EIATTR_COOP_GROUP_INSTR_OFFSETS
	.align		4
.L_54:
        /*1138*/ 	.byte	0x04, 0x28
        /*113a*/ 	.short	(.L_56 - .L_55)


	//   ....[0]....
.L_55:
        /*113c*/ 	.word	0x00000070


	//   ....[1]....
        /*1140*/ 	.word	0x00000330


	//   ....[2]....
        /*1144*/ 	.word	0x000169a0


	//   ....[3]....
        /*1148*/ 	.word	0x00016c10


	//----- nvinfo : EIATTR_VRC_CTA_INIT_COUNT
	.align		4
.L_56:
        /*114c*/ 	.byte	0x02, 0x4a
        /*114e*/ 	.byte	0x80
	.zero		1


	//----- nvinfo : EIATTR_MBARRIER_INSTR_OFFSETS
	.align		4
        /*1150*/ 	.byte	0x04, 0x39
        /*1152*/ 	.short	(.L_58 - .L_57)


	//   ....[0]....
.L_57:
        /*1154*/ 	.word	0x00005000
        /*1158*/ 	.word	0x000000ff
        /*115c*/ 	.word	0x00000000
        /*1160*/ 	.short	0x0100
        /*1162*/ 	.byte	0x08
	.zero		1


	//   ....[1]....
        /*1164*/ 	.word	0x00005050
        /*1168*/ 	.word	0x000000ff
        /*116c*/ 	.word	0x00028008
        /*1170*/ 	.short	0x0100
        /*1172*/ 	.byte	0x0a
	.zero		1


	//   ....[2]....
        /*1174*/ 	.word	0x0000fbc0
        /*1178*/ 	.word	0x000000ff
        /*117c*/ 	.word	0x00000000
        /*1180*/ 	.short	0x010a
        /*1182*/ 	.byte	0x08
	.zero		1


	//   ....[3]....
        /*1184*/ 	.word	0x000132f0
        /*1188*/ 	.word	0x000000ff
        /*118c*/ 	.word	0x00000000
        /*1190*/ 	.short	0x010a
        /*1192*/ 	.byte	0x08
	.zero		1


	//   ....[4]....
        /*1194*/ 	.word	0x00013490
        /*1198*/ 	.word	0x000000ff
        /*119c*/ 	.word	0x00028000
        /*11a0*/ 	.short	0x0108
        /*11a2*/ 	.byte	0x0a
	.zero		1


	//   ....[5]....
        /*11a4*/ 	.word	0x00013550
        /*11a8*/ 	.word	0x000000ff
        /*11ac*/ 	.word	0x00028008
        /*11b0*/ 	.short	0x0108
        /*11b2*/ 	.byte	0x0a
	.zero		1


	//   ....[6]....
        /*11b4*/ 	.word	0x00016c30
        /*11b8*/ 	.word	0x000000ff
        /*11bc*/ 	.word	0x00000000
        /*11c0*/ 	.short	0x010a
        /*11c2*/ 	.byte	0x08
	.zero		1


	//   ....[7]....
        /*11c4*/ 	.word	0x00016c60
        /*11c8*/ 	.word	0x000000ff
        /*11cc*/ 	.word	0x00000000
        /*11d0*/ 	.short	0x010a
        /*11d2*/ 	.byte	0x08
	.zero		1


	//----- nvinfo : EIATTR_NUM_MBARRIERS
	.align		4
.L_58:
        /*11d4*/ 	.byte	0x03, 0x38
        /*11d6*/ 	.short	0x0002


	//----- nvinfo : EIATTR_EXIT_INSTR_OFFSETS
	.align		4
        /*11d8*/ 	.byte	0x04, 0x1c
        /*11da*/ 	.short	(.L_60 - .L_59)


	//   ....[0]....
.L_59:
        /*11dc*/ 	.word	0x00016c20


	//----- nvinfo : EIATTR_REQNTID
	.align		4
.L_60:
        /*11e0*/ 	.byte	0x04, 0x10
        /*11e2*/ 	.short	(.L_62 - .L_61)
.L_61:
        /*11e4*/ 	.word	0x00000080
        /*11e8*/ 	.word	0x00000001
        /*11ec*/ 	.word	0x00000001


	//----- nvinfo : EIATTR_CRS_STACK_SIZE
	.align		4
.L_62:
        /*11f0*/ 	.byte	0x04, 0x1e
        /*11f2*/ 	.short	(.L_64 - .L_63)
.L_63:
        /*11f4*/ 	.word	0x00000000


	//----- nvinfo : EIATTR_CBANK_PARAM_SIZE
	.align		4
.L_64:
        /*11f8*/ 	.byte	0x03, 0x19
        /*11fa*/ 	.short	0x0050


	//----- nvinfo : EIATTR_PARAM_CBANK
	.align		4
        /*11fc*/ 	.byte	0x04, 0x0a
        /*11fe*/ 	.short	(.L_66 - .L_65)
	.align		4
.L_65:
        /*1200*/ 	.word	index@(.nv.constant0.matmul_kernel)
        /*1204*/ 	.short	0x0380
        /*1206*/ 	.short	0x0050


	//----- nvinfo : EIATTR_SW_WAR
	.align		4
.L_66:
        /*1208*/ 	.byte	0x04, 0x36
        /*120a*/ 	.short	(.L_68 - .L_67)
.L_67:
        /*120c*/ 	.word	0x00000008
.L_68:


//--------------------- .nv.compat                --------------------------
	.section	.nv.compat,"",@"SHT_CUDA_COMPAT_INFO"
	.align	4
        /*0000*/ 	.byte	0x02, 0x02, 0x02, 0x00, 0x02, 0x05, 0x05, 0x00, 0x02, 0x03, 0x00, 0x00, 0x02, 0x06, 0x01, 0x00


//--------------------- .nv.callgraph             --------------------------
	.section	.nv.callgraph,"",@"SHT_CUDA_CALLGRAPH"
	.align	4
	.sectionentsize	8
	.align		4
        /*0000*/ 	.word	0x00000000
	.align		4
        /*0004*/ 	.word	0xffffffff
	.align		4
        /*0008*/ 	.word	0x00000000
	.align		4
        /*000c*/ 	.word	0xfffffffe
	.align		4
        /*0010*/ 	.word	0x00000000
	.align		4
        /*0014*/ 	.word	0xfffffffd
	.align		4
        /*0018*/ 	.word	0x00000000
	.align		4
        /*001c*/ 	.word	0xfffffffc


//--------------------- .text.matmul_kernel       --------------------------
	.section	.text.matmul_kernel,"ax",@progbits
	.align	128
        .global         matmul_kernel
        .type           matmul_kernel,@function
        .size           matmul_kernel,(.L_x_21 - matmul_kernel)
        .other          matmul_kernel,@"STO_CUDA_ENTRY STV_DEFAULT"
matmul_kernel:
.text.matmul_kernel:
[----:B------:R-:W1:Y:S01]  /*0000*/  LDC R1, c[0x0][0x37c] ;  /* 0x0000df00ff017b82 */ /* 0x000e620000000800 */
[----:B------:R-:W2:Y:S01]  /*0010*/  S2R R3, SR_TID.X ;  /* 0x0000000000037919 */ /* 0x000ea20000002100 */
[----:B-1----:R-:W-:Y:S01]  /*0020*/  VIADD R1, R1, 0xfffffc98 ;  /* 0xfffffc9801017836 */ /* 0x002fe20000000000 */
[----:B--2---:R-:W-:-:S13]  /*0030*/  ISETP.GE.U32.AND P0, PT, R3, 0x20, PT ;  /* 0x000000200300780c */ /* 0x004fda0003f06070 */
[----:B------:R-:W-:Y:S02]  /*0040*/  VOTEU.ANY UP0, P0 ;  /* 0x0000000000ff7886 */ /* 0x000fe40000000100 */
[----:B------:R-:W-:Y:S05]  /*0050*/  BRA.U UP0, `(.L_x_0) ;  /* 0x0000000100b87547 */ /* 0x000fea000b800000 */
[----:B------:R-:W1:Y:S01]  /*0060*/  S2UR UR6, SR_CgaCtaId ;  /* 0x00000000000679c3 */ /* 0x000e620000008800 */
[----:B------:R-:W-:Y:S01]  /*0070*/  NOP ;  /* 0x0000000000007918 */ /* 0x000fe20000000000 */
[----:B------:R-:W-:Y:S02]  /*0080*/  UMOV UR4, 0x40 ;  /* 0x0000004000047882 */ /* 0x000fe40000000000 */
[----:B-1----:R-:W-:-:S09]  /*0090*/  ULEA UR4, UR6, UR4, 0x18 ;  /* 0x0000000406047291 */ /* 0x002fd2000f8ec0ff */
[----:B------:R-:W1:Y:S01]  /*00a0*/  LDS.U8 R0, [UR4] ;  /* 0x00000004ff007984 */ /* 0x000e620008000000 */
[----:B------:R-:W-:Y:S02]  /*00b0*/  UMOV UR4, 0x400 ;  /* 0x0000040000047882 */ /* 0x000fe40000000000 */
[----:B------:R-:W-:Y:S01]  /*00c0*/  ULEA UR4, UR6, UR4, 0x18 ;  /* 0x0000000406047291 */ /* 0x000fe2000f8ec0ff */
[----:B-1----:R-:W-:-:S13]  /*00d0*/  ISETP.NE.AND P0, PT, R0, RZ, PT ;  /* 0x000000ff0000720c */ /* 0x002fda0003f05270 */
[----:B------:R-:W-:Y:S05]  /*00e0*/  @P0 BRA `(.L_x_1) ;  /* 0x00000000007c0947 */ /* 0x000fea0003800000 */
[----:B------:R-:W-:-:S13]  /*00f0*/  ELECT P0, URZ, PT ;  /* 0x0000000000ff782f */ /* 0x000fda0003800000 */
[----:B------:R-:W-:Y:S05]  /*0100*/  @!P0 BRA `(.L_x_2) ;  /* 0x0000000000848947 */ /* 0x000fea0003800000 */
[----:B------:R-:W-:Y:S01]  /*0110*/  UMOV UR5, 0x8 ;  /* 0x0000000800057882 */ /* 0x000fe20000000000 */
[----:B------:R-:W-:Y:S02]  /*0120*/  IMAD.MOV.U32 R7, RZ, RZ, 0x1 ;  /* 0x00000001ff077424 */ /* 0x000fe400078e00ff */
[----:B------:R-:W-:Y:S02]  /*0130*/  IMAD.MOV.U32 R5, RZ, RZ, 0xff ;  /* 0x000000ffff057424 */ /* 0x000fe400078e00ff */
[----:B------:R-:W-:Y:S04]  /*0140*/  DEPBAR.LE SB1, 0x36 ;  /* 0x00009d800000791a */ /* 0x000fe80000000000 */
[----:B------:R-:W1:Y:S02]  /*0150*/  UTCATOMSWS.FIND_AND_SET.ALIGN UP1, UR5, UR5 ;  /* 0x00000005000575e3 */ /* 0x000e640008020800 */
[----:B-1----:R-:W-:-:S04]  /*0160*/  PLOP3.LUT P0, PT, PT, PT, UP1, 0x80, 0x8 ;  /* 0x000000000008781c */ /* 0x002fc80003f0f018 */
[----:B------:R-:W-:-:S04]  /*0170*/  SEL R0, RZ, 0xffffffff, !P0 ;  /* 0xffffffffff007807 */ /* 0x000fc80004000000 */
[----:B------:R-:W-:Y:S01]  /*0180*/  ISETP.NE.AND P0, PT, R0, RZ, PT ;  /* 0x000000ff0000720c */ /* 0x000fe20003f05270 */
[----:B------:R-:W-:-:S12]  /*0190*/  IMAD.U32 R0, RZ, RZ, UR5 ;  /* 0x00000005ff007e24 */ /* 0x000fd8000f8e00ff */
[----:B------:R-:W-:Y:S05]  /*01a0*/  @P0 BRA `(.L_x_3) ;  /* 0x0000000000240947 */ /* 0x000fea0003800000 */
.L_x_4:
[----:B------:R-:W-:Y:S05]  /*01b0*/  NANOSLEEP 0x64 ;  /* 0x000000640000795d */ /* 0x000fea0003800000 */
[----:B------:R-:W-:-:S05]  /*01c0*/  UMOV UR5, 0x8 ;  /* 0x0000000800057882 */ /* 0x000fca0000000000 */
[----:B------:R-:W-:Y:S04]  /*01d0*/  DEPBAR.LE SB1, 0x36 ;  /* 0x00009d800000791a */ /* 0x000fe80000000000 */
[----:B------:R-:W1:Y:S02]  /*01e0*/  UTCATOMSWS.FIND_AND_SET.ALIGN UP1, UR5, UR5 ;  /* 0x00000005000575e3 */ /* 0x000e640008020800 */
[----:B-1----:R-:W-:-:S04]  /*01f0*/  PLOP3.LUT P0, PT, PT, PT, UP1, 0x80, 0x8 ;  /* 0x000000000008781c */ /* 0x002fc80003f0f018 */
[----:B------:R-:W-:-:S04]  /*0200*/  SEL R0, RZ, 0xffffffff, !P0 ;  /* 0xffffffffff007807 */ /* 0x000fc80004000000 */
[----:B------:R-:W-:Y:S01]  /*0210*/  ISETP.NE.AND P0, PT, R0, RZ, PT ;  /* 0x000000ff0000720c */ /* 0x000fe20003f05270 */
[----:B------:R-:W-:-:S12]  /*0220*/  IMAD.U32 R0, RZ, RZ, UR5 ;  /* 0x00000005ff007e24 */ /* 0x000fd8000f8e00ff */
[----:B------:R-:W-:Y:S05]  /*0230*/  @!P0 BRA `(.L_x_4) ;  /* 0xfffffffc00dc8947 */ /* 0x000fea000383ffff */
.L_x_3:
[C---:B------:R-:W-:Y:S01]  /*0240*/  VIADD R4, R0.reuse, 0x10 ;  /* 0x0000001000047836 */ /* 0x040fe20000000000 */
[----:B------:R-:W-:Y:S01]  /*0250*/  UMOV UR5, 0x50 ;  /* 0x0000005000057882 */ /* 0x000fe20000000000 */
[----:B------:R-:W-:Y:S01]  /*0260*/  SHF.L.U32 R2, R5, R0, RZ ;  /* 0x0000000005027219 */ /* 0x000fe200000006ff */
[----:B------:R-:W-:Y:S01]  /*0270*/  ULEA UR5, UR6, UR5, 0x18 ;  /* 0x0000000506057291 */ /* 0x000fe2000f8ec0ff */
[----:B------:R-:W-:Y:S01]  /*0280*/  IMAD.SHL.U32 R0, R0, 0x20, RZ ;  /* 0x0000002000007824 */ /* 0x000fe200078e00ff */
[----:B------:R-:W-:-:S04]  /*0290*/  SHF.L.U32 R5, R7, R4, RZ ;  /* 0x0000000407057219 */ /* 0x000fc800000006ff */
[----:B------:R-:W-:-:S05]  /*02a0*/  LOP3.LUT R2, R5, R2, RZ, 0xfc, !PT ;  /* 0x0000000205027212 */ /* 0x000fca00078efcff */
[----:B------:R1:W-:Y:S04]  /*02b0*/  ATOMS.OR RZ, [UR5], R2 ;  /* 0x00000002ffff798c */ /* 0x0003e8000b000005 */
[----:B------:R1:W-:Y:S01]  /*02c0*/  STS [UR4], R0 ;  /* 0x00000000ff007988 */ /* 0x0003e20008000804 */
[----:B------:R-:W-:Y:S05]  /*02d0*/  BRA `(.L_x_2) ;  /* 0x0000000000107947 */ /* 0x000fea0003800000 */
.L_x_1:
[----:B------:R-:W-:Y:S01]  /*02e0*/  IMAD.MOV.U32 R0, RZ, RZ, -0x1 ;  /* 0xffffffffff007424 */ /* 0x000fe200078e00ff */
[----:B------:R-:W-:-:S04]  /*02f0*/  MOV R4, 0x320 ;  /* 0x0000032000047802 */ /* 0x000fc80000000f00 */
[----:B------:R1:W-:Y:S03]  /*0300*/  STS [UR4], R0 ;  /* 0x00000000ff007988 */ /* 0x0003e60008000804 */
[----:B-1----:R-:W-:Y:S05]  /*0310*/  CALL.REL.NOINC `($__internal_1_$__cuda_sm10x_tcgen05_guardrail_trap_phase_invalid_during_alloc) ;  /* 0x0000016800687944 */ /* 0x002fea0003c00000 */
.L_x_2:
[----:B------:R-:W-:Y:S05]  /*0320*/  WARPSYNC.ALL ;  /* 0x0000000000007948 */ /* 0x000fea0003800000 */
[----:B------:R-:W-:Y:S01]  /*0330*/  NOP ;  /* 0x0000000000007918 */ /* 0x000fe20000000000 */
.L_x_0:
[----:B------:R-:W2:Y:S08]  /*0340*/  LDC.64 R10, c[0x0][0x398] ;  /* 0x0000e600ff0a7b82 */ /* 0x000eb00000000a00 */
[----:B------:R-:W3:Y:S02]  /*0350*/  S2UR UR5, SR_CgaSize ;  /* 0x00000000000579c3 */ /* 0x000ee40000008a00 */
[----:B---3--:R-:W-:-:S12]  /*0360*/  UIMAD UR5, UR5, -0xa0, URZ ;  /* 0xffffff60050578a4 */ /* 0x008fd8000f8e02ff */
[----:B------:R-:W3:Y:S01]  /*0370*/  LDCU UR5, c[0x0][UR5+0x2b0] ;  /* 0x00005600050577ac */ /* 0x000ee20008000800 */
[----:B------:R-:W4:Y:S01]  /*0380*/  S2R R172, SR_CgaCtaId ;  /* 0x0000000000ac7919 */ /* 0x000f220000008800 */
[----:B------:R-:W5:Y:S01]  /*0390*/  LDCU.128 UR12, c[0x0][0x380] ;  /* 0x00007000ff0c77ac */ /* 0x000f620008000c00 */
[----:B------:R-:W1:Y:S01]  /*03a0*/  S2UR UR4, SR_CTAID.X ;  /* 0x00000000000479c3 */ /* 0x000e620000002500 */
[----:B------:R-:W1:Y:S07]  /*03b0*/  LDCU.64 UR32, c[0x0][0x358] ;  /* 0x00006b00ff2077ac */ /* 0x000e6e0008000a00 */
[----:B------:R-:W4:Y:S01]  /*03c0*/  LDC R164, c[0x0][0x3a0] ;  /* 0x0000e800ffa47b82 */ /* 0x000f220000000800 */
[----:B-12---:R-:W-:Y:S01]  /*03d0*/  VIADD R0, R11, 0xff ;  /* 0x000000ff0b007836 */ /* 0x006fe20000000000 */
[----:B------:R-:W-:-:S06]  /*03e0*/  IABS R14, R10 ;  /* 0x0000000a000e7213 */ /* 0x000fcc0000000000 */
[----:B------:R-:W1:Y:S01]  /*03f0*/  LDC.64 R78, c[0x0][0x3a8] ;  /* 0x0000ea00ff4e7b82 */ /* 0x000e620000000a00 */
[----:B------:R-:W-:Y:S02]  /*0400*/  SHF.R.S32.HI R5, RZ, 0x1f, R0 ;  /* 0x0000001fff057819 */ /* 0x000fe40000011400 */
[----:B------:R-:W-:Y:S02]  /*0410*/  I2FP.F32.U32 R6, UR4 ;  /* 0x0000000400067c45 */ /* 0x000fe40008201000 */
[----:B------:R-:W-:-:S03]  /*0420*/  LEA.HI R5, R5, R0, RZ, 0x8 ;  /* 0x0000000005057211 */ /* 0x000fc600078f40ff */
[----:B------:R-:W2:Y:S01]  /*0430*/  S2UR UR4, SR_CgaCtaId ;  /* 0x00000000000479c3 */ /* 0x000ea20000008800 */
[----:B---3--:R-:W-:Y:S01]  /*0440*/  FMUL R6, R6, UR5 ;  /* 0x0000000506067c20 */ /* 0x008fe20008400000 */
[----:B------:R-:W-:Y:S01]  /*0450*/  SHF.R.S32.HI R5, RZ, 0x8, R5 ;  /* 0x00000008ff057819 */ /* 0x000fe20000011405 */
[----:B------:R-:W-:Y:S01]  /*0460*/  UMOV UR5, 0x1 ;  /* 0x0000000100057882 */ /* 0x000fe20000000000 */
[C---:B----4-:R-:W-:Y:S01]  /*0470*/  VIADD R160, R164.reuse, 0xffffffc0 ;  /* 0xffffffc0a4a07836 */ /* 0x050fe20000000000 */
[----:B------:R-:W-:Y:S01]  /*0480*/  F2I.U32.TRUNC.NTZ R7, R6 ;  /* 0x0000000600077305 */ /* 0x000fe2000020f000 */
[----:B------:R-:W-:Y:S02]  /*0490*/  VIADD R163, R164, 0x3f ;  /* 0x0000003fa4a37836 */ /* 0x000fe40000000000 */
[----:B------:R-:W-:-:S05]  /*04a0*/  IMAD.SHL.U32 R2, R5, 0x8, RZ ;  /* 0x0000000805027824 */ /* 0x000fca00078e00ff */
[----:B------:R-:W-:Y:S01]  /*04b0*/  IABS R9, R2 ;  /* 0x0000000200097213 */ /* 0x000fe20000000000 */
[C---:B-1----:R-:W-:Y:S02]  /*04c0*/  IMAD.SHL.U32 R170, R78.reuse, 0x4, RZ ;  /* 0x000000044eaa7824 */ /* 0x042fe400078e00ff */
[C---:B------:R-:W-:Y:S01]  /*04d0*/  IMAD.SHL.U32 R174, R78.reuse, 0x2, RZ ;  /* 0x000000024eae7824 */ /* 0x040fe200078e00ff */
[----:B------:R-:W1:Y:S01]  /*04e0*/  I2F.RP R0, R9 ;  /* 0x0000000900007306 */ /* 0x000e620000209400 */
[C---:B------:R-:W-:Y:S02]  /*04f0*/  IMAD R171, R78.reuse, 0x3, RZ ;  /* 0x000000034eab7824 */ /* 0x040fe400078e02ff */
[C---:B------:R-:W-:Y:S02]  /*0500*/  IMAD R167, R78.reuse, 0x5, RZ ;  /* 0x000000054ea77824 */ /* 0x040fe400078e02ff */
[C---:B------:R-:W-:Y:S02]  /*0510*/  IMAD R166, R78.reuse, 0x6, RZ ;  /* 0x000000064ea67824 */ /* 0x040fe400078e02ff */
[----:B------:R-:W-:-:S02]  /*0520*/  IMAD R56, R78, 0x24, RZ ;  /* 0x000000244e387824 */ /* 0x000fc400078e02ff */
[C---:B------:R-:W-:Y:S02]  /*0530*/  IMAD R180, R78.reuse, 0x7, RZ ;  /* 0x000000074eb47824 */ /* 0x040fe400078e02ff */
[C---:B------:R-:W-:Y:S02]  /*0540*/  IMAD.SHL.U32 R176, R78.reuse, 0x8, RZ ;  /* 0x000000084eb07824 */ /* 0x040fe400078e00ff */
[C---:B------:R-:W-:Y:S01]  /*0550*/  IMAD R168, R78.reuse, 0x9, RZ ;  /* 0x000000094ea87824 */ /* 0x040fe200078e02ff */
[----:B-1----:R-:W1:Y:S01]  /*0560*/  MUFU.RCP R0, R0 ;  /* 0x0000000000007308 */ /* 0x002e620000001000 */
[C---:B------:R-:W-:Y:S02]  /*0570*/  IMAD R64, R78.reuse, 0x28, RZ ;  /* 0x000000284e407824 */ /* 0x040fe400078e02ff */
[C---:B------:R-:W-:Y:S02]  /*0580*/  IMAD R82, R78.reuse, 0x2c, RZ ;  /* 0x0000002c4e527824 */ /* 0x040fe400078e02ff */
[----:B------:R-:W-:-:S02]  /*0590*/  IMAD R90, R78, 0x30, RZ ;  /* 0x000000304e5a7824 */ /* 0x000fc400078e02ff */
[C---:B------:R-:W-:Y:S02]  /*05a0*/  IMAD R162, R78.reuse, 0xa, RZ ;  /* 0x0000000a4ea27824 */ /* 0x040fe400078e02ff */
[C---:B------:R-:W-:Y:S02]  /*05b0*/  IMAD R159, R78.reuse, 0xb, RZ ;  /* 0x0000000b4e9f7824 */ /* 0x040fe400078e02ff */
[C---:B------:R-:W-:Y:S02]  /*05c0*/  IMAD R99, R78.reuse, 0x34, RZ ;  /* 0x000000344e637824 */ /* 0x040fe400078e02ff */
[C---:B------:R-:W-:Y:S02]  /*05d0*/  IMAD R107, R78.reuse, 0x38, RZ ;  /* 0x000000384e6b7824 */ /* 0x040fe400078e02ff */
[----:B------:R-:W-:Y:S02]  /*05e0*/  IMAD R115, R78, 0x3c, RZ ;  /* 0x0000003c4e737824 */ /* 0x000fe400078e02ff */
[----:B-1----:R-:W-:Y:S01]  /*05f0*/  VIADD R4, R0, 0xffffffe ;  /* 0x0ffffffe00047836 */ /* 0x002fe20000000000 */
[----:B------:R-:W-:Y:S01]  /*0600*/  IABS R0, R7 ;  /* 0x0000000700007213 */ /* 0x000fe20000000000 */
[----:B------:R-:W-:-:S02]  /*0610*/  IMAD R158, R78, 0xd, RZ ;  /* 0x0000000d4e9e7824 */ /* 0x000fc400078e02ff */
[----:B------:R1:W3:Y:S01]  /*0620*/  F2I.FTZ.U32.TRUNC.NTZ R5, R4 ;  /* 0x0000000400057305 */ /* 0x0002e2000021f000 */
[C---:B------:R-:W-:Y:S02]  /*0630*/  IMAD R42, R78.reuse, 0x1d, RZ ;  /* 0x0000001d4e2a7824 */ /* 0x040fe400078e02ff */
[C---:B------:R-:W-:Y:S02]  /*0640*/  IMAD R44, R78.reuse, 0x1e, RZ ;  /* 0x0000001e4e2c7824 */ /* 0x040fe400078e02ff */
[C---:B------:R-:W-:Y:S02]  /*0650*/  IMAD R46, R78.reuse, 0x1f, RZ ;  /* 0x0000001f4e2e7824 */ /* 0x040fe400078e02ff */
[C---:B------:R-:W-:Y:S02]  /*0660*/  IMAD.SHL.U32 R48, R78.reuse, 0x20, RZ ;  /* 0x000000204e307824 */ /* 0x040fe400078e00ff */
[----:B-1----:R-:W-:Y:S02]  /*0670*/  IMAD.MOV.U32 R4, RZ, RZ, RZ ;  /* 0x000000ffff047224 */ /* 0x002fe400078e00ff */
[----:B------:R-:W-:-:S02]  /*0680*/  IMAD R50, R78, 0x21, RZ ;  /* 0x000000214e327824 */ /* 0x000fc400078e02ff */
[C---:B------:R-:W-:Y:S02]  /*0690*/  IMAD R52, R78.reuse, 0x22, RZ ;  /* 0x000000224e347824 */ /* 0x040fe400078e02ff */
[--C-:B---3--:R-:W-:Y:S02]  /*06a0*/  IMAD.MOV R8, RZ, RZ, -R5.reuse ;  /* 0x000000ffff087224 */ /* 0x108fe400078e0a05 */
[----:B------:R-:W-:Y:S02]  /*06b0*/  IMAD R54, R78, 0x23, RZ ;  /* 0x000000234e367824 */ /* 0x000fe400078e02ff */
[----:B------:R-:W-:Y:S01]  /*06c0*/  IMAD R13, R8, R9, RZ ;  /* 0x00000009080d7224 */ /* 0x000fe200078e02ff */
[----:B------:R-:W-:Y:S01]  /*06d0*/  IABS R8, R2 ;  /* 0x0000000200087213 */ /* 0x000fe20000000000 */
[----:B------:R-:W-:Y:S02]  /*06e0*/  IMAD R58, R78, 0x25, RZ ;  /* 0x000000254e3a7824 */ /* 0x000fe400078e02ff */
[----:B------:R-:W-:-:S04]  /*06f0*/  IMAD.HI.U32 R5, R5, R13, R4 ;  /* 0x0000000d05057227 */ /* 0x000fc800078e0004 */
[----:B------:R-:W-:Y:S02]  /*0700*/  IMAD.MOV R4, RZ, RZ, -R8 ;  /* 0x000000ffff047224 */ /* 0x000fe400078e0a08 */
[----:B------:R-:W-:-:S04]  /*0710*/  IMAD.HI.U32 R5, R5, R0, RZ ;  /* 0x0000000005057227 */ /* 0x000fc800078e00ff */
[----:B------:R-:W-:Y:S02]  /*0720*/  IMAD R0, R5, R4, R0 ;  /* 0x0000000405007224 */ /* 0x000fe400078e0200 */
[C---:B------:R-:W-:Y:S02]  /*0730*/  IMAD R60, R78.reuse, 0x26, RZ ;  /* 0x000000264e3c7824 */ /* 0x040fe400078e02ff */
[C---:B------:R-:W-:Y:S01]  /*0740*/  IMAD R62, R78.reuse, 0x27, RZ ;  /* 0x000000274e3e7824 */ /* 0x040fe200078e02ff */
[----:B------:R-:W-:Y:S01]  /*0750*/  ISETP.GT.U32.AND P1, PT, R9, R0, PT ;  /* 0x000000000900720c */ /* 0x000fe20003f24070 */
[C---:B------:R-:W-:Y:S02]  /*0760*/  IMAD R63, R78.reuse, 0xa8, RZ ;  /* 0x000000a84e3f7824 */ /* 0x040fe400078e02ff */
[C---:B------:R-:W-:Y:S02]  /*0770*/  IMAD R66, R78.reuse, 0x29, RZ ;  /* 0x000000294e427824 */ /* 0x040fe400078e02ff */
[----:B------:R-:W-:-:S02]  /*0780*/  IMAD R68, R78, 0x2a, RZ ;  /* 0x0000002a4e447824 */ /* 0x000fc400078e02ff */
[C---:B------:R-:W-:Y:S02]  /*0790*/  IMAD R65, R78.reuse, 0xac, RZ ;  /* 0x000000ac4e417824 */ /* 0x040fe400078e02ff */
[C---:B------:R-:W-:Y:S02]  /*07a0*/  IMAD R67, R78.reuse, 0xb0, RZ ;  /* 0x000000b04e437824 */ /* 0x040fe400078e02ff */
[----:B------:R-:W-:Y:S02]  /*07b0*/  IMAD R69, R78, 0xb4, RZ ;  /* 0x000000b44e457824 */ /* 0x000fe400078e02ff */
[----:B------:R-:W-:Y:S02]  /*07c0*/  @!P1 IMAD.IADD R0, R0, 0x1, -R9 ;  /* 0x0000000100009824 */ /* 0x000fe400078e0a09 */
[----:B------:R-:W-:Y:S01]  /*07d0*/  @!P1 VIADD R5, R5, 0x1 ;  /* 0x0000000105059836 */ /* 0x000fe20000000000 */
[----:B------:R-:W-:Y:S01]  /*07e0*/  ISETP.NE.AND P1, PT, R2, RZ, PT ;  /* 0x000000ff0200720c */ /* 0x000fe20003f25270 */
[----:B------:R-:W-:Y:S01]  /*07f0*/  IMAD R80, R78, 0x2b, RZ ;  /* 0x0000002b4e507824 */ /* 0x000fe200078e02ff */
[----:B------:R-:W-:Y:S01]  /*0800*/  ISETP.GE.U32.AND P0, PT, R0, R9, PT ;  /* 0x000000090000720c */ /* 0x000fe20003f06070 */
[C---:B------:R-:W-:Y:S01]  /*0810*/  IMAD R84, R78.reuse, 0x2d, RZ ;  /* 0x0000002d4e547824 */ /* 0x040fe200078e02ff */
[----:B------:R-:W-:Y:S01]  /*0820*/  LOP3.LUT R0, R7, R2, RZ, 0x3c, !PT ;  /* 0x0000000207007212 */ /* 0x000fe200078e3cff */
[----:B------:R-:W-:-:S02]  /*0830*/  IMAD R81, R78, 0xb8, RZ ;  /* 0x000000b84e517824 */ /* 0x000fc400078e02ff */
[----:B------:R-:W-:Y:S01]  /*0840*/  IMAD R83, R78, 0xbc, RZ ;  /* 0x000000bc4e537824 */ /* 0x000fe200078e02ff */
[----:B------:R-:W-:Y:S01]  /*0850*/  ISETP.GE.AND P2, PT, R0, RZ, PT ;  /* 0x000000ff0000720c */ /* 0x000fe20003f46270 */
[----:B------:R-:W-:Y:S02]  /*0860*/  VIADD R0, R10, 0x7f ;  /* 0x0000007f0a007836 */ /* 0x000fe40000000000 */
[C---:B------:R-:W-:Y:S02]  /*0870*/  IMAD R85, R78.reuse, 0xc0, RZ ;  /* 0x000000c04e557824 */ /* 0x040fe400078e02ff */
[C---:B------:R-:W-:Y:S02]  /*0880*/  IMAD R86, R78.reuse, 0x2e, RZ ;  /* 0x0000002e4e567824 */ /* 0x040fe400078e02ff */
[----:B------:R-:W-:Y:S02]  /*0890*/  @P0 VIADD R5, R5, 0x1 ;  /* 0x0000000105050836 */ /* 0x000fe40000000000 */
[----:B------:R-:W-:-:S02]  /*08a0*/  IMAD R88, R78, 0x2f, RZ ;  /* 0x0000002f4e587824 */ /* 0x000fc400078e02ff */
[----:B------:R-:W-:Y:S01]  /*08b0*/  IMAD.MOV.U32 R4, RZ, RZ, R5 ;  /* 0x000000ffff047224 */ /* 0x000fe200078e0005 */
[----:B------:R-:W-:Y:S01]  /*08c0*/  SHF.R.S32.HI R5, RZ, 0x1f, R0 ;  /* 0x0000001fff057819 */ /* 0x000fe20000011400 */
[C---:B------:R-:W-:Y:S02]  /*08d0*/  IMAD R87, R78.reuse, 0xc4, RZ ;  /* 0x000000c44e577824 */ /* 0x040fe400078e02ff */
[----:B------:R-:W-:Y:S01]  /*08e0*/  @!P2 IMAD.MOV R4, RZ, RZ, -R4 ;  /* 0x000000ffff04a224 */ /* 0x000fe200078e0a04 */
[----:B------:R-:W-:Y:S01]  /*08f0*/  @!P1 LOP3.LUT R4, RZ, R2, RZ, 0x33, !PT ;  /* 0x00000002ff049212 */ /* 0x000fe200078e33ff */
[C---:B------:R-:W-:Y:S01]  /*0900*/  IMAD R89, R78.reuse, 0xc8, RZ ;  /* 0x000000c84e597824 */ /* 0x040fe200078e02ff */
[----:B------:R-:W-:Y:S01]  /*0910*/  LEA.HI R5, R5, R0, RZ, 0x7 ;  /* 0x0000000005057211 */ /* 0x000fe200078f38ff */
[----:B------:R-:W-:Y:S02]  /*0920*/  IMAD R91, R78, 0xcc, RZ ;  /* 0x000000cc4e5b7824 */ /* 0x000fe400078e02ff */
[----:B------:R-:W-:-:S02]  /*0930*/  IMAD.SHL.U32 R12, R4, 0x8, RZ ;  /* 0x00000008040c7824 */ /* 0x000fc400078e00ff */
[----:B------:R-:W-:Y:S02]  /*0940*/  IMAD.MOV R4, RZ, RZ, -R4 ;  /* 0x000000ffff047224 */ /* 0x000fe400078e0a04 */
[----:B------:R-:W-:Y:S01]  /*0950*/  IMAD R93, R78, 0x31, RZ ;  /* 0x000000314e5d7824 */ /* 0x000fe200078e02ff */
[----:B------:R-:W-:Y:S01]  /*0960*/  LEA.HI.SX32 R5, R5, -R12, 0x19 ;  /* 0x8000000c05057211 */ /* 0x000fe200078fcaff */
[----:B------:R-:W-:Y:S02]  /*0970*/  IMAD R16, R2, R4, R7 ;  /* 0x0000000402107224 */ /* 0x000fe400078e0207 */
[----:B------:R-:W-:Y:S01]  /*0980*/  IMAD.MOV.U32 R4, RZ, RZ, RZ ;  /* 0x000000ffff047224 */ /* 0x000fe200078e00ff */
[----:B------:R-:W-:Y:S01]  /*0990*/  VIMNMX R13, PT, PT, R5, 0x8, PT ;  /* 0x00000008050d7848 */ /* 0x000fe20003fe0100 */
[C---:B------:R-:W-:Y:S01]  /*09a0*/  IMAD R95, R78.reuse, 0x32, RZ ;  /* 0x000000324e5f7824 */ /* 0x040fe200078e02ff */
[----:B------:R-:W-:Y:S01]  /*09b0*/  IABS R2, R16 ;  /* 0x0000001000027213 */ /* 0x000fe20000000000 */
[C---:B------:R-:W-:Y:S01]  /*09c0*/  IMAD R97, R78.reuse, 0x33, RZ ;  /* 0x000000334e617824 */ /* 0x040fe200078e02ff */
[----:B------:R-:W-:Y:S01]  /*09d0*/  IABS R9, R13 ;  /* 0x0000000d00097213 */ /* 0x000fe20000000000 */
[----:B------:R-:W-:-:S02]  /*09e0*/  IMAD R92, R78, 0xd0, RZ ;  /* 0x000000d04e5c7824 */ /* 0x000fc400078e02ff */
[C---:B------:R-:W-:Y:S01]  /*09f0*/  IMAD R94, R78.reuse, 0xd4, RZ ;  /* 0x000000d44e5e7824 */ /* 0x040fe200078e02ff */
[----:B------:R-:W1:Y:S01]  /*0a00*/  I2F.RP R0, R9 ;  /* 0x0000000900007306 */ /* 0x000e620000209400 */
[C---:B------:R-:W-:Y:S02]  /*0a10*/  IMAD R96, R78.reuse, 0xd8, RZ ;  /* 0x000000d84e607824 */ /* 0x040fe400078e02ff */
[C---:B------:R-:W-:Y:S02]  /*0a20*/  IMAD R101, R78.reuse, 0x35, RZ ;  /* 0x000000354e657824 */ /* 0x040fe400078e02ff */
[C---:B------:R-:W-:Y:S02]  /*0a30*/  IMAD R103, R78.reuse, 0x36, RZ ;  /* 0x000000364e677824 */ /* 0x040fe400078e02ff */
[C---:B------:R-:W-:Y:S02]  /*0a40*/  IMAD R98, R78.reuse, 0xdc, RZ ;  /* 0x000000dc4e627824 */ /* 0x040fe400078e02ff */
[----:B------:R-:W-:-:S02]  /*0a50*/  IMAD R100, R78, 0xe0, RZ ;  /* 0x000000e04e647824 */ /* 0x000fc400078e02ff */
[C---:B------:R-:W-:Y:S02]  /*0a60*/  IMAD R102, R78.reuse, 0xe4, RZ ;  /* 0x000000e44e667824 */ /* 0x040fe400078e02ff */
[C---:B------:R-:W-:Y:S01]  /*0a70*/  IMAD R105, R78.reuse, 0x37, RZ ;  /* 0x000000374e697824 */ /* 0x040fe200078e02ff */
[----:B-1----:R-:W1:Y:S01]  /*0a80*/  MUFU.RCP R0, R0 ;  /* 0x0000000000007308 */ /* 0x002e620000001000 */
[C---:B------:R-:W-:Y:S02]  /*0a90*/  IMAD R109, R78.reuse, 0x39, RZ ;  /* 0x000000394e6d7824 */ /* 0x040fe400078e02ff */
[C---:B------:R-:W-:Y:S02]  /*0aa0*/  IMAD R104, R78.reuse, 0xe8, RZ ;  /* 0x000000e84e687824 */ /* 0x040fe400078e02ff */
[C---:B------:R-:W-:Y:S02]  /*0ab0*/  IMAD R106, R78.reuse, 0xec, RZ ;  /* 0x000000ec4e6a7824 */ /* 0x040fe400078e02ff */
[----:B------:R-:W-:-:S02]  /*0ac0*/  IMAD R108, R78, 0xf0, RZ ;  /* 0x000000f04e6c7824 */ /* 0x000fc400078e02ff */
[C---:B------:R-:W-:Y:S02]  /*0ad0*/  IMAD R111, R78.reuse, 0x3a, RZ ;  /* 0x0000003a4e6f7824 */ /* 0x040fe400078e02ff */
[C---:B------:R-:W-:Y:S02]  /*0ae0*/  IMAD R156, R78.reuse, 0x3b, RZ ;  /* 0x0000003b4e9c7824 */ /* 0x040fe400078e02ff */
[C---:B------:R-:W-:Y:S02]  /*0af0*/  IMAD R110, R78.reuse, 0xf4, RZ ;  /* 0x000000f44e6e7824 */ /* 0x040fe400078e02ff */
[----:B------:R-:W-:Y:S02]  /*0b00*/  IMAD R114, R78, 0x3d, RZ ;  /* 0x0000003d4e727824 */ /* 0x000fe400078e02ff */
[----:B-1----:R-:W-:Y:S02]  /*0b10*/  VIADD R5, R0, 0xffffffe ;  /* 0x0ffffffe00057836 */ /* 0x002fe40000000000 */
[----:B------:R-:W-:-:S04]  /*0b20*/  IMAD R112, R78, 0xf8, RZ ;  /* 0x000000f84e707824 */ /* 0x000fc800078e02ff */
[----:B------:R-:W1:Y:S02]  /*0b30*/  F2I.FTZ.U32.TRUNC.NTZ R5, R5 ;  /* 0x0000000500057305 */ /* 0x000e64000021f000 */
[----:B-1----:R-:W-:-:S04]  /*0b40*/  IMAD.MOV R6, RZ, RZ, -R5 ;  /* 0x000000ffff067224 */ /* 0x002fc800078e0a05 */
[----:B------:R-:W-:Y:S01]  /*0b50*/  IMAD R7, R6, R9, RZ ;  /* 0x0000000906077224 */ /* 0x000fe200078e02ff */
[----:B------:R-:W-:-:S03]  /*0b60*/  IABS R6, R13 ;  /* 0x0000000d00067213 */ /* 0x000fc60000000000 */
[----:B------:R-:W-:Y:S02]  /*0b70*/  IMAD.HI.U32 R4, R5, R7, R4 ;  /* 0x0000000705047227 */ /* 0x000fe400078e0004 */
[----:B------:R-:W1:Y:S02]  /*0b80*/  I2F.RP R5, R14 ;  /* 0x0000000e00057306 */ /* 0x000e640000209400 */
[----:B------:R-:W-:Y:S02]  /*0b90*/  IMAD.MOV.U32 R7, RZ, RZ, R2 ;  /* 0x000000ffff077224 */ /* 0x000fe400078e0002 */
[----:B------:R-:W-:Y:S01]  /*0ba0*/  IMAD.MOV R2, RZ, RZ, -R6 ;  /* 0x000000ffff027224 */ /* 0x000fe200078e0a06 */
[----:B------:R-:W-:Y:S01]  /*0bb0*/  IABS R6, R11 ;  /* 0x0000000b00067213 */ /* 0x000fe20000000000 */
[----:B------:R-:W-:-:S04]  /*0bc0*/  IMAD.HI.U32 R0, R4, R7, RZ ;  /* 0x0000000704007227 */ /* 0x000fc800078e00ff */
[----:B------:R-:W-:Y:S02]  /*0bd0*/  IMAD R2, R0, R2, R7 ;  /* 0x0000000200027224 */ /* 0x000fe400078e0207 */
[----:B------:R-:W-:Y:S01]  /*0be0*/  IMAD.MOV.U32 R4, RZ, RZ, R6 ;  /* 0x000000ffff047224 */ /* 0x000fe200078e0006 */
[----:B------:R-:W-:Y:S02]  /*0bf0*/  BAR.SYNC.DEFER_BLOCKING 0x0 ;  /* 0x0000000000007b1d */ /* 0x000fe40000010000 */
[----:B------:R-:W-:-:S04]  /*0c00*/  ISETP.GT.U32.AND P1, PT, R9, R2, PT ;  /* 0x000000020900720c */ /* 0x000fc80003f24070 */
[----:B------:R-:W3:Y:S08]  /*0c10*/  I2F.RP R8, R4 ;  /* 0x0000000400087306 */ /* 0x000ef00000209400 */
[----:B-1----:R-:W1:Y:S01]  /*0c20*/  MUFU.RCP R5, R5 ;  /* 0x0000000500057308 */ /* 0x002e620000001000 */
[----:B------:R-:W-:Y:S02]  /*0c30*/  @!P1 IMAD.IADD R2, R2, 0x1, -R9 ;  /* 0x0000000102029824 */ /* 0x000fe400078e0a09 */
[----:B------:R-:W-:Y:S01]  /*0c40*/  @!P1 VIADD R0, R0, 0x1 ;  /* 0x0000000100009836 */ /* 0x000fe20000000000 */
[----:B------:R-:W-:-:S02]  /*0c50*/  ISETP.NE.AND P1, PT, R13, RZ, PT ;  /* 0x000000ff0d00720c */ /* 0x000fc40003f25270 */
[----:B------:R-:W-:Y:S02]  /*0c60*/  ISETP.GE.U32.AND P0, PT, R2, R9, PT ;  /* 0x000000090200720c */ /* 0x000fe40003f06070 */
[----:B---3--:R-:W3:Y:S01]  /*0c70*/  MUFU.RCP R8, R8 ;  /* 0x0000000800087308 */ /* 0x008ee20000001000 */
[----:B------:R-:W-:-:S04]  /*0c80*/  LOP3.LUT R2, R16, R13, RZ, 0x3c, !PT ;  /* 0x0000000d10027212 */ /* 0x000fc800078e3cff */
[----:B------:R-:W-:Y:S01]  /*0c90*/  ISETP.GE.AND P2, PT, R2, RZ, PT ;  /* 0x000000ff0200720c */ /* 0x000fe20003f46270 */
[----:B------:R-:W-:Y:S02]  /*0ca0*/  IMAD.SHL.U32 R2, R172, 0x80, RZ ;  /* 0x00000080ac027824 */ /* 0x000fe400078e00ff */
[----:B-1----:R-:W-:Y:S01]  /*0cb0*/  VIADD R6, R5, 0xffffffe ;  /* 0x0ffffffe05067836 */ /* 0x002fe20000000000 */
[----:B------:R-:W-:Y:S02]  /*0cc0*/  MOV R5, 0x400 ;  /* 0x0000040000057802 */ /* 0x000fe40000000f00 */
[----:B------:R-:W-:Y:S01]  /*0cd0*/  @P0 VIADD R0, R0, 0x1 ;  /* 0x0000000100000836 */ /* 0x000fe20000000000 */
[----:B------:R1:W4:Y:S01]  /*0ce0*/  F2I.FTZ.U32.TRUNC.NTZ R7, R6 ;  /* 0x0000000600077305 */ /* 0x000322000021f000 */
[----:B------:R-:W-:Y:S02]  /*0cf0*/  R2UR UR10, R5 ;  /* 0x00000000050a72ca */ /* 0x000fe400000e0000 */
[----:B------:R-:W-:-:S02]  /*0d00*/  IMAD.MOV.U32 R15, RZ, RZ, R0 ;  /* 0x000000ffff0f7224 */ /* 0x000fc400078e0000 */
[----:B---3--:R-:W-:Y:S01]  /*0d10*/  VIADD R9, R8, 0xffffffe ;  /* 0x0ffffffe08097836 */ /* 0x008fe20000000000 */
[----:B------:R-:W-:Y:S01]  /*0d20*/  LEA.HI R8, R3, R2, RZ, 0x1a ;  /* 0x0000000203087211 */ /* 0x000fe200078fd0ff */
[----:B------:R-:W-:Y:S01]  /*0d30*/  @!P2 IMAD.MOV R15, RZ, RZ, -R15 ;  /* 0x000000ffff0fa224 */ /* 0x000fe200078e0a0f */
[----:B------:R-:W-:Y:S01]  /*0d40*/  @!P1 LOP3.LUT R15, RZ, R13, RZ, 0x33, !PT ;  /* 0x0000000dff0f9212 */ /* 0x000fe200078e33ff */
[----:B-1----:R-:W-:Y:S02]  /*0d50*/  IMAD.MOV.U32 R6, RZ, RZ, RZ ;  /* 0x000000ffff067224 */ /* 0x002fe400078e00ff */
[----:B------:R-:W1:Y:S02]  /*0d60*/  F2I.FTZ.U32.TRUNC.NTZ R9, R9 ;  /* 0x0000000900097305 */ /* 0x000e64000021f000 */
[----:B------:R-:W-:Y:S02]  /*0d70*/  IMAD.MOV R0, RZ, RZ, -R15 ;  /* 0x000000ffff007224 */ /* 0x000fe400078e0a0f */
[----:B------:R-:W-:Y:S01]  /*0d80*/  IMAD.SHL.U32 R18, R15, 0x100, RZ ;  /* 0x000001000f127824 */ /* 0x000fe200078e00ff */
[----:B------:R-:W-:Y:S01]  /*0d90*/  SHF.R.U32.HI R15, RZ, 0x5, R3 ;  /* 0x00000005ff0f7819 */ /* 0x000fe20000011603 */
[--C-:B----4-:R-:W-:Y:S01]  /*0da0*/  IMAD.MOV R17, RZ, RZ, -R7.reuse ;  /* 0x000000ffff117224 */ /* 0x110fe200078e0a07 */
[----:B--2---:R-:W-:Y:S01]  /*0db0*/  ULEA UR10, UR4, UR10, 0x18 ;  /* 0x0000000a040a7291 */ /* 0x004fe2000f8ec0ff */
[----:B------:R-:W-:Y:S01]  /*0dc0*/  IMAD R0, R13, R0, R16 ;  /* 0x000000000d007224 */ /* 0x000fe200078e0210 */
[----:B------:R2:W-:Y:S01]  /*0dd0*/  STL [R1+0x2cc], R18 ;  /* 0x0002cc1201007387 */ /* 0x0005e20000100800 */
[----:B------:R-:W-:Y:S01]  /*0de0*/  IMAD R5, R17, R14, RZ ;  /* 0x0000000e11057224 */ /* 0x000fe200078e02ff */
[----:B------:R-:W-:Y:S01]  /*0df0*/  R2UR UR6, R15 ;  /* 0x000000000f0672ca */ /* 0x000fe200000e0000 */
[----:B------:R-:W3:Y:S02]  /*0e00*/  LDCU UR4, c[0x0][0x3a4] ;  /* 0x00007480ff0477ac */ /* 0x000ee40008000800 */
[----:B------:R-:W-:Y:S01]  /*0e10*/  IMAD.HI.U32 R2, R7, R5, R6 ;  /* 0x0000000507027227 */ /* 0x000fe200078e0006 */
[----:B------:R-:W-:Y:S01]  /*0e20*/  LOP3.LUT R7, R18, 0x81, R8, 0xf8, !PT ;  /* 0x0000008112077812 */ /* 0x000fe200078ef808 */
[----:B------:R-:W-:-:S02]  /*0e30*/  UIADD3 UR8, UPT, UPT, UR10, 0x28000, URZ ;  /* 0x000280000a087890 */ /* 0x000fc4000fffe0ff */
[----:B------:R-:W-:Y:S01]  /*0e40*/  IMAD.IADD R5, R12, 0x1, R0 ;  /* 0x000000010c057824 */ /* 0x000fe200078e0200 */
[----:B------:R-:W-:Y:S01]  /*0e50*/  LOP3.LUT R0, R3, 0x7f, RZ, 0xc0, !PT ;  /* 0x0000007f03007812 */ /* 0x000fe200078ec0ff */
[----:B-1----:R-:W-:Y:S01]  /*0e60*/  IMAD.MOV R13, RZ, RZ, -R9 ;  /* 0x000000ffff0d7224 */ /* 0x002fe200078e0a09 */
[----:B------:R-:W-:Y:S01]  /*0e70*/  IABS R155, R7 ;  /* 0x00000007009b7213 */ /* 0x000fe20000000000 */
[----:B------:R-:W-:Y:S01]  /*0e80*/  IMAD.MOV.U32 R8, RZ, RZ, RZ ;  /* 0x000000ffff087224 */ /* 0x000fe200078e00ff */
[----:B--2---:R-:W-:Y:S01]  /*0e90*/  LOP3.LUT R18, R7, 0x7e, RZ, 0xfc, !PT ;  /* 0x0000007e07127812 */ /* 0x004fe200078efcff */
[----:B------:R-:W-:Y:S01]  /*0ea0*/  IMAD R13, R13, R4, RZ ;  /* 0x000000040d0d7224 */ /* 0x000fe200078e02ff */
[----:B------:R-:W-:Y:S01]  /*0eb0*/  SHF.R.S32.HI R12, RZ, 0x6, R3 ;  /* 0x00000006ff0c7819 */ /* 0x000fe20000011403 */
[----:B------:R-:W-:Y:S01]  /*0ec0*/  IMAD R40, R5, 0x80, R0 ;  /* 0x0000008005287824 */ /* 0x000fe200078e0200 */
[----:B------:R-:W-:Y:S01]  /*0ed0*/  IABS R239, R18 ;  /* 0x0000001200ef7213 */ /* 0x000fe20000000000 */
[----:B------:R-:W-:Y:S01]  /*0ee0*/  IMAD.HI.U32 R6, R9, R13, R8 ;  /* 0x0000000d09067227 */ /* 0x000fe200078e0008 */
[----:B------:R-:W-:-:S02]  /*0ef0*/  SGXT R12, R12, 0x1 ;  /* 0x000000010c0c781a */ /* 0x000fc40000000200 */
[----:B------:R-:W-:Y:S01]  /*0f00*/  IABS R13, R40 ;  /* 0x00000028000d7213 */ /* 0x000fe20000000000 */
[----:B------:R-:W-:Y:S01]  /*0f10*/  IMAD.SHL.U32 R9, R3, 0x4, RZ ;  /* 0x0000000403097824 */ /* 0x000fe200078e00ff */
[----:B------:R-:W-:Y:S01]  /*0f20*/  LOP3.LUT R12, R12, 0x90, RZ, 0xc0, !PT ;  /* 0x000000900c0c7812 */ /* 0x000fe200078ec0ff */
[----:B------:R-:W-:Y:S01]  /*0f30*/  IMAD.HI.U32 R5, R6, R155, RZ ;  /* 0x0000009b06057227 */ /* 0x000fe200078e00ff */
[C---:B------:R-:W-:Y:S01]  /*0f40*/  LOP3.LUT R16, R7.reuse, 0x4, RZ, 0xfc, !PT ;  /* 0x0000000407107812 */ /* 0x040fe200078efcff */
[----:B------:R1:W-:Y:S01]  /*0f50*/  STL [R1+0x2c8], R40 ;  /* 0x0002c82801007387 */ /* 0x0003e20000100800 */
[----:B------:R-:W-:Y:S01]  /*0f60*/  LOP3.LUT R9, R12, 0x7c, R9, 0x78, !PT ;  /* 0x0000007c0c097812 */ /* 0x000fe200078e7809 */
[----:B------:R-:W-:Y:S01]  /*0f70*/  IMAD.HI.U32 R2, R2, R13, RZ ;  /* 0x0000000d02027227 */ /* 0x000fe200078e00ff */
[C---:B------:R-:W-:Y:S01]  /*0f80*/  LOP3.LUT R12, R7.reuse, 0x2, RZ, 0xfc, !PT ;  /* 0x00000002070c7812 */ /* 0x040fe200078efcff */
[----:B------:R-:W-:Y:S01]  /*0f90*/  STL [R1+0x2d4], R170 ;  /* 0x0002d4aa01007387 */ /* 0x000fe20000100800 */
[C---:B------:R-:W-:Y:S01]  /*0fa0*/  LOP3.LUT R17, R7.reuse, 0x6, RZ, 0xfc, !PT ;  /* 0x0000000607117812 */ /* 0x040fe200078efcff */
[----:B------:R-:W-:Y:S01]  /*0fb0*/  IMAD.MOV R5, RZ, RZ, -R5 ;  /* 0x000000ffff057224 */ /* 0x000fe200078e0a05 */
[----:B------:R-:W-:Y:S01]  /*0fc0*/  IABS R15, R16 ;  /* 0x00000010000f7213 */ /* 0x000fe20000000000 */
[----:B------:R-:W-:Y:S01]  /*0fd0*/  IMAD.HI.U32 R8, R6, R239, RZ ;  /* 0x000000ef06087227 */ /* 0x000fe200078e00ff */
[----:B------:R-:W-:Y:S01]  /*0fe0*/  IABS R151, R17 ;  /* 0x0000001100977213 */ /* 0x000fe20000000000 */
[----:B------:R-:W-:Y:S01]  /*0ff0*/  STL [R1+0x314], R174 ;  /* 0x000314ae01007387 */ /* 0x000fe20000100800 */
[----:B------:R-:W-:Y:S01]  /*1000*/  ISETP.GE.AND P4, PT, R16, RZ, PT ;  /* 0x000000ff1000720c */ /* 0x000fe20003f86270 */
[----:B------:R-:W-:Y:S01]  /*1010*/  IMAD.MOV R2, RZ, RZ, -R2 ;  /* 0x000000ffff027224 */ /* 0x000fe200078e0a02 */
[C---:B------:R-:W-:Y:S01]  /*1020*/  LOP3.LUT R16, R7.reuse, 0xe, RZ, 0xfc, !PT ;  /* 0x0000000e07107812 */ /* 0x040fe200078efcff */
[----:B------:R-:W-:Y:S01]  /*1030*/  IMAD R155, R4, R5, R155 ;  /* 0x00000005049b7224 */ /* 0x000fe200078e029b */
[----:B------:R-:W-:Y:S01]  /*1040*/  ISETP.GE.AND P1, PT, R18, RZ, PT ;  /* 0x000000ff1200720c */ /* 0x000fe20003f26270 */
[----:B------:R-:W-:Y:S01]  /*1050*/  IMAD.MOV R8, RZ, RZ, -R8 ;  /* 0x000000ffff087224 */ /* 0x000fe200078e0a08 */
[----:B------:R-:W-:Y:S01]  /*1060*/  LOP3.LUT R18, R7, 0x2e, RZ, 0xfc, !PT ;  /* 0x0000002e07127812 */ /* 0x000fe200078efcff */
[----:B------:R-:W-:Y:S01]  /*1070*/  IMAD R5, R14, R2, R13 ;  /* 0x000000020e057224 */ /* 0x000fe200078e020d */
[C---:B------:R-:W-:Y:S01]  /*1080*/  ISETP.GT.U32.AND P3, PT, R4.reuse, R155, PT ;  /* 0x0000009b0400720c */ /* 0x040fe20003f64070 */
[----:B------:R-:W-:Y:S01]  /*1090*/  IMAD R239, R4, R8, R239 ;  /* 0x0000000804ef7224 */ /* 0x000fe200078e02ef */
[----:B------:R-:W-:Y:S01]  /*10a0*/  IABS R13, R12 ;  /* 0x0000000c000d7213 */ /* 0x000fe20000000000 */
[----:B------:R-:W-:Y:S01]  /*10b0*/  IMAD.SHL.U32 R2, R3, 0x200, RZ ;  /* 0x0000020003027824 */ /* 0x000fe200078e00ff */
[----:B------:R-:W-:Y:S01]  /*10c0*/  ISETP.GT.U32.AND P0, PT, R14, R5, PT ;  /* 0x000000050e00720c */ /* 0x000fe20003f04070 */
[----:B------:R-:W-:Y:S01]  /*10d0*/  STL [R1+0x310], R171 ;  /* 0x000310ab01007387 */ /* 0x000fe20000100800 */
[----:B------:R-:W-:Y:S01]  /*10e0*/  ISETP.GT.U32.AND P2, PT, R4, R239, PT ;  /* 0x000000ef0400720c */ /* 0x000fe20003f44070 */
[----:B------:R-:W-:Y:S01]  /*10f0*/  IMAD.HI.U32 R8, R6, R13, RZ ;  /* 0x0000000d06087227 */ /* 0x000fe200078e00ff */
[----:B------:R-:W-:-:S02]  /*1100*/  LOP3.LUT R2, R9, 0x4000, R2, 0xf8, !PT ;  /* 0x0000400009027812 */ /* 0x000fc400078ef802 */
[----:B------:R-:W-:Y:S01]  /*1110*/  IABS R209, R18 ;  /* 0x0000001200d17213 */ /* 0x000fe20000000000 */
[----:B------:R-:W-:Y:S01]  /*1120*/  IMAD.HI.U32 R9, R6, R15, RZ ;  /* 0x0000000f06097227 */ /* 0x000fe200078e00ff */
[C---:B------:R-:W-:Y:S02]  /*1130*/  LOP3.LUT R20, R7.reuse, 0x56, RZ, 0xfc, !PT ;  /* 0x0000005607147812 */ /* 0x040fe400078efcff */
[----:B------:R-:W-:Y:S01]  /*1140*/  LOP3.LUT R22, R7, 0x66, RZ, 0xfc, !PT ;  /* 0x0000006607167812 */ /* 0x000fe200078efcff */
[----:B------:R-:W-:Y:S01]  /*1150*/  @!P3 IMAD.IADD R155, R155, 0x1, -R4 ;  /* 0x000000019b9bb824 */ /* 0x000fe200078e0a04 */
[----:B------:R-:W-:Y:S01]  /*1160*/  ISETP.GE.AND P3, PT, R12, RZ, PT ;  /* 0x000000ff0c00720c */ /* 0x000fe20003f66270 */
[----:B------:R-:W-:Y:S01]  /*1170*/  @!P0 IMAD.IADD R5, R5, 0x1, -R14 ;  /* 0x0000000105058824 */ /* 0x000fe200078e0a0e */
[----:B------:R-:W-:Y:S01]  /*1180*/  LOP3.LUT R12, R7, 0x8, RZ, 0xfc, !PT ;  /* 0x00000008070c7812 */ /* 0x000fe200078efcff */
[----:B------:R-:W-:Y:S01]  /*1190*/  @!P2 IMAD.IADD R239, R239, 0x1, -R4 ;  /* 0x00000001efefa824 */ /* 0x000fe200078e0a04 */
[----:B------:R-:W-:Y:S01]  /*11a0*/  ISETP.GT.U32.AND P6, PT, R4, R155, PT ;  /* 0x0000009b0400720c */ /* 0x000fe20003fc4070 */
[----:B------:R-:W-:Y:S01]  /*11b0*/  IMAD.MOV R154, RZ, RZ, -R8 ;  /* 0x000000ffff9a7224 */ /* 0x000fe200078e0a08 */
[----:B------:R-:W-:Y:S01]  /*11c0*/  ISETP.GT.U32.AND P2, PT, R14, R5, PT ;  /* 0x000000050e00720c */ /* 0x000fe20003f44070 */
[----:B------:R-:W-:Y:S01]  /*11d0*/  IMAD.HI.U32 R8, R6, R151, RZ ;  /* 0x0000009706087227 */ /* 0x000fe200078e00ff */
[----:B------:R-:W-:-:S02]  /*11e0*/  ISETP.GT.U32.AND P0, PT, R4, R239, PT ;  /* 0x000000ef0400720c */ /* 0x000fc40003f04070 */
[----:B------:R-:W-:Y:S01]  /*11f0*/  IABS R23, R20 ;  /* 0x0000001400177213 */ /* 0x000fe20000000000 */
[----:B------:R-:W-:Y:S01]  /*1200*/  IMAD.MOV R9, RZ, RZ, -R9 ;  /* 0x000000ffff097224 */ /* 0x000fe200078e0a09 */
[----:B------:R-:W-:Y:S01]  /*1210*/  IABS R39, R22 ;  /* 0x0000001600277213 */ /* 0x000fe20000000000 */
[----:B------:R-:W-:Y:S01]  /*1220*/  IMAD.MOV R8, RZ, RZ, -R8 ;  /* 0x000000ffff087224 */ /* 0x000fe200078e0a08 */
[C---:B------:R-:W-:Y:S01]  /*1230*/  LOP3.LUT R26, R7.reuse, 0x6a, RZ, 0xfc, !PT ;  /* 0x0000006a071a7812 */ /* 0x040fe200078efcff */
[C---:B------:R-:W-:Y:S01]  /*1240*/  IMAD R152, R4.reuse, R9, R15 ;  /* 0x0000000904987224 */ /* 0x040fe200078e020f */
[----:B------:R-:W-:Y:S01]  /*1250*/  IABS R9, R12 ;  /* 0x0000000c00097213 */ /* 0x000fe20000000000 */
[C---:B------:R-:W-:Y:S01]  /*1260*/  IMAD R151, R4.reuse, R8, R151 ;  /* 0x0000000804977224 */ /* 0x040fe200078e0297 */
[----:B------:R-:W-:Y:S01]  /*1270*/  LOP3.LUT R15, R7, 0xc, RZ, 0xfc, !PT ;  /* 0x0000000c070f7812 */ /* 0x000fe200078efcff */
[----:B------:R-:W-:Y:S01]  /*1280*/  @!P2 IMAD.IADD R5, R5, 0x1, -R14 ;  /* 0x000000010505a824 */ /* 0x000fe200078e0a0e */
[C---:B------:R-:W-:Y:S01]  /*1290*/  ISETP.GT.U32.AND P2, PT, R4.reuse, R152, PT ;  /* 0x000000980400720c */ /* 0x040fe20003f44070 */
[----:B------:R-:W-:Y:S01]  /*12a0*/  @!P6 IMAD.IADD R155, R155, 0x1, -R4 ;  /* 0x000000019b9be824 */ /* 0x000fe200078e0a04 */
[C---:B------:R-:W-:Y:S01]  /*12b0*/  ISETP.GT.U32.AND P6, PT, R4.reuse, R151, PT ;  /* 0x000000970400720c */ /* 0x040fe20003fc4070 */
[----:B------:R-:W-:Y:S01]  /*12c0*/  IMAD R154, R4, R154, R13 ;  /* 0x0000009a049a7224 */ /* 0x000fe200078e020d */
[----:B------:R-:W-:Y:S01]  /*12d0*/  LOP3.LUT R14, R7, 0xa, RZ, 0xfc, !PT ;  /* 0x0000000a070e7812 */ /* 0x000fe200078efcff */
[----:B------:R-:W-:Y:S01]  /*12e0*/  IMAD.HI.U32 R8, R6, R9, RZ ;  /* 0x0000000906087227 */ /* 0x000fe200078e00ff */
[----:B------:R-:W-:-:S02]  /*12f0*/  IABS R147, R15 ;  /* 0x0000000f00937213 */ /* 0x000fc40000000000 */
[----:B------:R-:W-:Y:S01]  /*1300*/  ISETP.GT.U32.AND P5, PT, R4, R154, PT ;  /* 0x0000009a0400720c */ /* 0x000fe20003fa4070 */
[----:B------:R-:W-:Y:S01]  /*1310*/  IMAD.MOV R150, RZ, RZ, -R8 ;  /* 0x000000ffff967224 */ /* 0x000fe200078e0a08 */
[----:B------:R-:W-:Y:S01]  /*1320*/  IABS R13, R14 ;  /* 0x0000000e000d7213 */ /* 0x000fe20000000000 */
[--C-:B------:R-:W-:Y:S01]  /*1330*/  @!P0 IMAD.IADD R239, R239, 0x1, -R4.reuse ;  /* 0x00000001efef8824 */ /* 0x100fe200078e0a04 */
[----:B------:R-:W-:Y:S01]  /*1340*/  ISETP.GE.AND P0, PT, R7, RZ, PT ;  /* 0x000000ff0700720c */ /* 0x000fe20003f06270 */
[--C-:B------:R-:W-:Y:S01]  /*1350*/  @!P2 IMAD.IADD R152, R152, 0x1, -R4.reuse ;  /* 0x000000019898a824 */ /* 0x100fe200078e0a04 */
[----:B------:R-:W-:Y:S01]  /*1360*/  IABS R43, R26 ;  /* 0x0000001a002b7213 */ /* 0x000fe20000000000 */
[----:B------:R-:W-:Y:S01]  /*1370*/  @!P6 IMAD.IADD R151, R151, 0x1, -R4 ;  /* 0x000000019797e824 */ /* 0x000fe200078e0a04 */
[----:B------:R-:W-:Y:S01]  /*1380*/  LOP3.LUT R24, R7, 0x68, RZ, 0xfc, !PT ;  /* 0x0000006807187812 */ /* 0x000fe200078efcff */
[----:B------:R-:W-:Y:S01]  /*1390*/  IMAD.HI.U32 R8, R6, R13, RZ ;  /* 0x0000000d06087227 */ /* 0x000fe200078e00ff */
[----:B------:R-:W-:-:S02]  /*13a0*/  ISETP.GT.U32.AND P6, PT, R4, R152, PT ;  /* 0x000000980400720c */ /* 0x000fc40003fc4070 */
[----:B------:R-:W-:Y:S01]  /*13b0*/  IABS R41, R24 ;  /* 0x0000001800297213 */ /* 0x000fe20000000000 */
[----:B------:R-:W-:Y:S01]  /*13c0*/  @!P5 IMAD.IADD R154, R154, 0x1, -R4 ;  /* 0x000000019a9ad824 */ /* 0x000fe200078e0a04 */
[----:B------:R-:W-:Y:S01]  /*13d0*/  ISETP.GE.AND P5, PT, R17, RZ, PT ;  /* 0x000000ff1100720c */ /* 0x000fe20003fa6270 */
[----:B------:R-:W-:Y:S01]  /*13e0*/  IMAD.MOV R8, RZ, RZ, -R8 ;  /* 0x000000ffff087224 */ /* 0x000fe200078e0a08 */
[C---:B------:R-:W-:Y:S01]  /*13f0*/  LOP3.LUT R17, R7.reuse, 0x10, RZ, 0xfc, !PT ;  /* 0x0000001007117812 */ /* 0x040fe200078efcff */
[C---:B------:R-:W-:Y:S01]  /*1400*/  IMAD R150, R4.reuse, R150, R9 ;  /* 0x0000009604967224 */ /* 0x040fe200078e0209 */
[C---:B------:R-:W-:Y:S01]  /*1410*/  ISETP.GT.U32.AND P2, PT, R4.reuse, R154, PT ;  /* 0x0000009a0400720c */ /* 0x040fe20003f44070 */
[C---:B------:R-:W-:Y:S01]  /*1420*/  IMAD R148, R4.reuse, R8, R13 ;  /* 0x0000000804947224 */ /* 0x040fe200078e020d */
[----:B------:R-:W-:Y:S01]  /*1430*/  IABS R13, R16 ;  /* 0x00000010000d7213 */ /* 0x000fe20000000000 */
[----:B------:R-:W-:Y:S01]  /*1440*/  @!P0 IMAD.MOV R155, RZ, RZ, -R155 ;  /* 0x000000ffff9b8224 */ /* 0x000fe200078e0a9b */
[----:B------:R-:W-:Y:S01]  /*1450*/  ISETP.GT.U32.AND P0, PT, R4, R151, PT ;  /* 0x000000970400720c */ /* 0x000fe20003f04070 */
[----:B------:R-:W-:Y:S01]  /*1460*/  @!P6 IMAD.IADD R152, R152, 0x1, -R4 ;  /* 0x000000019898e824 */ /* 0x000fe200078e0a04 */
[----:B------:R-:W-:Y:S01]  /*1470*/  ISETP.GT.U32.AND P6, PT, R4, R148, PT ;  /* 0x000000940400720c */ /* 0x000fe20003fc4070 */
[----:B------:R-:W-:Y:S01]  /*1480*/  IMAD.HI.U32 R8, R6, R147, RZ ;  /* 0x0000009306087227 */ /* 0x000fe200078e00ff */
[----:B------:R-:W-:-:S02]  /*1490*/  LOP3.LUT R28, R7, 0x6e, RZ, 0xfc, !PT ;  /* 0x0000006e071c7812 */ /* 0x000fc400078efcff */
[C---:B------:R-:W-:Y:S01]  /*14a0*/  LOP3.LUT R30, R7.reuse, 0x70, RZ, 0xfc, !PT ;  /* 0x00000070071e7812 */ /* 0x040fe200078efcff */
[----:B------:R-:W-:Y:S01]  /*14b0*/  IMAD.MOV R9, RZ, RZ, -R8 ;  /* 0x000000ffff097224 */ /* 0x000fe200078e0a08 */
[----:B------:R-:W-:Y:S01]  /*14c0*/  IABS R47, R28 ;  /* 0x0000001c002f7213 */ /* 0x000fe20000000000 */
[--C-:B------:R-:W-:Y:S01]  /*14d0*/  @!P2 IMAD.IADD R154, R154, 0x1, -R4.reuse ;  /* 0x000000019a9aa824 */ /* 0x100fe200078e0a04 */
[----:B------:R-:W-:Y:S01]  /*14e0*/  ISETP.GT.U32.AND P2, PT, R4, R150, PT ;  /* 0x000000960400720c */ /* 0x000fe20003f44070 */
[----:B------:R-:W-:Y:S01]  /*14f0*/  IMAD.HI.U32 R8, R6, R13, RZ ;  /* 0x0000000d06087227 */ /* 0x000fe200078e00ff */
[----:B------:R-:W-:Y:S02]  /*1500*/  IABS R49, R30 ;  /* 0x0000001e00317213 */ /* 0x000fe40000000000 */
[C---:B------:R-:W-:Y:S01]  /*1510*/  LOP3.LUT R32, R7.reuse, 0x72, RZ, 0xfc, !PT ;  /* 0x0000007207207812 */ /* 0x040fe200078efcff */
[----:B------:R-:W-:Y:S01]  /*1520*/  @!P6 IMAD.IADD R148, R148, 0x1, -R4 ;  /* 0x000000019494e824 */ /* 0x000fe200078e0a04 */
[----:B------:R-:W-:Y:S01]  /*1530*/  LOP3.LUT R34, R7, 0x76, RZ, 0xfc, !PT ;  /* 0x0000007607227812 */ /* 0x000fe200078efcff */
[----:B------:R-:W-:Y:S01]  /*1540*/  IMAD.MOV R146, RZ, RZ, -R8 ;  /* 0x000000ffff927224 */ /* 0x000fe200078e0a08 */
[----:B------:R-:W-:Y:S01]  /*1550*/  IABS R51, R32 ;  /* 0x0000002000337213 */ /* 0x000fe20000000000 */
[--C-:B------:R-:W-:Y:S01]  /*1560*/  @!P0 IMAD.IADD R151, R151, 0x1, -R4.reuse ;  /* 0x0000000197978824 */ /* 0x100fe200078e0a04 */
[----:B------:R-:W-:Y:S01]  /*1570*/  ISETP.GT.U32.AND P6, PT, R4, R148, PT ;  /* 0x000000940400720c */ /* 0x000fe20003fc4070 */
[----:B------:R-:W-:Y:S01]  /*1580*/  @!P1 IMAD.MOV R239, RZ, RZ, -R239 ;  /* 0x000000ffffef9224 */ /* 0x000fe200078e0aef */
[----:B------:R-:W-:Y:S01]  /*1590*/  ISETP.GE.AND P0, PT, R12, RZ, PT ;  /* 0x000000ff0c00720c */ /* 0x000fe20003f06270 */
[----:B------:R-:W-:Y:S01]  /*15a0*/  @!P2 IMAD.IADD R150, R150, 0x1, -R4 ;  /* 0x000000019696a824 */ /* 0x000fe200078e0a04 */
[----:B------:R-:W-:Y:S01]  /*15b0*/  IABS R12, R17 ;  /* 0x00000011000c7213 */ /* 0x000fe20000000000 */
[----:B------:R-:W-:Y:S01]  /*15c0*/  IMAD R146, R4, R146, R13 ;  /* 0x0000009204927224 */ /* 0x000fe200078e020d */
[----:B------:R-:W-:Y:S01]  /*15d0*/  ISETP.GE.AND P2, PT, R14, RZ, PT ;  /* 0x000000ff0e00720c */ /* 0x000fe20003f46270 */
[C---:B------:R-:W-:Y:S01]  /*15e0*/  IMAD R147, R4.reuse, R9, R147 ;  /* 0x0000000904937224 */ /* 0x040fe200078e0293 */
[C---:B------:R-:W-:Y:S01]  /*15f0*/  ISETP.GT.U32.AND P1, PT, R4.reuse, R150, PT ;  /* 0x000000960400720c */ /* 0x040fe20003f24070 */
[----:B------:R-:W-:Y:S01]  /*1600*/  IMAD.MOV.U32 R9, RZ, RZ, R12 ;  /* 0x000000ffff097224 */ /* 0x000fe200078e000c */
[----:B------:R-:W-:Y:S01]  /*1610*/  LOP3.LUT R12, R7, 0x12, RZ, 0xfc, !PT ;  /* 0x00000012070c7812 */ /* 0x000fe200078efcff */
[----:B------:R-:W-:Y:S01]  /*1620*/  @!P3 IMAD.MOV R154, RZ, RZ, -R154 ;  /* 0x000000ffff9ab224 */ /* 0x000fe200078e0a9a */
[----:B------:R-:W-:Y:S01]  /*1630*/  ISETP.GT.U32.AND P3, PT, R4, R147, PT ;  /* 0x000000930400720c */ /* 0x000fe20003f64070 */
[----:B------:R-:W-:Y:S01]  /*1640*/  @!P6 IMAD.IADD R148, R148, 0x1, -R4 ;  /* 0x000000019494e824 */ /* 0x000fe200078e0a04 */
[----:B------:R-:W-:Y:S01]  /*1650*/  ISETP.GT.U32.AND P6, PT, R4, R146, PT ;  /* 0x000000920400720c */ /* 0x000fe20003fc4070 */
[----:B------:R-:W-:Y:S01]  /*1660*/  IMAD.HI.U32 R8, R6, R9, RZ ;  /* 0x0000000906087227 */ /* 0x000fe200078e00ff */
[----:B------:R-:W-:-:S02]  /*1670*/  IABS R143, R12 ;  /* 0x0000000c008f7213 */ /* 0x000fc40000000000 */
[C---:B------:R-:W-:Y:S01]  /*1680*/  LOP3.LUT R14, R7.reuse, 0x16, RZ, 0xfc, !PT ;  /* 0x00000016070e7812 */ /* 0x040fe200078efcff */
[----:B------:R-:W-:Y:S01]  /*1690*/  IMAD.MOV R8, RZ, RZ, -R8 ;  /* 0x000000ffff087224 */ /* 0x000fe200078e0a08 */
[----:B------:R-:W-:Y:S01]  /*16a0*/  LOP3.LUT R36, R7, 0x78, RZ, 0xfc, !PT ;  /* 0x0000007807247812 */ /* 0x000fe200078efcff */
[----:B------:R-:W-:Y:S01]  /*16b0*/  @!P1 IMAD.IADD R150, R150, 0x1, -R4 ;  /* 0x0000000196969824 */ /* 0x000fe200078e0a04 */
[----:B------:R-:W-:Y:S01]  /*16c0*/  IABS R13, R14 ;  /* 0x0000000e000d7213 */ /* 0x000fe20000000000 */
[----:B------:R-:W-:Y:S01]  /*16d0*/  IMAD R144, R4, R8, R9 ;  /* 0x0000000804907224 */ /* 0x000fe200078e0209 */
[----:B------:R-:W-:Y:S01]  /*16e0*/  ISETP.GE.AND P1, PT, R17, RZ, PT ;  /* 0x000000ff1100720c */ /* 0x000fe20003f26270 */
[----:B------:R-:W-:Y:S01]  /*16f0*/  @!P0 IMAD.MOV R150, RZ, RZ, -R150 ;  /* 0x000000ffff968224 */ /* 0x000fe200078e0a96 */
[----:B------:R-:W-:Y:S01]  /*1700*/  ISETP.GE.AND P0, PT, R12, RZ, PT ;  /* 0x000000ff0c00720c */ /* 0x000fe20003f06270 */
[----:B------:R-:W-:Y:S01]  /*1710*/  @!P6 IMAD.IADD R146, R146, 0x1, -R4 ;  /* 0x000000019292e824 */ /* 0x000fe200078e0a04 */
[C---:B------:R-:W-:Y:S01]  /*1720*/  LOP3.LUT R12, R7.reuse, 0x14, RZ, 0xfc, !PT ;  /* 0x00000014070c7812 */ /* 0x040fe200078efcff */
[----:B------:R-:W-:Y:S01]  /*1730*/  IMAD.HI.U32 R8, R6, R143, RZ ;  /* 0x0000008f06087227 */ /* 0x000fe200078e00ff */
[----:B------:R-:W-:-:S02]  /*1740*/  LOP3.LUT R17, R7, 0x2c, RZ, 0xfc, !PT ;  /* 0x0000002c07117812 */ /* 0x000fc400078efcff */
[----:B------:R-:W-:Y:S01]  /*1750*/  IABS R9, R12 ;  /* 0x0000000c00097213 */ /* 0x000fe20000000000 */
[----:B------:R-:W-:Y:S01]  /*1760*/  IMAD.MOV R8, RZ, RZ, -R8 ;  /* 0x000000ffff087224 */ /* 0x000fe200078e0a08 */
[----:B------:R-:W-:Y:S01]  /*1770*/  ISETP.GT.U32.AND P6, PT, R4, R146, PT ;  /* 0x000000920400720c */ /* 0x000fe20003fc4070 */
[----:B------:R-:W-:Y:S01]  /*1780*/  @!P5 IMAD.MOV R151, RZ, RZ, -R151 ;  /* 0x000000ffff97d224 */ /* 0x000fe200078e0a97 */
[----:B------:R-:W-:Y:S01]  /*1790*/  ISETP.GE.AND P5, PT, R16, RZ, PT ;  /* 0x000000ff1000720c */ /* 0x000fe20003fa6270 */
[----:B------:R-:W-:Y:S01]  /*17a0*/  @!P3 IMAD.IADD R147, R147, 0x1, -R4 ;  /* 0x000000019393b824 */ /* 0x000fe200078e0a04 */
[----:B------:R-:W-:Y:S01]  /*17b0*/  LOP3.LUT R16, R7, 0x20, RZ, 0xfc, !PT ;  /* 0x0000002007107812 */ /* 0x000fe200078efcff */
[----:B------:R-:W-:Y:S01]  /*17c0*/  IMAD R143, R4, R8, R143 ;  /* 0x00000008048f7224 */ /* 0x000fe200078e028f */
[----:B------:R-:W-:Y:S01]  /*17d0*/  IABS R127, R17 ;  /* 0x00000011007f7213 */ /* 0x000fe20000000000 */
[----:B------:R-:W-:Y:S01]  /*17e0*/  IMAD.HI.U32 R8, R6, R9, RZ ;  /* 0x0000000906087227 */ /* 0x000fe200078e00ff */
[----:B------:R-:W-:-:S02]  /*17f0*/  ISETP.GT.U32.AND P3, PT, R4, R147, PT ;  /* 0x000000930400720c */ /* 0x000fc40003f64070 */
[C---:B------:R-:W-:Y:S01]  /*1800*/  LOP3.LUT R38, R7.reuse, 0x7a, RZ, 0xfc, !PT ;  /* 0x0000007a07267812 */ /* 0x040fe200078efcff */
[----:B------:R-:W-:Y:S01]  /*1810*/  IMAD.MOV R142, RZ, RZ, -R8 ;  /* 0x000000ffff8e7224 */ /* 0x000fe200078e0a08 */
[----:B------:R-:W-:Y:S01]  /*1820*/  IABS R55, R34 ;  /* 0x0000002200377213 */ /* 0x000fe20000000000 */
[----:B------:R-:W-:Y:S01]  /*1830*/  @!P6 IMAD.IADD R146, R146, 0x1, -R4 ;  /* 0x000000019292e824 */ /* 0x000fe200078e0a04 */
[----:B------:R-:W-:Y:S01]  /*1840*/  ISETP.GE.AND P6, PT, R14, RZ, PT ;  /* 0x000000ff0e00720c */ /* 0x000fe20003fc6270 */
[C---:B------:R-:W-:Y:S01]  /*1850*/  IMAD R142, R4.reuse, R142, R9 ;  /* 0x0000008e048e7224 */ /* 0x040fe200078e0209 */
[----:B------:R-:W-:Y:S01]  /*1860*/  LOP3.LUT R14, R7, 0x1a, RZ, 0xfc, !PT ;  /* 0x0000001a070e7812 */ /* 0x000fe200078efcff */
[----:B------:R-:W-:Y:S01]  /*1870*/  @!P2 IMAD.MOV R148, RZ, RZ, -R148 ;  /* 0x000000ffff94a224 */ /* 0x000fe200078e0a94 */
[C---:B------:R-:W-:Y:S01]  /*1880*/  ISETP.GT.U32.AND P2, PT, R4.reuse, R144, PT ;  /* 0x000000900400720c */ /* 0x040fe20003f44070 */
[----:B------:R-:W-:Y:S01]  /*1890*/  @!P5 IMAD.MOV R146, RZ, RZ, -R146 ;  /* 0x000000ffff92d224 */ /* 0x000fe200078e0a92 */
[----:B------:R-:W-:Y:S01]  /*18a0*/  ISETP.GT.U32.AND P5, PT, R4, R142, PT ;  /* 0x0000008e0400720c */ /* 0x000fe20003fa4070 */
[----:B------:R-:W-:Y:S01]  /*18b0*/  @!P3 IMAD.IADD R147, R147, 0x1, -R4 ;  /* 0x000000019393b824 */ /* 0x000fe200078e0a04 */
[----:B------:R-:W-:Y:S01]  /*18c0*/  ISETP.GE.AND P3, PT, R12, RZ, PT ;  /* 0x000000ff0c00720c */ /* 0x000fe20003f66270 */
[----:B------:R-:W-:Y:S01]  /*18d0*/  IMAD.HI.U32 R8, R6, R13, RZ ;  /* 0x0000000d06087227 */ /* 0x000fe200078e00ff */
[----:B------:R-:W-:-:S02]  /*18e0*/  LOP3.LUT R12, R7, 0x18, RZ, 0xfc, !PT ;  /* 0x00000018070c7812 */ /* 0x000fc400078efcff */
[----:B------:R-:W-:Y:S01]  /*18f0*/  IABS R57, R36 ;  /* 0x0000002400397213 */ /* 0x000fe20000000000 */
[----:B------:R-:W-:Y:S01]  /*1900*/  IMAD.MOV R8, RZ, RZ, -R8 ;  /* 0x000000ffff087224 */ /* 0x000fe200078e0a08 */
[----:B------:R-:W-:Y:S01]  /*1910*/  IABS R139, R12 ;  /* 0x0000000c008b7213 */ /* 0x000fe20000000000 */
[----:B------:R-:W-:Y:S01]  /*1920*/  @!P4 IMAD.MOV R152, RZ, RZ, -R152 ;  /* 0x000000ffff98c224 */ /* 0x000fe200078e0a98 */
[----:B------:R-:W-:Y:S01]  /*1930*/  ISETP.GE.AND P4, PT, R15, RZ, PT ;  /* 0x000000ff0f00720c */ /* 0x000fe20003f86270 */
[--C-:B------:R-:W-:Y:S01]  /*1940*/  @!P2 IMAD.IADD R144, R144, 0x1, -R4.reuse ;  /* 0x000000019090a824 */ /* 0x100fe200078e0a04 */
[----:B------:R-:W-:Y:S01]  /*1950*/  LOP3.LUT R15, R7, 0x1e, RZ, 0xfc, !PT ;  /* 0x0000001e070f7812 */ /* 0x000fe200078efcff */
[----:B------:R-:W-:Y:S01]  /*1960*/  IMAD R140, R4, R8, R13 ;  /* 0x00000008048c7224 */ /* 0x000fe200078e020d */
[----:B------:R-:W-:Y:S01]  /*1970*/  IABS R13, R14 ;  /* 0x0000000e000d7213 */ /* 0x000fe20000000000 */
[----:B------:R-:W-:Y:S01]  /*1980*/  @!P5 IMAD.IADD R142, R142, 0x1, -R4 ;  /* 0x000000018e8ed824 */ /* 0x000fe200078e0a04 */
[----:B------:R-:W-:Y:S01]  /*1990*/  ISETP.GT.U32.AND P2, PT, R4, R144, PT ;  /* 0x000000900400720c */ /* 0x000fe20003f44070 */
[----:B------:R-:W-:Y:S01]  /*19a0*/  IMAD.HI.U32 R8, R6, R139, RZ ;  /* 0x0000008b06087227 */ /* 0x000fe200078e00ff */
[----:B------:R-:W-:-:S02]  /*19b0*/  IABS R135, R15 ;  /* 0x0000000f00877213 */ /* 0x000fc40000000000 */
[----:B------:R-:W-:Y:S01]  /*19c0*/  ISETP.GT.U32.AND P5, PT, R4, R142, PT ;  /* 0x0000008e0400720c */ /* 0x000fe20003fa4070 */
[----:B------:R-:W-:Y:S01]  /*19d0*/  IMAD.MOV R9, RZ, RZ, -R8 ;  /* 0x000000ffff097224 */ /* 0x000fe200078e0a08 */
[----:B------:R-:W-:Y:S01]  /*19e0*/  IABS R59, R38 ;  /* 0x00000026003b7213 */ /* 0x000fe20000000000 */
[----:B------:R-:W-:Y:S01]  /*19f0*/  IMAD.HI.U32 R8, R6, R13, RZ ;  /* 0x0000000d06087227 */ /* 0x000fe200078e00ff */
[----:B------:R-:W-:-:S03]  /*1a00*/  LOP3.LUT R3, R3, 0x3f, RZ, 0xc0, !PT ;  /* 0x0000003f03037812 */ /* 0x000fc600078ec0ff */
[----:B------:R-:W-:Y:S02]  /*1a10*/  IMAD.MOV R8, RZ, RZ, -R8 ;  /* 0x000000ffff087224 */ /* 0x000fe400078e0a08 */
[----:B------:R-:W-:Y:S01]  /*1a20*/  @!P4 IMAD.MOV R147, RZ, RZ, -R147 ;  /* 0x000000ffff93c224 */ /* 0x000fe200078e0a93 */
[C---:B------:R-:W-:Y:S01]  /*1a30*/  ISETP.GT.U32.AND P4, PT, R4.reuse, R143, PT ;  /* 0x0000008f0400720c */ /* 0x040fe20003f84070 */
[----:B------:R-:W-:Y:S01]  /*1a40*/  IMAD R138, R4, R8, R13 ;  /* 0x00000008048a7224 */ /* 0x000fe200078e020d */
[----:B------:R-:W-:Y:S01]  /*1a50*/  IABS R13, R16 ;  /* 0x00000010000d7213 */ /* 0x000fe20000000000 */
[--C-:B------:R-:W-:Y:S01]  /*1a60*/  @!P2 IMAD.IADD R144, R144, 0x1, -R4.reuse ;  /* 0x000000019090a824 */ /* 0x100fe200078e0a04 */
[----:B------:R-:W-:Y:S01]  /*1a70*/  ISETP.GE.AND P2, PT, R12, RZ, PT ;  /* 0x000000ff0c00720c */ /* 0x000fe20003f46270 */
[----:B------:R-:W-:Y:S01]  /*1a80*/  @!P5 IMAD.IADD R142, R142, 0x1, -R4 ;  /* 0x000000018e8ed824 */ /* 0x000fe200078e0a04 */
[C---:B------:R-:W-:Y:S01]  /*1a90*/  ISETP.GT.U32.AND P5, PT, R4.reuse, R138, PT ;  /* 0x0000008a0400720c */ /* 0x040fe20003fa4070 */
[C---:B------:R-:W-:Y:S01]  /*1aa0*/  IMAD R139, R4.reuse, R9, R139 ;  /* 0x00000009048b7224 */ /* 0x040fe200078e028b */
[----:B------:R-:W-:Y:S01]  /*1ab0*/  LOP3.LUT R12, R7, 0x1c, RZ, 0xfc, !PT ;  /* 0x0000001c070c7812 */ /* 0x000fe200078efcff */
[----:B------:R-:W-:Y:S01]  /*1ac0*/  @!P1 IMAD.MOV R144, RZ, RZ, -R144 ;  /* 0x000000ffff909224 */ /* 0x000fe200078e0a90 */
[----:B------:R-:W-:Y:S01]  /*1ad0*/  ISETP.GT.U32.AND P1, PT, R4, R140, PT ;  /* 0x0000008c0400720c */ /* 0x000fe20003f24070 */
[----:B------:R-:W-:Y:S01]  /*1ae0*/  @!P3 IMAD.MOV R142, RZ, RZ, -R142 ;  /* 0x000000ffff8eb224 */ /* 0x000fe200078e0a8e */
[----:B------:R-:W-:Y:S01]  /*1af0*/  IABS R9, R12 ;  /* 0x0000000c00097213 */ /* 0x000fe20000000000 */
[----:B------:R-:W-:Y:S01]  /*1b00*/  @!P4 IMAD.IADD R143, R143, 0x1, -R4 ;  /* 0x000000018f8fc824 */ /* 0x000fe200078e0a04 */
[----:B------:R-:W-:-:S02]  /*1b10*/  ISETP.GE.AND P3, PT, R12, RZ, PT ;  /* 0x000000ff0c00720c */ /* 0x000fc40003f66270 */
[----:B------:R-:W-:Y:S01]  /*1b20*/  LOP3.LUT R12, R7, 0x22, RZ, 0xfc, !PT ;  /* 0x00000022070c7812 */ /* 0x000fe200078efcff */
[----:B------:R-:W-:Y:S01]  /*1b30*/  IMAD.HI.U32 R8, R6, R9, RZ ;  /* 0x0000000906087227 */ /* 0x000fe200078e00ff */
[----:B------:R-:W-:-:S03]  /*1b40*/  ISETP.GT.U32.AND P4, PT, R4, R143, PT ;  /* 0x0000008f0400720c */ /* 0x000fc60003f84070 */
[----:B------:R-:W-:Y:S02]  /*1b50*/  @!P5 IMAD.IADD R138, R138, 0x1, -R4 ;  /* 0x000000018a8ad824 */ /* 0x000fe400078e0a04 */
[----:B------:R-:W-:Y:S02]  /*1b60*/  IMAD.MOV R8, RZ, RZ, -R8 ;  /* 0x000000ffff087224 */ /* 0x000fe400078e0a08 */
[----:B------:R-:W-:Y:S01]  /*1b70*/  @!P1 IMAD.IADD R140, R140, 0x1, -R4 ;  /* 0x000000018c8c9824 */ /* 0x000fe200078e0a04 */
[C---:B------:R-:W-:Y:S01]  /*1b80*/  ISETP.GT.U32.AND P5, PT, R4.reuse, R138, PT ;  /* 0x0000008a0400720c */ /* 0x040fe20003fa4070 */
[----:B------:R-:W-:Y:S02]  /*1b90*/  IMAD R136, R4, R8, R9 ;  /* 0x0000000804887224 */ /* 0x000fe400078e0209 */
[----:B------:R-:W-:Y:S01]  /*1ba0*/  IMAD.HI.U32 R8, R6, R135, RZ ;  /* 0x0000008706087227 */ /* 0x000fe200078e00ff */
[----:B------:R-:W-:-:S03]  /*1bb0*/  ISETP.GT.U32.AND P1, PT, R4, R140, PT ;  /* 0x0000008c0400720c */ /* 0x000fc60003f24070 */
[----:B------:R-:W-:Y:S02]  /*1bc0*/  IMAD.MOV R8, RZ, RZ, -R8 ;  /* 0x000000ffff087224 */ /* 0x000fe400078e0a08 */
[----:B------:R-:W-:Y:S01]  /*1bd0*/  @!P4 IMAD.IADD R143, R143, 0x1, -R4 ;  /* 0x000000018f8fc824 */ /* 0x000fe200078e0a04 */
[C---:B------:R-:W-:Y:S01]  /*1be0*/  ISETP.GT.U32.AND P4, PT, R4.reuse, R139, PT ;  /* 0x0000008b0400720c */ /* 0x040fe20003f84070 */
[----:B------:R-:W-:Y:S01]  /*1bf0*/  IMAD R135, R4, R8, R135 ;  /* 0x0000000804877224 */ /* 0x000fe200078e0287 */
[----:B------:R-:W-:Y:S01]  /*1c00*/  IABS R8, R12 ;  /* 0x0000000c00087213 */ /* 0x000fe20000000000 */
[----:B------:R-:W-:-:S04]  /*1c10*/  IMAD.HI.U32 R9, R6, R13, RZ ;  /* 0x0000000d06097227 */ /* 0x000fc800078e00ff */
[--C-:B------:R-:W-:Y:S01]  /*1c20*/  @!P5 IMAD.IADD R138, R138, 0x1, -R4.reuse ;  /* 0x000000018a8ad824 */ /* 0x100fe200078e0a04 */
[----:B------:R-:W-:Y:S01]  /*1c30*/  ISETP.GT.U32.AND P5, PT, R4, R135, PT ;  /* 0x000000870400720c */ /* 0x000fe20003fa4070 */
[----:B------:R-:W-:Y:S02]  /*1c40*/  IMAD.MOV R9, RZ, RZ, -R9 ;  /* 0x000000ffff097224 */ /* 0x000fe400078e0a09 */
[--C-:B------:R-:W-:Y:S01]  /*1c50*/  @!P1 IMAD.IADD R140, R140, 0x1, -R4.reuse ;  /* 0x000000018c8c9824 */ /* 0x100fe200078e0a04 */
[C---:B------:R-:W-:Y:S01]  /*1c60*/  ISETP.GT.U32.AND P1, PT, R4.reuse, R136, PT ;  /* 0x000000880400720c */ /* 0x040fe20003f24070 */
[----:B------:R-:W-:Y:S02]  /*1c70*/  IMAD R134, R4, R9, R13 ;  /* 0x0000000904867224 */ /* 0x000fe400078e020d */
[----:B------:R-:W-:Y:S01]  /*1c80*/  @!P4 IMAD.IADD R139, R139, 0x1, -R4 ;  /* 0x000000018b8bc824 */ /* 0x000fe200078e0a04 */
[----:B------:R-:W-:Y:S01]  /*1c90*/  ISETP.GE.AND P4, PT, R14, RZ, PT ;  /* 0x000000ff0e00720c */ /* 0x000fe20003f86270 */
[----:B------:R-:W-:Y:S01]  /*1ca0*/  @!P6 IMAD.MOV R140, RZ, RZ, -R140 ;  /* 0x000000ffff8ce224 */ /* 0x000fe200078e0a8c */
[----:B------:R-:W-:Y:S01]  /*1cb0*/  ISETP.GT.U32.AND P6, PT, R4, R134, PT ;  /* 0x000000860400720c */ /* 0x000fe20003fc4070 */
[----:B------:R-:W-:Y:S01]  /*1cc0*/  IMAD.MOV.U32 R13, RZ, RZ, R8 ;  /* 0x000000ffff0d7224 */ /* 0x000fe200078e0008 */
[----:B------:R-:W-:Y:S01]  /*1cd0*/  LOP3.LUT R14, R7, 0x24, RZ, 0xfc, !PT ;  /* 0x00000024070e7812 */ /* 0x000fe200078efcff */
[----:B------:R-:W-:-:S02]  /*1ce0*/  @!P5 IMAD.IADD R135, R135, 0x1, -R4 ;  /* 0x000000018787d824 */ /* 0x000fc400078e0a04 */
[----:B------:R-:W-:Y:S01]  /*1cf0*/  IMAD.HI.U32 R8, R6, R13, RZ ;  /* 0x0000000d06087227 */ /* 0x000fe200078e00ff */
[----:B------:R-:W-:Y:S02]  /*1d00*/  IABS R131, R14 ;  /* 0x0000000e00837213 */ /* 0x000fe40000000000 */
[----:B------:R-:W-:Y:S01]  /*1d10*/  ISETP.GT.U32.AND P5, PT, R4, R135, PT ;  /* 0x000000870400720c */ /* 0x000fe20003fa4070 */
[----:B------:R-:W-:Y:S02]  /*1d20*/  @!P1 IMAD.IADD R136, R136, 0x1, -R4 ;  /* 0x0000000188889824 */ /* 0x000fe400078e0a04 */
[----:B------:R-:W-:Y:S01]  /*1d30*/  @!P4 IMAD.MOV R138, RZ, RZ, -R138 ;  /* 0x000000ffff8ac224 */ /* 0x000fe200078e0a8a */
[----:B------:R-:W-:Y:S01]  /*1d40*/  ISETP.GE.AND P4, PT, R12, RZ, PT ;  /* 0x000000ff0c00720c */ /* 0x000fe20003f86270 */
[----:B------:R-:W-:Y:S01]  /*1d50*/  IMAD.MOV R8, RZ, RZ, -R8 ;  /* 0x000000ffff087224 */ /* 0x000fe200078e0a08 */
[----:B------:R-:W-:Y:S01]  /*1d60*/  LOP3.LUT R12, R7, 0x26, RZ, 0xfc, !PT ;  /* 0x00000026070c7812 */ /* 0x000fe200078efcff */
[----:B------:R-:W-:Y:S01]  /*1d70*/  @!P6 IMAD.IADD R134, R134, 0x1, -R4 ;  /* 0x000000018686e824 */ /* 0x000fe200078e0a04 */
[C---:B------:R-:W-:Y:S01]  /*1d80*/  ISETP.GT.U32.AND P1, PT, R4.reuse, R136, PT ;  /* 0x000000880400720c */ /* 0x040fe20003f24070 */
[----:B------:R-:W-:Y:S01]  /*1d90*/  IMAD R132, R4, R8, R13 ;  /* 0x0000000804847224 */ /* 0x000fe200078e020d */
[----:B------:R-:W-:Y:S01]  /*1da0*/  IABS R205, R12 ;  /* 0x0000000c00cd7213 */ /* 0x000fe20000000000 */
[----:B------:R-:W-:Y:S01]  /*1db0*/  IMAD.HI.U32 R9, R6, R131, RZ ;  /* 0x0000008306097227 */ /* 0x000fe200078e00ff */
[----:B------:R-:W-:-:S03]  /*1dc0*/  ISETP.GT.U32.AND P6, PT, R4, R134, PT ;  /* 0x000000860400720c */ /* 0x000fc60003fc4070 */
[----:B------:R-:W-:Y:S01]  /*1dd0*/  @!P5 IMAD.IADD R135, R135, 0x1, -R4 ;  /* 0x000000018787d824 */ /* 0x000fe200078e0a04 */
[----:B------:R-:W-:Y:S01]  /*1de0*/  ISETP.GT.U32.AND P5, PT, R4, R132, PT ;  /* 0x000000840400720c */ /* 0x000fe20003fa4070 */
[----:B------:R-:W-:Y:S02]  /*1df0*/  IMAD.MOV R9, RZ, RZ, -R9 ;  /* 0x000000ffff097224 */ /* 0x000fe400078e0a09 */
[----:B------:R-:W-:-:S04]  /*1e00*/  IMAD.HI.U32 R8, R6, R205, RZ ;  /* 0x000000cd06087227 */ /* 0x000fc800078e00ff */
[----:B------:R-:W-:Y:S02]  /*1e10*/  IMAD R131, R4, R9, R131 ;  /* 0x0000000904837224 */ /* 0x000fe400078e0283 */
[----:B------:R-:W-:Y:S02]  /*1e20*/  IMAD.MOV R8, RZ, RZ, -R8 ;  /* 0x000000ffff087224 */ /* 0x000fe400078e0a08 */
[--C-:B------:R-:W-:Y:S01]  /*1e30*/  @!P1 IMAD.IADD R136, R136, 0x1, -R4.reuse ;  /* 0x0000000188889824 */ /* 0x100fe200078e0a04 */
[----:B------:R-:W-:Y:S01]  /*1e40*/  ISETP.GE.AND P1, PT, R14, RZ, PT ;  /* 0x000000ff0e00720c */ /* 0x000fe20003f26270 */
[--C-:B------:R-:W-:Y:S01]  /*1e50*/  @!P6 IMAD.IADD R134, R134, 0x1, -R4.reuse ;  /* 0x000000018686e824 */ /* 0x100fe200078e0a04 */
[C---:B------:R-:W-:Y:S01]  /*1e60*/  ISETP.GT.U32.AND P6, PT, R4.reuse, R131, PT ;  /* 0x000000830400720c */ /* 0x040fe20003fc4070 */
[C---:B------:R-:W-:Y:S01]  /*1e70*/  IMAD R205, R4.reuse, R8, R205 ;  /* 0x0000000804cd7224 */ /* 0x040fe200078e02cd */
[----:B------:R-:W-:Y:S01]  /*1e80*/  LOP3.LUT R14, R7, 0x28, RZ, 0xfc, !PT ;  /* 0x00000028070e7812 */ /* 0x000fe200078efcff */
[----:B------:R-:W-:Y:S01]  /*1e90*/  @!P0 IMAD.MOV R143, RZ, RZ, -R143 ;  /* 0x000000ffff8f8224 */ /* 0x000fe200078e0a8f */
[----:B------:R-:W-:Y:S01]  /*1ea0*/  ISETP.GT.U32.AND P0, PT, R4, R139, PT ;  /* 0x0000008b0400720c */ /* 0x000fe20003f04070 */
[----:B------:R-:W-:Y:S01]  /*1eb0*/  @!P5 IMAD.IADD R132, R132, 0x1, -R4 ;  /* 0x000000018484d824 */ /* 0x000fe200078e0a04 */
[----:B------:R-:W-:Y:S01]  /*1ec0*/  ISETP.GT.U32.AND P5, PT, R4, R205, PT ;  /* 0x000000cd0400720c */ /* 0x000fe20003fa4070 */
[----:B------:R-:W-:Y:S01]  /*1ed0*/  @!P3 IMAD.MOV R136, RZ, RZ, -R136 ;  /* 0x000000ffff88b224 */ /* 0x000fe200078e0a88 */
[----:B------:R-:W-:-:S02]  /*1ee0*/  IABS R13, R14 ;  /* 0x0000000e000d7213 */ /* 0x000fc40000000000 */
[----:B------:R-:W-:-:S03]  /*1ef0*/  ISETP.GT.U32.AND P3, PT, R4, R132, PT ;  /* 0x000000840400720c */ /* 0x000fc60003f64070 */
[----:B------:R-:W-:-:S04]  /*1f00*/  IMAD.HI.U32 R8, R6, R13, RZ ;  /* 0x0000000d06087227 */ /* 0x000fc800078e00ff */
[--C-:B------:R-:W-:Y:S01]  /*1f10*/  @!P6 IMAD.IADD R131, R131, 0x1, -R4.reuse ;  /* 0x000000018383e824 */ /* 0x100fe200078e0a04 */
[----:B------:R-:W-:Y:S01]  /*1f20*/  ISETP.GE.AND P6, PT, R12, RZ, PT ;  /* 0x000000ff0c00720c */ /* 0x000fe20003fc6270 */
[----:B------:R-:W-:Y:S01]  /*1f30*/  @!P0 IMAD.IADD R139, R139, 0x1, -R4 ;  /* 0x000000018b8b8824 */ /* 0x000fe200078e0a04 */
[----:B------:R-:W-:Y:S01]  /*1f40*/  ISETP.GE.AND P0, PT, R15, RZ, PT ;  /* 0x000000ff0f00720c */ /* 0x000fe20003f06270 */
[----:B------:R-:W-:Y:S01]  /*1f50*/  IMAD.MOV R8, RZ, RZ, -R8 ;  /* 0x000000ffff087224 */ /* 0x000fe200078e0a08 */
[----:B------:R-:W-:Y:S01]  /*1f60*/  LOP3.LUT R12, R7, 0x30, RZ, 0xfc, !PT ;  /* 0x00000030070c7812 */ /* 0x000fe200078efcff */
[----:B------:R-:W-:Y:S01]  /*1f70*/  @!P5 IMAD.IADD R205, R205, 0x1, -R4 ;  /* 0x00000001cdcdd824 */ /* 0x000fe200078e0a04 */
[----:B------:R-:W-:Y:S01]  /*1f80*/  ISETP.GT.U32.AND P5, PT, R4, R131, PT ;  /* 0x000000830400720c */ /* 0x000fe20003fa4070 */
[----:B------:R-:W-:Y:S01]  /*1f90*/  @!P2 IMAD.MOV R139, RZ, RZ, -R139 ;  /* 0x000000ffff8ba224 */ /* 0x000fe200078e0a8b */
[----:B------:R-:W-:Y:S01]  /*1fa0*/  ISETP.GE.AND P2, PT, R16, RZ, PT ;  /* 0x000000ff1000720c */ /* 0x000fe20003f46270 */
[----:B------:R-:W-:Y:S01]  /*1fb0*/  IMAD R130, R4, R8, R13 ;  /* 0x0000000804827224 */ /* 0x000fe200078e020d */
[----:B------:R-:W-:Y:S01]  /*1fc0*/  LOP3.LUT R16, R7, 0x2a, RZ, 0xfc, !PT ;  /* 0x0000002a07107812 */ /* 0x000fe200078efcff */
[----:B------:R-:W-:-:S03]  /*1fd0*/  IMAD.HI.U32 R8, R6, R127, RZ ;  /* 0x0000007f06087227 */ /* 0x000fc600078e00ff */
[----:B------:R-:W-:Y:S01]  /*1fe0*/  IABS R15, R16 ;  /* 0x00000010000f7213 */ /* 0x000fe20000000000 */
[----:B------:R-:W-:Y:S02]  /*1ff0*/  IMAD.MOV R8, RZ, RZ, -R8 ;  /* 0x000000ffff087224 */ /* 0x000fe400078e0a08 */
[----:B------:R-:W-:Y:S01]  /*2000*/  @!P0 IMAD.MOV R135, RZ, RZ, -R135 ;  /* 0x000000ffff878224 */ /* 0x000fe200078e0a87 */
[C---:B------:R-:W-:Y:S01]  /*2010*/  ISETP.GT.U32.AND P0, PT, R4.reuse, R205, PT ;  /* 0x000000cd0400720c */ /* 0x040fe20003f04070 */
[----:B------:R-:W-:Y:S02]  /*2020*/  IMAD R127, R4, R8, R127 ;  /* 0x00000008047f7224 */ /* 0x000fe400078e027f */
[----:B------:R-:W-:-:S04]  /*2030*/  IMAD.HI.U32 R9, R6, R15, RZ ;  /* 0x0000000f06097227 */ /* 0x000fc800078e00ff */
[--C-:B------:R-:W-:Y:S01]  /*2040*/  @!P5 IMAD.IADD R131, R131, 0x1, -R4.reuse ;  /* 0x000000018383d824 */ /* 0x100fe200078e0a04 */
[----:B------:R-:W-:Y:S01]  /*2050*/  ISETP.GT.U32.AND P5, PT, R4, R127, PT ;  /* 0x0000007f0400720c */ /* 0x000fe20003fa4070 */
[----:B------:R-:W-:Y:S02]  /*2060*/  IMAD.MOV R9, RZ, RZ, -R9 ;  /* 0x000000ffff097224 */ /* 0x000fe400078e0a09 */
[----:B------:R-:W-:Y:S01]  /*2070*/  @!P3 IMAD.IADD R132, R132, 0x1, -R4 ;  /* 0x000000018484b824 */ /* 0x000fe200078e0a04 */
[C---:B------:R-:W-:Y:S01]  /*2080*/  ISETP.GT.U32.AND P3, PT, R4.reuse, R130, PT ;  /* 0x000000820400720c */ /* 0x040fe20003f64070 */
[----:B------:R-:W-:Y:S01]  /*2090*/  IMAD R128, R4, R9, R15 ;  /* 0x0000000904807224 */ /* 0x000fe200078e020f */
[----:B------:R-:W-:Y:S01]  /*20a0*/  IABS R9, R12 ;  /* 0x0000000c00097213 */ /* 0x000fe20000000000 */
[----:B------:R-:W-:Y:S02]  /*20b0*/  @!P2 IMAD.MOV R134, RZ, RZ, -R134 ;  /* 0x000000ffff86a224 */ /* 0x000fe400078e0a86 */
[----:B------:R-:W-:Y:S01]  /*20c0*/  IMAD.HI.U32 R8, R6, R209, RZ ;  /* 0x000000d106087227 */ /* 0x000fe200078e00ff */
[----:B------:R-:W-:-:S03]  /*20d0*/  ISETP.GT.U32.AND P2, PT, R4, R128, PT ;  /* 0x000000800400720c */ /* 0x000fc60003f44070 */
[----:B------:R-:W-:Y:S02]  /*20e0*/  @!P5 IMAD.IADD R127, R127, 0x1, -R4 ;  /* 0x000000017f7fd824 */ /* 0x000fe400078e0a04 */
[----:B------:R-:W-:Y:S02]  /*20f0*/  IMAD.MOV R8, RZ, RZ, -R8 ;  /* 0x000000ffff087224 */ /* 0x000fe400078e0a08 */
[----:B------:R-:W-:Y:S01]  /*2100*/  @!P4 IMAD.MOV R132, RZ, RZ, -R132 ;  /* 0x000000ffff84c224 */ /* 0x000fe200078e0a84 */
[C---:B------:R-:W-:Y:S01]  /*2110*/  ISETP.GT.U32.AND P5, PT, R4.reuse, R127, PT ;  /* 0x0000007f0400720c */ /* 0x040fe20003fa4070 */
[----:B------:R-:W-:Y:S01]  /*2120*/  IMAD R209, R4, R8, R209 ;  /* 0x0000000804d17224 */ /* 0x000fe200078e02d1 */
[----:B------:R-:W-:Y:S01]  /*2130*/  ISETP.GE.AND P4, PT, R14, RZ, PT ;  /* 0x000000ff0e00720c */ /* 0x000fe20003f86270 */
[----:B------:R-:W-:Y:S01]  /*2140*/  IMAD.HI.U32 R8, R6, R9, RZ ;  /* 0x0000000906087227 */ /* 0x000fe200078e00ff */
[----:B------:R-:W-:-:S03]  /*2150*/  LOP3.LUT R14, R7, 0x32, RZ, 0xfc, !PT ;  /* 0x00000032070e7812 */ /* 0x000fc600078efcff */
[--C-:B------:R-:W-:Y:S01]  /*2160*/  @!P0 IMAD.IADD R205, R205, 0x1, -R4.reuse ;  /* 0x00000001cdcd8824 */ /* 0x100fe200078e0a04 */
[----:B------:R-:W-:Y:S01]  /*2170*/  IABS R13, R14 ;  /* 0x0000000e000d7213 */ /* 0x000fe20000000000 */
[--C-:B------:R-:W-:Y:S01]  /*2180*/  @!P3 IMAD.IADD R130, R130, 0x1, -R4.reuse ;  /* 0x000000018282b824 */ /* 0x100fe200078e0a04 */
[----:B------:R-:W-:Y:S01]  /*2190*/  ISETP.GE.AND P0, PT, R16, RZ, PT ;  /* 0x000000ff1000720c */ /* 0x000fe20003f06270 */
[----:B------:R-:W-:Y:S01]  /*21a0*/  @!P2 IMAD.IADD R128, R128, 0x1, -R4 ;  /* 0x000000018080a824 */ /* 0x000fe200078e0a04 */
[----:B------:R-:W-:Y:S01]  /*21b0*/  LOP3.LUT R16, R7, 0x34, RZ, 0xfc, !PT ;  /* 0x0000003407107812 */ /* 0x000fe200078efcff */
[----:B------:R-:W-:Y:S01]  /*21c0*/  IMAD.MOV R126, RZ, RZ, -R8 ;  /* 0x000000ffff7e7224 */ /* 0x000fe200078e0a08 */
[C---:B------:R-:W-:Y:S01]  /*21d0*/  ISETP.GT.U32.AND P2, PT, R4.reuse, R130, PT ;  /* 0x000000820400720c */ /* 0x040fe20003f44070 */
[----:B------:R-:W-:Y:S01]  /*21e0*/  @!P1 IMAD.MOV R131, RZ, RZ, -R131 ;  /* 0x000000ffff839224 */ /* 0x000fe200078e0a83 */
[C---:B------:R-:W-:Y:S01]  /*21f0*/  ISETP.GT.U32.AND P1, PT, R4.reuse, R128, PT ;  /* 0x000000800400720c */ /* 0x040fe20003f24070 */
[----:B------:R-:W-:Y:S01]  /*2200*/  @!P6 IMAD.MOV R205, RZ, RZ, -R205 ;  /* 0x000000ffffcde224 */ /* 0x000fe200078e0acd */
[C---:B------:R-:W-:Y:S01]  /*2210*/  ISETP.GT.U32.AND P6, PT, R4.reuse, R209, PT ;  /* 0x000000d10400720c */ /* 0x040fe20003fc4070 */
[----:B------:R-:W-:Y:S01]  /*2220*/  IMAD R126, R4, R126, R9 ;  /* 0x0000007e047e7224 */ /* 0x000fe200078e0209 */
[----:B------:R-:W-:Y:S01]  /*2230*/  IABS R123, R16 ;  /* 0x00000010007b7213 */ /* 0x000fe20000000000 */
[----:B------:R-:W-:Y:S01]  /*2240*/  @!P5 IMAD.IADD R127, R127, 0x1, -R4 ;  /* 0x000000017f7fd824 */ /* 0x000fe200078e0a04 */
[----:B------:R-:W-:Y:S01]  /*2250*/  ISETP.GE.AND P3, PT, R17, RZ, PT ;  /* 0x000000ff1100720c */ /* 0x000fe20003f66270 */
[----:B------:R-:W-:Y:S01]  /*2260*/  IMAD.HI.U32 R8, R6, R13, RZ ;  /* 0x0000000d06087227 */ /* 0x000fe200078e00ff */
[----:B------:R-:W-:-:S02]  /*2270*/  ISETP.GT.U32.AND P5, PT, R4, R126, PT ;  /* 0x0000007e0400720c */ /* 0x000fc40003fa4070 */
[----:B------:R-:W-:Y:S01]  /*2280*/  LOP3.LUT R17, R7, 0x3a, RZ, 0xfc, !PT ;  /* 0x0000003a07117812 */ /* 0x000fe200078efcff */
[----:B------:R-:W-:Y:S02]  /*2290*/  IMAD.MOV R8, RZ, RZ, -R8 ;  /* 0x000000ffff087224 */ /* 0x000fe400078e0a08 */
[--C-:B------:R-:W-:Y:S01]  /*22a0*/  @!P2 IMAD.IADD R130, R130, 0x1, -R4.reuse ;  /* 0x000000018282a824 */ /* 0x100fe200078e0a04 */
[----:B------:R-:W-:Y:S01]  /*22b0*/  IABS R15, R17 ;  /* 0x00000011000f7213 */ /* 0x000fe20000000000 */
[--C-:B------:R-:W-:Y:S01]  /*22c0*/  @!P1 IMAD.IADD R128, R128, 0x1, -R4.reuse ;  /* 0x0000000180809824 */ /* 0x100fe200078e0a04 */
[----:B------:R-:W-:Y:S01]  /*22d0*/  ISETP.GE.AND P1, PT, R12, RZ, PT ;  /* 0x000000ff0c00720c */ /* 0x000fe20003f26270 */
[--C-:B------:R-:W-:Y:S01]  /*22e0*/  @!P6 IMAD.IADD R209, R209, 0x1, -R4.reuse ;  /* 0x00000001d1d1e824 */ /* 0x100fe200078e0a04 */
[C---:B------:R-:W-:Y:S01]  /*22f0*/  LOP3.LUT R12, R7.reuse, 0x36, RZ, 0xfc, !PT ;  /* 0x00000036070c7812 */ /* 0x040fe200078efcff */
[----:B------:R-:W-:Y:S01]  /*2300*/  IMAD R124, R4, R8, R13 ;  /* 0x00000008047c7224 */ /* 0x000fe200078e020d */
[----:B------:R-:W-:Y:S01]  /*2310*/  ISETP.GE.AND P6, PT, R14, RZ, PT ;  /* 0x000000ff0e00720c */ /* 0x000fe20003fc6270 */
[----:B------:R-:W-:Y:S01]  /*2320*/  @!P5 IMAD.IADD R126, R126, 0x1, -R4 ;  /* 0x000000017e7ed824 */ /* 0x000fe200078e0a04 */
[----:B------:R-:W-:Y:S01]  /*2330*/  LOP3.LUT R14, R7, 0x38, RZ, 0xfc, !PT ;  /* 0x00000038070e7812 */ /* 0x000fe200078efcff */
[----:B------:R-:W-:Y:S01]  /*2340*/  @!P4 IMAD.MOV R130, RZ, RZ, -R130 ;  /* 0x000000ffff82c224 */ /* 0x000fe200078e0a82 */
[C---:B------:R-:W-:Y:S01]  /*2350*/  ISETP.GT.U32.AND P4, PT, R4.reuse, R209, PT ;  /* 0x000000d10400720c */ /* 0x040fe20003f84070 */
[----:B------:R-:W-:Y:S01]  /*2360*/  @!P0 IMAD.MOV R128, RZ, RZ, -R128 ;  /* 0x000000ffff808224 */ /* 0x000fe200078e0a80 */
[----:B------:R-:W-:Y:S01]  /*2370*/  ISETP.GT.U32.AND P0, PT, R4, R124, PT ;  /* 0x0000007c0400720c */ /* 0x000fe20003f04070 */
[----:B------:R-:W-:Y:S01]  /*2380*/  IMAD.HI.U32 R8, R6, R123, RZ ;  /* 0x0000007b06087227 */ /* 0x000fe200078e00ff */
[----:B------:R-:W-:-:S02]  /*2390*/  ISETP.GT.U32.AND P5, PT, R4, R126, PT ;  /* 0x0000007e0400720c */ /* 0x000fc40003fa4070 */
[----:B------:R-:W-:Y:S01]  /*23a0*/  IABS R213, R12 ;  /* 0x0000000c00d57213 */ /* 0x000fe20000000000 */
[----:B------:R-:W-:Y:S01]  /*23b0*/  IMAD.MOV R8, RZ, RZ, -R8 ;  /* 0x000000ffff087224 */ /* 0x000fe200078e0a08 */
[----:B------:R-:W-:Y:S01]  /*23c0*/  IABS R13, R14 ;  /* 0x0000000e000d7213 */ /* 0x000fe20000000000 */
[----:B------:R-:W-:Y:S01]  /*23d0*/  @!P3 IMAD.MOV R127, RZ, RZ, -R127 ;  /* 0x000000ffff7fb224 */ /* 0x000fe200078e0a7f */
[----:B------:R-:W-:Y:S01]  /*23e0*/  ISETP.GE.AND P3, PT, R16, RZ, PT ;  /* 0x000000ff1000720c */ /* 0x000fe20003f66270 */
[----:B------:R-:W-:Y:S01]  /*23f0*/  IMAD R123, R4, R8, R123 ;  /* 0x00000008047b7224 */ /* 0x000fe200078e027b */
[----:B------:R-:W-:Y:S01]  /*2400*/  LOP3.LUT R16, R7, 0x3c, RZ, 0xfc, !PT ;  /* 0x0000003c07107812 */ /* 0x000fe200078efcff */
[--C-:B------:R-:W-:Y:S01]  /*2410*/  @!P4 IMAD.IADD R209, R209, 0x1, -R4.reuse ;  /* 0x00000001d1d1c824 */ /* 0x100fe200078e0a04 */
[----:B------:R-:W-:Y:S01]  /*2420*/  ISETP.GE.AND P2, PT, R18, RZ, PT ;  /* 0x000000ff1200720c */ /* 0x000fe20003f46270 */
[----:B------:R-:W-:Y:S01]  /*2430*/  @!P0 IMAD.IADD R124, R124, 0x1, -R4 ;  /* 0x000000017c7c8824 */ /* 0x000fe200078e0a04 */
[----:B------:R-:W-:Y:S01]  /*2440*/  ISETP.GT.U32.AND P4, PT, R4, R123, PT ;  /* 0x0000007b0400720c */ /* 0x000fe20003f84070 */
[----:B------:R-:W-:Y:S01]  /*2450*/  IMAD.HI.U32 R8, R6, R213, RZ ;  /* 0x000000d506087227 */ /* 0x000fe200078e00ff */
[----:B------:R-:W-:-:S02]  /*2460*/  IABS R119, R16 ;  /* 0x0000001000777213 */ /* 0x000fc40000000000 */
[----:B------:R-:W-:Y:S01]  /*2470*/  ISETP.GT.U32.AND P0, PT, R4, R124, PT ;  /* 0x0000007c0400720c */ /* 0x000fe20003f04070 */
[----:B------:R-:W-:Y:S01]  /*2480*/  @!P5 IMAD.IADD R126, R126, 0x1, -R4 ;  /* 0x000000017e7ed824 */ /* 0x000fe200078e0a04 */
[----:B------:R-:W-:Y:S01]  /*2490*/  ISETP.GE.AND P5, PT, R12, RZ, PT ;  /* 0x000000ff0c00720c */ /* 0x000fe20003fa6270 */
[----:B------:R-:W-:Y:S01]  /*24a0*/  IMAD.HI.U32 R9, R6, R13, RZ ;  /* 0x0000000d06097227 */ /* 0x000fe200078e00ff */
[----:B------:R-:W-:-:S03]  /*24b0*/  LOP3.LUT R18, R7, 0x54, RZ, 0xfc, !PT ;  /* 0x0000005407127812 */ /* 0x000fc600078efcff */
[----:B------:R-:W-:Y:S01]  /*24c0*/  IMAD.MOV R12, RZ, RZ, -R8 ;  /* 0x000000ffff0c7224 */ /* 0x000fe200078e0a08 */
[----:B------:R-:W-:Y:S01]  /*24d0*/  IABS R21, R18 ;  /* 0x0000001200157213 */ /* 0x000fe20000000000 */
[----:B------:R-:W-:Y:S02]  /*24e0*/  IMAD.MOV R9, RZ, RZ, -R9 ;  /* 0x000000ffff097224 */ /* 0x000fe400078e0a09 */
[----:B------:R-:W-:Y:S01]  /*24f0*/  IMAD R213, R4, R12, R213 ;  /* 0x0000000c04d57224 */ /* 0x000fe200078e02d5 */
[----:B------:R-:W-:Y:S01]  /*2500*/  LOP3.LUT R12, R7, 0x3e, RZ, 0xfc, !PT ;  /* 0x0000003e070c7812 */ /* 0x000fe200078efcff */
[----:B------:R-:W-:-:S03]  /*2510*/  IMAD.HI.U32 R8, R6, R15, RZ ;  /* 0x0000000f06087227 */ /* 0x000fc600078e00ff */
[----:B------:R-:W-:Y:S01]  /*2520*/  IABS R217, R12 ;  /* 0x0000000c00d97213 */ /* 0x000fe20000000000 */
[C---:B------:R-:W-:Y:S01]  /*2530*/  IMAD R122, R4.reuse, R9, R13 ;  /* 0x00000009047a7224 */ /* 0x040fe200078e020d */
[----:B------:R-:W-:Y:S01]  /*2540*/  LOP3.LUT R13, R7, 0x40, RZ, 0xfc, !PT ;  /* 0x00000040070d7812 */ /* 0x000fe200078efcff */
[----:B------:R-:W-:Y:S01]  /*2550*/  @!P4 IMAD.IADD R123, R123, 0x1, -R4 ;  /* 0x000000017b7bc824 */ /* 0x000fe200078e0a04 */
[----:B------:R-:W-:Y:S01]  /*2560*/  ISETP.GT.U32.AND P4, PT, R4, R213, PT ;  /* 0x000000d50400720c */ /* 0x000fe20003f84070 */
[----:B------:R-:W-:Y:S01]  /*2570*/  IMAD.MOV R8, RZ, RZ, -R8 ;  /* 0x000000ffff087224 */ /* 0x000fe200078e0a08 */
[----:B------:R-:W-:Y:S01]  /*2580*/  IABS R9, R13 ;  /* 0x0000000d00097213 */ /* 0x000fe20000000000 */
[----:B------:R-:W-:Y:S01]  /*2590*/  @!P0 IMAD.IADD R124, R124, 0x1, -R4 ;  /* 0x000000017c7c8824 */ /* 0x000fe200078e0a04 */
[C---:B------:R-:W-:Y:S01]  /*25a0*/  ISETP.GT.U32.AND P0, PT, R4.reuse, R122, PT ;  /* 0x0000007a0400720c */ /* 0x040fe20003f04070 */
[----:B------:R-:W-:Y:S02]  /*25b0*/  IMAD R120, R4, R8, R15 ;  /* 0x0000000804787224 */ /* 0x000fe400078e020f */
[----:B------:R-:W-:-:S02]  /*25c0*/  @!P6 IMAD.MOV R124, RZ, RZ, -R124 ;  /* 0x000000ffff7ce224 */ /* 0x000fc400078e0a7c */
[----:B------:R-:W-:Y:S01]  /*25d0*/  IMAD.HI.U32 R8, R6, R119, RZ ;  /* 0x0000007706087227 */ /* 0x000fe200078e00ff */
[----:B------:R-:W-:-:S03]  /*25e0*/  ISETP.GT.U32.AND P6, PT, R4, R120, PT ;  /* 0x000000780400720c */ /* 0x000fc60003fc4070 */
[----:B------:R-:W-:Y:S01]  /*25f0*/  @!P4 IMAD.IADD R213, R213, 0x1, -R4 ;  /* 0x00000001d5d5c824 */ /* 0x000fe200078e0a04 */
[----:B------:R-:W-:Y:S01]  /*2600*/  ISETP.GE.AND P4, PT, R16, RZ, PT ;  /* 0x000000ff1000720c */ /* 0x000fe20003f86270 */
[----:B------:R-:W-:Y:S01]  /*2610*/  IMAD.MOV R8, RZ, RZ, -R8 ;  /* 0x000000ffff087224 */ /* 0x000fe200078e0a08 */
[----:B------:R-:W-:Y:S01]  /*2620*/  LOP3.LUT R16, R7, 0x44, RZ, 0xfc, !PT ;  /* 0x0000004407107812 */ /* 0x000fe200078efcff */
[----:B------:R-:W-:Y:S01]  /*2630*/  @!P0 IMAD.IADD R122, R122, 0x1, -R4 ;  /* 0x000000017a7a8824 */ /* 0x000fe200078e0a04 */
[C---:B------:R-:W-:Y:S01]  /*2640*/  ISETP.GT.U32.AND P0, PT, R4.reuse, R213, PT ;  /* 0x000000d50400720c */ /* 0x040fe20003f04070 */
[----:B------:R-:W-:Y:S01]  /*2650*/  IMAD R119, R4, R8, R119 ;  /* 0x0000000804777224 */ /* 0x000fe200078e0277 */
[----:B------:R-:W-:Y:S01]  /*2660*/  IABS R173, R16 ;  /* 0x0000001000ad7213 */ /* 0x000fe20000000000 */
[----:B------:R-:W-:-:S04]  /*2670*/  IMAD.HI.U32 R8, R6, R217, RZ ;  /* 0x000000d906087227 */ /* 0x000fc800078e00ff */
[----:B------:R-:W-:Y:S01]  /*2680*/  @!P6 IMAD.IADD R120, R120, 0x1, -R4 ;  /* 0x000000017878e824 */ /* 0x000fe200078e0a04 */
[----:B------:R-:W-:Y:S01]  /*2690*/  ISETP.GT.U32.AND P6, PT, R4, R122, PT ;  /* 0x0000007a0400720c */ /* 0x000fe20003fc4070 */
[----:B------:R-:W-:Y:S02]  /*26a0*/  IMAD.MOV R8, RZ, RZ, -R8 ;  /* 0x000000ffff087224 */ /* 0x000fe400078e0a08 */
[----:B------:R-:W-:Y:S01]  /*26b0*/  @!P1 IMAD.MOV R126, RZ, RZ, -R126 ;  /* 0x000000ffff7e9224 */ /* 0x000fe200078e0a7e */
[----:B------:R-:W-:Y:S01]  /*26c0*/  ISETP.GE.AND P1, PT, R14, RZ, PT ;  /* 0x000000ff0e00720c */ /* 0x000fe20003f26270 */
[----:B------:R-:W-:Y:S01]  /*26d0*/  @!P0 IMAD.IADD R213, R213, 0x1, -R4 ;  /* 0x00000001d5d58824 */ /* 0x000fe200078e0a04 */
[C---:B------:R-:W-:Y:S01]  /*26e0*/  ISETP.GT.U32.AND P0, PT, R4.reuse, R119, PT ;  /* 0x000000770400720c */ /* 0x040fe20003f04070 */
[----:B------:R-:W-:Y:S01]  /*26f0*/  IMAD R217, R4, R8, R217 ;  /* 0x0000000804d97224 */ /* 0x000fe200078e02d9 */
[----:B------:R-:W-:Y:S01]  /*2700*/  LOP3.LUT R14, R7, 0x42, RZ, 0xfc, !PT ;  /* 0x00000042070e7812 */ /* 0x000fe200078efcff */
[----:B------:R-:W-:-:S03]  /*2710*/  IMAD.HI.U32 R8, R6, R9, RZ ;  /* 0x0000000906087227 */ /* 0x000fc600078e00ff */
[----:B------:R-:W-:Y:S01]  /*2720*/  IABS R141, R14 ;  /* 0x0000000e008d7213 */ /* 0x000fe20000000000 */
[----:B------:R-:W-:Y:S01]  /*2730*/  @!P2 IMAD.MOV R209, RZ, RZ, -R209 ;  /* 0x000000ffffd1a224 */ /* 0x000fe200078e0ad1 */
[----:B------:R-:W-:Y:S01]  /*2740*/  ISETP.GT.U32.AND P2, PT, R4, R123, PT ;  /* 0x0000007b0400720c */ /* 0x000fe20003f44070 */
[----:B------:R-:W-:Y:S02]  /*2750*/  IMAD.MOV R116, RZ, RZ, -R8 ;  /* 0x000000ffff747224 */ /* 0x000fe400078e0a08 */
[--C-:B------:R-:W-:Y:S01]  /*2760*/  @!P6 IMAD.IADD R122, R122, 0x1, -R4.reuse ;  /* 0x000000017a7ae824 */ /* 0x100fe200078e0a04 */
[C---:B------:R-:W-:Y:S01]  /*2770*/  ISETP.GT.U32.AND P6, PT, R4.reuse, R217, PT ;  /* 0x000000d90400720c */ /* 0x040fe20003fc4070 */
[C---:B------:R-:W-:Y:S02]  /*2780*/  IMAD R116, R4.reuse, R116, R9 ;  /* 0x0000007404747224 */ /* 0x040fe400078e0209 */
[----:B------:R-:W-:Y:S01]  /*2790*/  @!P0 IMAD.IADD R119, R119, 0x1, -R4 ;  /* 0x0000000177778824 */ /* 0x000fe200078e0a04 */
[----:B------:R-:W-:Y:S01]  /*27a0*/  ISETP.GE.AND P0, PT, R13, RZ, PT ;  /* 0x000000ff0d00720c */ /* 0x000fe20003f06270 */
[----:B------:R-:W-:Y:S01]  /*27b0*/  @!P1 IMAD.MOV R122, RZ, RZ, -R122 ;  /* 0x000000ffff7a9224 */ /* 0x000fe200078e0a7a */
[C---:B------:R-:W-:Y:S01]  /*27c0*/  ISETP.GT.U32.AND P1, PT, R4.reuse, R116, PT ;  /* 0x000000740400720c */ /* 0x040fe20003f24070 */
[----:B------:R-:W-:Y:S01]  /*27d0*/  @!P5 IMAD.MOV R213, RZ, RZ, -R213 ;  /* 0x000000ffffd5d224 */ /* 0x000fe200078e0ad5 */
[----:B------:R-:W-:Y:S01]  /*27e0*/  ISETP.GT.U32.AND P5, PT, R4, R119, PT ;  /* 0x000000770400720c */ /* 0x000fe20003fa4070 */
[----:B------:R-:W-:Y:S01]  /*27f0*/  @!P2 IMAD.IADD R123, R123, 0x1, -R4 ;  /* 0x000000017b7ba824 */ /* 0x000fe200078e0a04 */
[----:B------:R-:W-:Y:S01]  /*2800*/  ISETP.GE.AND P2, PT, R17, RZ, PT ;  /* 0x000000ff1100720c */ /* 0x000fe20003f46270 */
[----:B------:R-:W-:-:S04]  /*2810*/  IMAD.HI.U32 R8, R6, R141, RZ ;  /* 0x0000008d06087227 */ /* 0x000fc800078e00ff */
[----:B------:R-:W-:-:S04]  /*2820*/  IMAD.HI.U32 R9, R6, R173, RZ ;  /* 0x000000ad06097227 */ /* 0x000fc800078e00ff */
[----:B------:R-:W-:Y:S01]  /*2830*/  @!P3 IMAD.MOV R123, RZ, RZ, -R123 ;  /* 0x000000ffff7bb224 */ /* 0x000fe200078e0a7b */
[C---:B------:R-:W-:Y:S01]  /*2840*/  ISETP.GT.U32.AND P3, PT, R4.reuse, R120, PT ;  /* 0x000000780400720c */ /* 0x040fe20003f64070 */
[----:B------:R-:W-:Y:S02]  /*2850*/  @!P6 IMAD.IADD R217, R217, 0x1, -R4 ;  /* 0x00000001d9d9e824 */ /* 0x000fe400078e0a04 */
[----:B------:R-:W-:Y:S02]  /*2860*/  IMAD.MOV R8, RZ, RZ, -R8 ;  /* 0x000000ffff087224 */ /* 0x000fe400078e0a08 */
[----:B------:R-:W-:Y:S01]  /*2870*/  IMAD.MOV R9, RZ, RZ, -R9 ;  /* 0x000000ffff097224 */ /* 0x000fe200078e0a09 */
[C---:B------:R-:W-:Y:S01]  /*2880*/  ISETP.GT.U32.AND P6, PT, R4.reuse, R217, PT ;  /* 0x000000d90400720c */ /* 0x040fe20003fc4070 */
[C---:B------:R-:W-:Y:S02]  /*2890*/  IMAD R141, R4.reuse, R8, R141 ;  /* 0x00000008048d7224 */ /* 0x040fe400078e028d */
[----:B------:R-:W-:Y:S01]  /*28a0*/  IMAD R173, R4, R9, R173 ;  /* 0x0000000904ad7224 */ /* 0x000fe200078e02ad */
[----:B------:R-:W-:Y:S01]  /*28b0*/  LOP3.LUT R9, R7, 0x46, RZ, 0xfc, !PT ;  /* 0x0000004607097812 */ /* 0x000fe200078efcff */
[----:B------:R-:W-:-:S02]  /*28c0*/  @!P1 IMAD.IADD R116, R116, 0x1, -R4 ;  /* 0x0000000174749824 */ /* 0x000fc400078e0a04 */
[--C-:B------:R-:W-:Y:S01]  /*28d0*/  @!P5 IMAD.IADD R119, R119, 0x1, -R4.reuse ;  /* 0x000000017777d824 */ /* 0x100fe200078e0a04 */
[----:B------:R-:W-:Y:S01]  /*28e0*/  ISETP.GT.U32.AND P5, PT, R4, R141, PT ;  /* 0x0000008d0400720c */ /* 0x000fe20003fa4070 */
[--C-:B------:R-:W-:Y:S01]  /*28f0*/  @!P3 IMAD.IADD R120, R120, 0x1, -R4.reuse ;  /* 0x000000017878b824 */ /* 0x100fe200078e0a04 */
[----:B------:R-:W-:Y:S01]  /*2900*/  IABS R13, R9 ;  /* 0x00000009000d7213 */ /* 0x000fe20000000000 */
[----:B------:R-:W-:Y:S01]  /*2910*/  @!P4 IMAD.MOV R119, RZ, RZ, -R119 ;  /* 0x000000ffff77c224 */ /* 0x000fe200078e0a77 */
[----:B------:R-:W-:Y:S01]  /*2920*/  ISETP.GT.U32.AND P1, PT, R4, R116, PT ;  /* 0x000000740400720c */ /* 0x000fe20003f24070 */
[----:B------:R-:W-:Y:S01]  /*2930*/  @!P6 IMAD.IADD R217, R217, 0x1, -R4 ;  /* 0x00000001d9d9e824 */ /* 0x000fe200078e0a04 */
[----:B------:R-:W-:Y:S01]  /*2940*/  ISETP.GE.AND P3, PT, R12, RZ, PT ;  /* 0x000000ff0c00720c */ /* 0x000fe20003f66270 */
[----:B------:R-:W-:Y:S01]  /*2950*/  IMAD.HI.U32 R8, R6, R13, RZ ;  /* 0x0000000d06087227 */ /* 0x000fe200078e00ff */
[----:B------:R-:W-:Y:S02]  /*2960*/  ISETP.GT.U32.AND P6, PT, R4, R173, PT ;  /* 0x000000ad0400720c */ /* 0x000fe40003fc4070 */
[----:B------:R-:W-:Y:S01]  /*2970*/  LOP3.LUT R12, R7, 0x48, RZ, 0xfc, !PT ;  /* 0x00000048070c7812 */ /* 0x000fe200078efcff */
[----:B------:R-:W-:Y:S01]  /*2980*/  IMAD.MOV R8, RZ, RZ, -R8 ;  /* 0x000000ffff087224 */ /* 0x000fe200078e0a08 */
[----:B------:R-:W-:Y:S01]  /*2990*/  ISETP.GE.AND P4, PT, R16, RZ, PT ;  /* 0x000000ff1000720c */ /* 0x000fe20003f86270 */
[--C-:B------:R-:W-:Y:S01]  /*29a0*/  @!P5 IMAD.IADD R141, R141, 0x1, -R4.reuse ;  /* 0x000000018d8dd824 */ /* 0x100fe200078e0a04 */
[----:B------:R-:W-:Y:S01]  /*29b0*/  IABS R15, R12 ;  /* 0x0000000c000f7213 */ /* 0x000fe20000000000 */
        /* <DEDUP_REMOVED lines=9> */
[----:B------:R-:W-:-:S02]  /*2a50*/  IABS R13, R8 ;  /* 0x00000008000d7213 */ /* 0x000fc40000000000 */
[----:B------:R-:W-:Y:S01]  /*2a60*/  ISETP.GE.AND P1, PT, R12, RZ, PT ;  /* 0x000000ff0c00720c */ /* 0x000fe20003f26270 */
[----:B------:R-:W-:Y:S01]  /*2a70*/  @!P2 IMAD.MOV R120, RZ, RZ, -R120 ;  /* 0x000000ffff78a224 */ /* 0x000fe200078e0a78 */
[----:B------:R-:W-:Y:S01]  /*2a80*/  ISETP.GE.AND P2, PT, R14, RZ, PT ;  /* 0x000000ff0e00720c */ /* 0x000fe20003f46270 */
[--C-:B------:R-:W-:Y:S01]  /*2a90*/  @!P6 IMAD.IADD R173, R173, 0x1, -R4.reuse ;  /* 0x00000001adade824 */ /* 0x100fe200078e0a04 */
[C---:B------:R-:W-:Y:S01]  /*2aa0*/  LOP3.LUT R14, R7.reuse, 0x4e, RZ, 0xfc, !PT ;  /* 0x0000004e070e7812 */ /* 0x040fe200078efcff */
[----:B------:R-:W-:Y:S01]  /*2ab0*/  IMAD.MOV R9, RZ, RZ, -R9 ;  /* 0x000000ffff097224 */ /* 0x000fe200078e0a09 */
[----:B------:R-:W-:Y:S01]  /*2ac0*/  LOP3.LUT R16, R7, 0x50, RZ, 0xfc, !PT ;  /* 0x0000005007107812 */ /* 0x000fe200078efcff */
[--C-:B------:R-:W-:Y:S01]  /*2ad0*/  @!P3 IMAD.IADD R141, R141, 0x1, -R4.reuse ;  /* 0x000000018d8db824 */ /* 0x100fe200078e0a04 */
[C---:B------:R-:W-:Y:S01]  /*2ae0*/  ISETP.GT.U32.AND P6, PT, R4.reuse, R173, PT ;  /* 0x000000ad0400720c */ /* 0x040fe20003fc4070 */
[----:B------:R-:W-:Y:S01]  /*2af0*/  IMAD R118, R4, R9, R15 ;  /* 0x0000000904767224 */ /* 0x000fe200078e020f */
[----:B------:R-:W-:Y:S01]  /*2b00*/  LOP3.LUT R9, R7, 0x4c, RZ, 0xfc, !PT ;  /* 0x0000004c07097812 */ /* 0x000fe200078efcff */
[----:B------:R-:W-:Y:S01]  /*2b10*/  @!P0 IMAD.IADD R74, R74, 0x1, -R4 ;  /* 0x000000014a4a8824 */ /* 0x000fe200078e0a04 */
[----:B------:R-:W-:Y:S01]  /*2b20*/  ISETP.GE.AND P3, PT, R8, RZ, PT ;  /* 0x000000ff0800720c */ /* 0x000fe20003f66270 */
[----:B------:R-:W-:Y:S01]  /*2b30*/  IMAD.HI.U32 R8, R6, R13, RZ ;  /* 0x0000000d06087227 */ /* 0x000fe200078e00ff */
[----:B------:R-:W-:-:S02]  /*2b40*/  ISETP.GT.U32.AND P0, PT, R4, R118, PT ;  /* 0x000000760400720c */ /* 0x000fc40003f04070 */
[----:B------:R-:W-:Y:S01]  /*2b50*/  IABS R15, R9 ;  /* 0x00000009000f7213 */ /* 0x000fe20000000000 */
[----:B------:R-:W-:Y:S01]  /*2b60*/  @!P2 IMAD.MOV R141, RZ, RZ, -R141 ;  /* 0x000000ffff8da224 */ /* 0x000fe200078e0a8d */
[----:B------:R-:W-:Y:S01]  /*2b70*/  ISETP.GT.U32.AND P2, PT, R4, R74, PT ;  /* 0x0000004a0400720c */ /* 0x000fe20003f44070 */
[----:B------:R-:W-:Y:S01]  /*2b80*/  IMAD.MOV R8, RZ, RZ, -R8 ;  /* 0x000000ffff087224 */ /* 0x000fe200078e0a08 */
[----:B------:R-:W-:Y:S01]  /*2b90*/  IABS R17, R14 ;  /* 0x0000000e00117213 */ /* 0x000fe20000000000 */
[----:B------:R-:W-:Y:S01]  /*2ba0*/  @!P6 IMAD.IADD R173, R173, 0x1, -R4 ;  /* 0x00000001adade824 */ /* 0x000fe200078e0a04 */
[----:B------:R-:W-:Y:S01]  /*2bb0*/  ISETP.GE.AND P6, PT, R9, RZ, PT ;  /* 0x000000ff0900720c */ /* 0x000fe20003fc6270 */
[----:B------:R-:W-:Y:S01]  /*2bc0*/  IMAD.HI.U32 R9, R6, R15, RZ ;  /* 0x0000000f06097227 */ /* 0x000fe200078e00ff */
[----:B------:R-:W-:-:S03]  /*2bd0*/  IABS R19, R16 ;  /* 0x0000001000137213 */ /* 0x000fc60000000000 */
[----:B------:R-:W-:Y:S02]  /*2be0*/  IMAD.MOV R12, RZ, RZ, -R9 ;  /* 0x000000ffff0c7224 */ /* 0x000fe400078e0a09 */
[--C-:B------:R-:W-:Y:S02]  /*2bf0*/  @!P0 IMAD.IADD R118, R118, 0x1, -R4.reuse ;  /* 0x0000000176768824 */ /* 0x100fe400078e0a04 */
[C---:B------:R-:W-:Y:S02]  /*2c00*/  IMAD R9, R4.reuse, R8, R13 ;  /* 0x0000000804097224 */ /* 0x040fe400078e020d */
[C---:B------:R-:W-:Y:S01]  /*2c10*/  IMAD R13, R4.reuse, R12, R15 ;  /* 0x0000000c040d7224 */ /* 0x040fe200078e020f */
[----:B------:R-:W-:Y:S01]  /*2c20*/  ISETP.GT.U32.AND P0, PT, R4, R118, PT ;  /* 0x000000760400720c */ /* 0x000fe20003f04070 */
[----:B------:R-:W-:Y:S01]  /*2c30*/  @!P2 IMAD.IADD R74, R74, 0x1, -R4 ;  /* 0x000000014a4aa824 */ /* 0x000fe200078e0a04 */
[----:B------:R-:W-:Y:S01]  /*2c40*/  ISETP.GT.U32.AND P2, PT, R4, R9, PT ;  /* 0x000000090400720c */ /* 0x000fe20003f44070 */
[----:B------:R-:W-:-:S04]  /*2c50*/  IMAD.HI.U32 R8, R6, R17, RZ ;  /* 0x0000001106087227 */ /* 0x000fc800078e00ff */
[----:B------:R-:W-:Y:S01]  /*2c60*/  @!P5 IMAD.MOV R74, RZ, RZ, -R74 ;  /* 0x000000ffff4ad224 */ /* 0x000fe200078e0a4a */
[----:B------:R-:W-:Y:S01]  /*2c70*/  ISETP.GT.U32.AND P5, PT, R4, R13, PT ;  /* 0x0000000d0400720c */ /* 0x000fe20003fa4070 */
[----:B------:R-:W-:-:S04]  /*2c80*/  IMAD.HI.U32 R12, R6, R19, RZ ;  /* 0x00000013060c7227 */ /* 0x000fc800078e00ff */
[----:B------:R-:W-:Y:S02]  /*2c90*/  IMAD.MOV R8, RZ, RZ, -R8 ;  /* 0x000000ffff087224 */ /* 0x000fe400078e0a08 */
[----:B------:R-:W-:Y:S02]  /*2ca0*/  IMAD.MOV R12, RZ, RZ, -R12 ;  /* 0x000000ffff0c7224 */ /* 0x000fe400078e0a0c */
[----:B------:R-:W-:Y:S01]  /*2cb0*/  @!P4 IMAD.MOV R173, RZ, RZ, -R173 ;  /* 0x000000ffffadc224 */ /* 0x000fe200078e0aad */
[----:B------:R-:W-:Y:S01]  /*2cc0*/  ISETP.GE.AND P4, PT, R14, RZ, PT ;  /* 0x000000ff0e00720c */ /* 0x000fe20003f86270 */
[C---:B------:R-:W-:Y:S01]  /*2cd0*/  IMAD R15, R4.reuse, R8, R17 ;  /* 0x00000008040f7224 */ /* 0x040fe200078e0211 */
[----:B------:R-:W-:Y:S01]  /*2ce0*/  LOP3.LUT R14, R7, 0x52, RZ, 0xfc, !PT ;  /* 0x00000052070e7812 */ /* 0x000fe200078efcff */
[----:B------:R-:W-:Y:S02]  /*2cf0*/  IMAD R17, R4, R12, R19 ;  /* 0x0000000c04117224 */ /* 0x000fe400078e0213 */
[--C-:B------:R-:W-:Y:S01]  /*2d00*/  @!P0 IMAD.IADD R118, R118, 0x1, -R4.reuse ;  /* 0x0000000176768824 */ /* 0x100fe200078e0a04 */
[----:B------:R-:W-:Y:S01]  /*2d10*/  IABS R19, R14 ;  /* 0x0000000e00137213 */ /* 0x000fe20000000000 */
[----:B------:R-:W-:Y:S01]  /*2d20*/  @!P5 IMAD.IADD R13, R13, 0x1, -R4 ;  /* 0x000000010d0dd824 */ /* 0x000fe200078e0a04 */
[C---:B------:R-:W-:Y:S01]  /*2d30*/  ISETP.GT.U32.AND P0, PT, R4.reuse, R15, PT ;  /* 0x0000000f0400720c */ /* 0x040fe20003f04070 */
[----:B------:R-:W-:Y:S01]  /*2d40*/  @!P1 IMAD.MOV R118, RZ, RZ, -R118 ;  /* 0x000000ffff769224 */ /* 0x000fe200078e0a76 */
[----:B------:R-:W-:Y:S01]  /*2d50*/  ISETP.GT.U32.AND P1, PT, R4, R17, PT ;  /* 0x000000110400720c */ /* 0x000fe20003f24070 */
[----:B------:R-:W-:Y:S01]  /*2d60*/  IMAD.HI.U32 R8, R6, R19, RZ ;  /* 0x0000001306087227 */ /* 0x000fe200078e00ff */
[----:B------:R-:W-:-:S03]  /*2d70*/  ISETP.GT.U32.AND P5, PT, R4, R13, PT ;  /* 0x0000000d0400720c */ /* 0x000fc60003fa4070 */
[----:B------:R-:W-:Y:S02]  /*2d80*/  IMAD.MOV R8, RZ, RZ, -R8 ;  /* 0x000000ffff087224 */ /* 0x000fe400078e0a08 */
[----:B------:R-:W-:Y:S02]  /*2d90*/  @!P2 IMAD.IADD R9, R9, 0x1, -R4 ;  /* 0x000000010909a824 */ /* 0x000fe400078e0a04 */
[----:B------:R-:W-:Y:S02]  /*2da0*/  IMAD R19, R4, R8, R19 ;  /* 0x0000000804137224 */ /* 0x000fe400078e0213 */
[----:B------:R-:W-:Y:S01]  /*2db0*/  IMAD.HI.U32 R8, R6, R21, RZ ;  /* 0x0000001506087227 */ /* 0x000fe200078e00ff */
[----:B------:R-:W-:-:S03]  /*2dc0*/  ISETP.GT.U32.AND P2, PT, R4, R9, PT ;  /* 0x000000090400720c */ /* 0x000fc60003f44070 */
[--C-:B------:R-:W-:Y:S02]  /*2dd0*/  @!P1 IMAD.IADD R17, R17, 0x1, -R4.reuse ;  /* 0x0000000111119824 */ /* 0x100fe400078e0a04 */
[----:B------:R-:W-:Y:S01]  /*2de0*/  @!P5 IMAD.IADD R13, R13, 0x1, -R4 ;  /* 0x000000010d0dd824 */ /* 0x000fe200078e0a04 */
[C---:B------:R-:W-:Y:S01]  /*2df0*/  ISETP.GT.U32.AND P5, PT, R4.reuse, R19, PT ;  /* 0x000000130400720c */ /* 0x040fe20003fa4070 */
[----:B------:R-:W-:Y:S01]  /*2e00*/  IMAD.MOV R8, RZ, RZ, -R8 ;  /* 0x000000ffff087224 */ /* 0x000fe200078e0a08 */
[C---:B------:R-:W-:Y:S01]  /*2e10*/  ISETP.GT.U32.AND P1, PT, R4.reuse, R17, PT ;  /* 0x000000110400720c */ /* 0x040fe20003f24070 */
[--C-:B------:R-:W-:Y:S02]  /*2e20*/  @!P0 IMAD.IADD R15, R15, 0x1, -R4.reuse ;  /* 0x000000010f0f8824 */ /* 0x100fe400078e0a04 */
[C---:B------:R-:W-:Y:S01]  /*2e30*/  IMAD R21, R4.reuse, R8, R21 ;  /* 0x0000000804157224 */ /* 0x040fe200078e0215 */
[----:B------:R-:W-:Y:S01]  /*2e40*/  LOP3.LUT R8, R7, 0x58, RZ, 0xfc, !PT ;  /* 0x0000005807087812 */ /* 0x000fe200078efcff */
[----:B------:R-:W-:Y:S01]  /*2e50*/  @!P2 IMAD.IADD R9, R9, 0x1, -R4 ;  /* 0x000000010909a824 */ /* 0x000fe200078e0a04 */
[----:B------:R-:W-:Y:S01]  /*2e60*/  ISETP.GT.U32.AND P0, PT, R4, R15, PT ;  /* 0x0000000f0400720c */ /* 0x000fe20003f04070 */
[----:B------:R-:W-:Y:S01]  /*2e70*/  IMAD.HI.U32 R12, R6, R23, RZ ;  /* 0x00000017060c7227 */ /* 0x000fe200078e00ff */
[----:B------:R-:W-:-:S02]  /*2e80*/  IABS R25, R8 ;  /* 0x0000000800197213 */ /* 0x000fc40000000000 */
[----:B------:R-:W-:Y:S01]  /*2e90*/  ISETP.GE.AND P2, PT, R16, RZ, PT ;  /* 0x000000ff1000720c */ /* 0x000fe20003f46270 */
[--C-:B------:R-:W-:Y:S02]  /*2ea0*/  @!P5 IMAD.IADD R19, R19, 0x1, -R4.reuse ;  /* 0x000000011313d824 */ /* 0x100fe400078e0a04 */
[----:B------:R-:W-:Y:S01]  /*2eb0*/  @!P1 IMAD.IADD R17, R17, 0x1, -R4 ;  /* 0x0000000111119824 */ /* 0x000fe200078e0a04 */
[C---:B------:R-:W-:Y:S01]  /*2ec0*/  ISETP.GT.U32.AND P1, PT, R4.reuse, R21, PT ;  /* 0x000000150400720c */ /* 0x040fe20003f24070 */
[----:B------:R-:W-:Y:S01]  /*2ed0*/  @!P3 IMAD.MOV R9, RZ, RZ, -R9 ;  /* 0x000000ffff09b224 */ /* 0x000fe200078e0a09 */
[----:B------:R-:W-:Y:S01]  /*2ee0*/  ISETP.GT.U32.AND P5, PT, R4, R19, PT ;  /* 0x000000130400720c */ /* 0x000fe20003fa4070 */
[----:B------:R-:W-:Y:S01]  /*2ef0*/  IMAD.MOV R12, RZ, RZ, -R12 ;  /* 0x000000ffff0c7224 */ /* 0x000fe200078e0a0c */
[----:B------:R-:W-:Y:S01]  /*2f00*/  ISETP.GE.AND P3, PT, R14, RZ, PT ;  /* 0x000000ff0e00720c */ /* 0x000fe20003f66270 */
[----:B------:R-:W-:Y:S01]  /*2f10*/  @!P0 IMAD.IADD R15, R15, 0x1, -R4 ;  /* 0x000000010f0f8824 */ /* 0x000fe200078e0a04 */
[C---:B------:R-:W-:Y:S01]  /*2f20*/  LOP3.LUT R14, R7.reuse, 0x5c, RZ, 0xfc, !PT ;  /* 0x0000005c070e7812 */ /* 0x040fe200078efcff */
[----:B------:R-:W-:Y:S01]  /*2f30*/  IMAD R23, R4, R12, R23 ;  /* 0x0000000c04177224 */ /* 0x000fe200078e0217 */
[----:B------:R-:W-:Y:S01]  /*2f40*/  LOP3.LUT R12, R7, 0x5a, RZ, 0xfc, !PT ;  /* 0x0000005a070c7812 */ /* 0x000fe200078efcff */
[----:B------:R-:W-:Y:S01]  /*2f50*/  @!P4 IMAD.MOV R15, RZ, RZ, -R15 ;  /* 0x000000ffff0fc224 */ /* 0x000fe200078e0a0f */
[----:B------:R-:W-:Y:S01]  /*2f60*/  ISETP.GE.AND P4, PT, R8, RZ, PT ;  /* 0x000000ff0800720c */ /* 0x000fe20003f86270 */
[----:B------:R-:W-:Y:S01]  /*2f70*/  IMAD.HI.U32 R8, R6, R25, RZ ;  /* 0x0000001906087227 */ /* 0x000fe200078e00ff */
[----:B------:R-:W-:-:S02]  /*2f80*/  IABS R27, R12 ;  /* 0x0000000c001b7213 */ /* 0x000fc40000000000 */
[----:B------:R-:W-:Y:S01]  /*2f90*/  IABS R29, R14 ;  /* 0x0000000e001d7213 */ /* 0x000fe20000000000 */
[--C-:B------:R-:W-:Y:S01]  /*2fa0*/  @!P1 IMAD.IADD R21, R21, 0x1, -R4.reuse ;  /* 0x0000000115159824 */ /* 0x100fe200078e0a04 */
[----:B------:R-:W-:Y:S01]  /*2fb0*/  ISETP.GE.AND P0, PT, R20, RZ, PT ;  /* 0x000000ff1400720c */ /* 0x000fe20003f06270 */
[----:B------:R-:W-:Y:S01]  /*2fc0*/  @!P5 IMAD.IADD R19, R19, 0x1, -R4 ;  /* 0x000000011313d824 */ /* 0x000fe200078e0a04 */
[----:B------:R-:W-:Y:S01]  /*2fd0*/  ISETP.GE.AND P5, PT, R14, RZ, PT ;  /* 0x000000ff0e00720c */ /* 0x000fe20003fa6270 */
[----:B------:R-:W-:Y:S01]  /*2fe0*/  IMAD.MOV R8, RZ, RZ, -R8 ;  /* 0x000000ffff087224 */ /* 0x000fe200078e0a08 */
[C---:B------:R-:W-:Y:S01]  /*2ff0*/  ISETP.GT.U32.AND P1, PT, R4.reuse, R21, PT ;  /* 0x000000150400720c */ /* 0x040fe20003f24070 */
[----:B------:R-:W-:Y:S01]  /*3000*/  @!P3 IMAD.MOV R19, RZ, RZ, -R19 ;  /* 0x000000ffff13b224 */ /* 0x000fe200078e0a13 */
[C---:B------:R-:W-:Y:S01]  /*3010*/  ISETP.GT.U32.AND P3, PT, R4.reuse, R23, PT ;  /* 0x000000170400720c */ /* 0x040fe20003f64070 */
[----:B------:R-:W-:Y:S01]  /*3020*/  IMAD R25, R4, R8, R25 ;  /* 0x0000000804197224 */ /* 0x000fe200078e0219 */
[C---:B------:R-:W-:Y:S01]  /*3030*/  LOP3.LUT R20, R7.reuse, 0x60, RZ, 0xfc, !PT ;  /* 0x0000006007147812 */ /* 0x040fe200078efcff */
[----:B------:R-:W-:Y:S01]  /*3040*/  @!P6 IMAD.MOV R13, RZ, RZ, -R13 ;  /* 0x000000ffff0de224 */ /* 0x000fe200078e0a0d */
[----:B------:R-:W-:Y:S01]  /*3050*/  ISETP.GE.AND P6, PT, R18, RZ, PT ;  /* 0x000000ff1200720c */ /* 0x000fe20003fc6270 */
[----:B------:R-:W-:Y:S01]  /*3060*/  IMAD.HI.U32 R8, R6, R27, RZ ;  /* 0x0000001b06087227 */ /* 0x000fe200078e00ff */
[----:B------:R-:W-:-:S02]  /*3070*/  LOP3.LUT R18, R7, 0x5e, RZ, 0xfc, !PT ;  /* 0x0000005e07127812 */ /* 0x000fc400078efcff */
[----:B------:R-:W-:Y:S01]  /*3080*/  IABS R33, R20 ;  /* 0x0000001400217213 */ /* 0x000fe20000000000 */
[----:B------:R-:W-:Y:S01]  /*3090*/  IMAD.MOV R8, RZ, RZ, -R8 ;  /* 0x000000ffff087224 */ /* 0x000fe200078e0a08 */
[----:B------:R-:W-:Y:S01]  /*30a0*/  IABS R31, R18 ;  /* 0x00000012001f7213 */ /* 0x000fe20000000000 */
[--C-:B------:R-:W-:Y:S01]  /*30b0*/  @!P1 IMAD.IADD R21, R21, 0x1, -R4.reuse ;  /* 0x0000000115159824 */ /* 0x100fe200078e0a04 */
[C---:B------:R-:W-:Y:S01]  /*30c0*/  ISETP.GT.U32.AND P1, PT, R4.reuse, R25, PT ;  /* 0x000000190400720c */ /* 0x040fe20003f24070 */
[----:B------:R-:W-:Y:S02]  /*30d0*/  @!P3 IMAD.IADD R23, R23, 0x1, -R4 ;  /* 0x000000011717b824 */ /* 0x000fe400078e0a04 */
[----:B------:R-:W-:Y:S02]  /*30e0*/  IMAD R27, R4, R8, R27 ;  /* 0x00000008041b7224 */ /* 0x000fe400078e021b */
[----:B------:R-:W-:Y:S01]  /*30f0*/  IMAD.HI.U32 R14, R6, R31, RZ ;  /* 0x0000001f060e7227 */ /* 0x000fe200078e00ff */
[----:B------:R-:W-:-:S03]  /*3100*/  ISETP.GT.U32.AND P3, PT, R4, R23, PT ;  /* 0x000000170400720c */ /* 0x000fc60003f64070 */
[----:B------:R-:W-:Y:S02]  /*3110*/  IMAD.MOV R14, RZ, RZ, -R14 ;  /* 0x000000ffff0e7224 */ /* 0x000fe400078e0a0e */
[----:B------:R-:W-:Y:S01]  /*3120*/  @!P2 IMAD.MOV R17, RZ, RZ, -R17 ;  /* 0x000000ffff11a224 */ /* 0x000fe200078e0a11 */
[----:B------:R-:W-:Y:S01]  /*3130*/  ISETP.GE.AND P2, PT, R12, RZ, PT ;  /* 0x000000ff0c00720c */ /* 0x000fe20003f46270 */
[--C-:B------:R-:W-:Y:S02]  /*3140*/  @!P1 IMAD.IADD R25, R25, 0x1, -R4.reuse ;  /* 0x0000000119199824 */ /* 0x100fe400078e0a04 */
[C---:B------:R-:W-:Y:S02]  /*3150*/  IMAD R31, R4.reuse, R14, R31 ;  /* 0x0000000e041f7224 */ /* 0x040fe400078e021f */
[----:B------:R-:W-:Y:S01]  /*3160*/  @!P6 IMAD.MOV R21, RZ, RZ, -R21 ;  /* 0x000000ffff15e224 */ /* 0x000fe200078e0a15 */
[C---:B------:R-:W-:Y:S01]  /*3170*/  ISETP.GT.U32.AND P1, PT, R4.reuse, R25, PT ;  /* 0x000000190400720c */ /* 0x040fe20003f24070 */
[----:B------:R-:W-:Y:S01]  /*3180*/  @!P3 IMAD.IADD R23, R23, 0x1, -R4 ;  /* 0x000000011717b824 */ /* 0x000fe200078e0a04 */
[----:B------:R-:W-:Y:S01]  /*3190*/  ISETP.GT.U32.AND P3, PT, R4, R27, PT ;  /* 0x0000001b0400720c */ /* 0x000fe20003f64070 */
[----:B------:R-:W-:Y:S01]  /*31a0*/  IMAD.HI.U32 R16, R6, R33, RZ ;  /* 0x0000002106107227 */ /* 0x000fe200078e00ff */
[----:B------:R-:W-:-:S02]  /*31b0*/  ISETP.GE.AND P6, PT, R18, RZ, PT ;  /* 0x000000ff1200720c */ /* 0x000fc40003fc6270 */
[----:B------:R-:W-:Y:S01]  /*31c0*/  LOP3.LUT R18, R7, 0x64, RZ, 0xfc, !PT ;  /* 0x0000006407127812 */ /* 0x000fe200078efcff */
[----:B------:R-:W-:-:S03]  /*31d0*/  IMAD.HI.U32 R12, R6, R29, RZ ;  /* 0x0000001d060c7227 */ /* 0x000fc600078e00ff */
[----:B------:R-:W-:Y:S01]  /*31e0*/  IABS R37, R18 ;  /* 0x0000001200257213 */ /* 0x000fe20000000000 */
[----:B------:R-:W-:Y:S02]  /*31f0*/  IMAD.MOV R16, RZ, RZ, -R16 ;  /* 0x000000ffff107224 */ /* 0x000fe400078e0a10 */
[--C-:B------:R-:W-:Y:S01]  /*3200*/  @!P1 IMAD.IADD R25, R25, 0x1, -R4.reuse ;  /* 0x0000000119199824 */ /* 0x100fe200078e0a04 */
[C---:B------:R-:W-:Y:S01]  /*3210*/  ISETP.GT.U32.AND P1, PT, R4.reuse, R31, PT ;  /* 0x0000001f0400720c */ /* 0x040fe20003f24070 */
[----:B------:R-:W-:Y:S02]  /*3220*/  @!P3 IMAD.IADD R27, R27, 0x1, -R4 ;  /* 0x000000011b1bb824 */ /* 0x000fe400078e0a04 */
[----:B------:R-:W-:Y:S02]  /*3230*/  IMAD.MOV R12, RZ, RZ, -R12 ;  /* 0x000000ffff0c7224 */ /* 0x000fe400078e0a0c */
[C---:B------:R-:W-:Y:S01]  /*3240*/  IMAD R33, R4.reuse, R16, R33 ;  /* 0x0000001004217224 */ /* 0x040fe200078e0221 */
[C---:B------:R-:W-:Y:S01]  /*3250*/  ISETP.GT.U32.AND P3, PT, R4.reuse, R27, PT ;  /* 0x0000001b0400720c */ /* 0x040fe20003f64070 */
[----:B------:R-:W-:Y:S01]  /*3260*/  IMAD R29, R4, R12, R29 ;  /* 0x0000000c041d7224 */ /* 0x000fe200078e021d */
[----:B------:R-:W-:Y:S01]  /*3270*/  LOP3.LUT R16, R7, 0x62, RZ, 0xfc, !PT ;  /* 0x0000006207107812 */ /* 0x000fe200078efcff */
[----:B------:R-:W-:-:S03]  /*3280*/  IMAD.HI.U32 R12, R6, R37, RZ ;  /* 0x00000025060c7227 */ /* 0x000fc600078e00ff */
[----:B------:R-:W-:Y:S01]  /*3290*/  IABS R35, R16 ;  /* 0x0000001000237213 */ /* 0x000fe20000000000 */
[----:B------:R-:W-:Y:S02]  /*32a0*/  @!P1 IMAD.IADD R31, R31, 0x1, -R4 ;  /* 0x000000011f1f9824 */ /* 0x000fe400078e0a04 */
[----:B------:R-:W-:Y:S01]  /*32b0*/  @!P0 IMAD.MOV R23, RZ, RZ, -R23 ;  /* 0x000000ffff178224 */ /* 0x000fe200078e0a17 */
[C---:B------:R-:W-:Y:S01]  /*32c0*/  ISETP.GT.U32.AND P0, PT, R4.reuse, R29, PT ;  /* 0x0000001d0400720c */ /* 0x040fe20003f04070 */
[----:B------:R-:W-:Y:S01]  /*32d0*/  IMAD.MOV R12, RZ, RZ, -R12 ;  /* 0x000000ffff0c7224 */ /* 0x000fe200078e0a0c */
[C---:B------:R-:W-:Y:S01]  /*32e0*/  ISETP.GT.U32.AND P1, PT, R4.reuse, R31, PT ;  /* 0x0000001f0400720c */ /* 0x040fe20003f24070 */
[----:B------:R-:W-:Y:S01]  /*32f0*/  @!P3 IMAD.IADD R27, R27, 0x1, -R4 ;  /* 0x000000011b1bb824 */ /* 0x000fe200078e0a04 */
[C---:B------:R-:W-:Y:S01]  /*3300*/  ISETP.GT.U32.AND P3, PT, R4.reuse, R33, PT ;  /* 0x000000210400720c */ /* 0x040fe20003f64070 */
[----:B------:R-:W-:Y:S02]  /*3310*/  IMAD R37, R4, R12, R37 ;  /* 0x0000000c04257224 */ /* 0x000fe400078e0225 */
[----:B------:R-:W-:-:S04]  /*3320*/  IMAD.HI.U32 R8, R6, R35, RZ ;  /* 0x0000002306087227 */ /* 0x000fc800078e00ff */
[----:B------:R-:W-:Y:S02]  /*3330*/  IMAD.MOV R8, RZ, RZ, -R8 ;  /* 0x000000ffff087224 */ /* 0x000fe400078e0a08 */
[--C-:B------:R-:W-:Y:S02]  /*3340*/  @!P0 IMAD.IADD R29, R29, 0x1, -R4.reuse ;  /* 0x000000011d1d8824 */ /* 0x100fe400078e0a04 */
[--C-:B------:R-:W-:Y:S01]  /*3350*/  @!P1 IMAD.IADD R31, R31, 0x1, -R4.reuse ;  /* 0x000000011f1f9824 */ /* 0x100fe200078e0a04 */
[C---:B------:R-:W-:Y:S01]  /*3360*/  ISETP.GT.U32.AND P1, PT, R4.reuse, R37, PT ;  /* 0x000000250400720c */ /* 0x040fe20003f24070 */
[----:B------:R-:W-:Y:S01]  /*3370*/  @!P3 IMAD.IADD R33, R33, 0x1, -R4 ;  /* 0x000000012121b824 */ /* 0x000fe200078e0a04 */
[----:B------:R-:W-:Y:S01]  /*3380*/  ISETP.GT.U32.AND P0, PT, R4, R29, PT ;  /* 0x0000001d0400720c */ /* 0x000fe20003f04070 */
[----:B------:R-:W-:Y:S01]  /*3390*/  @!P4 IMAD.MOV R25, RZ, RZ, -R25 ;  /* 0x000000ffff19c224 */ /* 0x000fe200078e0a19 */
[----:B------:R-:W-:Y:S01]  /*33a0*/  ISETP.GE.AND P3, PT, R20, RZ, PT ;  /* 0x000000ff1400720c */ /* 0x000fe20003f66270 */
[C---:B------:R-:W-:Y:S01]  /*33b0*/  IMAD R35, R4.reuse, R8, R35 ;  /* 0x0000000804237224 */ /* 0x040fe200078e0223 */
[----:B------:R-:W-:Y:S01]  /*33c0*/  ISETP.GT.U32.AND P4, PT, R4, R33, PT ;  /* 0x000000210400720c */ /* 0x000fe20003f84070 */
[----:B------:R-:W-:Y:S01]  /*33d0*/  IMAD.HI.U32 R8, R6, R39, RZ ;  /* 0x0000002706087227 */ /* 0x000fe200078e00ff */
[----:B------:R-:W-:-:S03]  /*33e0*/  LOP3.LUT R20, R7, 0x6c, RZ, 0xfc, !PT ;  /* 0x0000006c07147812 */ /* 0x000fc600078efcff */
[----:B------:R-:W-:Y:S01]  /*33f0*/  IMAD.MOV R8, RZ, RZ, -R8 ;  /* 0x000000ffff087224 */ /* 0x000fe200078e0a08 */
[----:B------:R-:W-:Y:S01]  /*3400*/  IABS R45, R20 ;  /* 0x00000014002d7213 */ /* 0x000fe20000000000 */
[----:B------:R-:W-:Y:S02]  /*3410*/  @!P1 IMAD.IADD R37, R37, 0x1, -R4 ;  /* 0x0000000125259824 */ /* 0x000fe400078e0a04 */
[----:B------:R-:W-:Y:S02]  /*3420*/  IMAD R39, R4, R8, R39 ;  /* 0x0000000804277224 */ /* 0x000fe400078e0227 */
[----:B------:R-:W-:Y:S01]  /*3430*/  IMAD.HI.U32 R14, R6, R43, RZ ;  /* 0x0000002b060e7227 */ /* 0x000fe200078e00ff */
[----:B------:R-:W-:-:S03]  /*3440*/  ISETP.GT.U32.AND P1, PT, R4, R37, PT ;  /* 0x000000250400720c */ /* 0x000fc60003f24070 */
[--C-:B------:R-:W-:Y:S01]  /*3450*/  @!P4 IMAD.IADD R33, R33, 0x1, -R4.reuse ;  /* 0x000000012121c824 */ /* 0x100fe200078e0a04 */
[C---:B------:R-:W-:Y:S01]  /*3460*/  ISETP.GT.U32.AND P4, PT, R4.reuse, R39, PT ;  /* 0x000000270400720c */ /* 0x040fe20003f84070 */
[----:B------:R-:W-:Y:S01]  /*3470*/  @!P0 IMAD.IADD R29, R29, 0x1, -R4 ;  /* 0x000000011d1d8824 */ /* 0x000fe200078e0a04 */
[----:B------:R-:W-:Y:S01]  /*3480*/  ISETP.GT.U32.AND P0, PT, R4, R35, PT ;  /* 0x000000230400720c */ /* 0x000fe20003f04070 */
[----:B------:R-:W-:Y:S02]  /*3490*/  IMAD.MOV R14, RZ, RZ, -R14 ;  /* 0x000000ffff0e7224 */ /* 0x000fe400078e0a0e */
[----:B------:R-:W-:-:S04]  /*34a0*/  IMAD.HI.U32 R8, R6, R45, RZ ;  /* 0x0000002d06087227 */ /* 0x000fc800078e00ff */
[C---:B------:R-:W-:Y:S02]  /*34b0*/  IMAD R43, R4.reuse, R14, R43 ;  /* 0x0000000e042b7224 */ /* 0x040fe400078e022b */
[--C-:B------:R-:W-:Y:S02]  /*34c0*/  @!P1 IMAD.IADD R37, R37, 0x1, -R4.reuse ;  /* 0x0000000125259824 */ /* 0x100fe400078e0a04 */
[--C-:B------:R-:W-:Y:S01]  /*34d0*/  @!P4 IMAD.IADD R39, R39, 0x1, -R4.reuse ;  /* 0x000000012727c824 */ /* 0x100fe200078e0a04 */
[----:B------:R-:W-:Y:S01]  /*34e0*/  ISETP.GT.U32.AND P1, PT, R4, R43, PT ;  /* 0x0000002b0400720c */ /* 0x000fe20003f24070 */
[----:B------:R-:W-:Y:S01]  /*34f0*/  @!P0 IMAD.IADD R35, R35, 0x1, -R4 ;  /* 0x0000000123238824 */ /* 0x000fe200078e0a04 */
[----:B------:R-:W-:Y:S01]  /*3500*/  ISETP.GE.AND P4, PT, R16, RZ, PT ;  /* 0x000000ff1000720c */ /* 0x000fe20003f86270 */
[----:B------:R-:W-:Y:S02]  /*3510*/  IMAD.MOV R16, RZ, RZ, -R8 ;  /* 0x000000ffff107224 */ /* 0x000fe400078e0a08 */
[----:B------:R-:W-:Y:S01]  /*3520*/  IMAD.HI.U32 R12, R6, R41, RZ ;  /* 0x00000029060c7227 */ /* 0x000fe200078e00ff */
[----:B------:R-:W-:-:S03]  /*3530*/  ISETP.GT.U32.AND P0, PT, R4, R35, PT ;  /* 0x000000230400720c */ /* 0x000fc60003f04070 */
[C---:B------:R-:W-:Y:S01]  /*3540*/  IMAD R45, R4.reuse, R16, R45 ;  /* 0x00000010042d7224 */ /* 0x040fe200078e022d */
[----:B------:R-:W-:Y:S01]  /*3550*/  LOP3.LUT R16, R7, 0x7c, RZ, 0xfc, !PT ;  /* 0x0000007c07107812 */ /* 0x000fe200078efcff */
[----:B------:R-:W-:Y:S02]  /*3560*/  IMAD.MOV R12, RZ, RZ, -R12 ;  /* 0x000000ffff0c7224 */ /* 0x000fe400078e0a0c */
[----:B------:R-:W-:Y:S01]  /*3570*/  @!P1 IMAD.IADD R43, R43, 0x1, -R4 ;  /* 0x000000012b2b9824 */ /* 0x000fe200078e0a04 */
[C---:B------:R-:W-:Y:S01]  /*3580*/  ISETP.GT.U32.AND P1, PT, R4.reuse, R45, PT ;  /* 0x0000002d0400720c */ /* 0x040fe20003f24070 */
[----:B------:R-:W-:Y:S01]  /*3590*/  IMAD R41, R4, R12, R41 ;  /* 0x0000000c04297224 */ /* 0x000fe200078e0229 */
[----:B------:R-:W-:Y:S01]  /*35a0*/  IABS R61, R16 ;  /* 0x00000010003d7213 */ /* 0x000fe20000000000 */
[----:B------:R-:W-:-:S04]  /*35b0*/  IMAD.HI.U32 R12, R6, R47, RZ ;  /* 0x0000002f060c7227 */ /* 0x000fc800078e00ff */
[----:B------:R-:W-:Y:S02]  /*35c0*/  IMAD.MOV R12, RZ, RZ, -R12 ;  /* 0x000000ffff0c7224 */ /* 0x000fe400078e0a0c */
[--C-:B------:R-:W-:Y:S01]  /*35d0*/  @!P0 IMAD.IADD R35, R35, 0x1, -R4.reuse ;  /* 0x0000000123238824 */ /* 0x100fe200078e0a04 */
[C---:B------:R-:W-:Y:S01]  /*35e0*/  ISETP.GT.U32.AND P0, PT, R4.reuse, R41, PT ;  /* 0x000000290400720c */ /* 0x040fe20003f04070 */
[----:B------:R-:W-:Y:S02]  /*35f0*/  IMAD R47, R4, R12, R47 ;  /* 0x0000000c042f7224 */ /* 0x000fe400078e022f */
[----:B------:R-:W-:Y:S02]  /*3600*/  @!P1 IMAD.IADD R45, R45, 0x1, -R4 ;  /* 0x000000012d2d9824 */ /* 0x000fe400078e0a04 */
[----:B------:R-:W-:Y:S01]  /*3610*/  IMAD.HI.U32 R14, R6, R49, RZ ;  /* 0x00000031060e7227 */ /* 0x000fe200078e00ff */
[----:B------:R-:W-:-:S03]  /*3620*/  ISETP.GT.U32.AND P1, PT, R4, R47, PT ;  /* 0x0000002f0400720c */ /* 0x000fc60003f24070 */
[----:B------:R-:W-:Y:S02]  /*3630*/  IMAD.MOV R14, RZ, RZ, -R14 ;  /* 0x000000ffff0e7224 */ /* 0x000fe400078e0a0e */
[----:B------:R-:W-:-:S04]  /*3640*/  IMAD.HI.U32 R8, R6, R51, RZ ;  /* 0x0000003306087227 */ /* 0x000fc800078e00ff */
[--C-:B------:R-:W-:Y:S01]  /*3650*/  @!P0 IMAD.IADD R41, R41, 0x1, -R4.reuse ;  /* 0x0000000129298824 */ /* 0x100fe200078e0a04 */
[----:B------:R-:W-:Y:S01]  /*3660*/  ISETP.GE.AND P0, PT, R18, RZ, PT ;  /* 0x000000ff1200720c */ /* 0x000fe20003f06270 */
[C---:B------:R-:W-:Y:S01]  /*3670*/  IMAD R49, R4.reuse, R14, R49 ;  /* 0x0000000e04317224 */ /* 0x040fe200078e0231 */
[----:B------:R-:W-:Y:S01]  /*3680*/  LOP3.LUT R18, R7, 0x74, RZ, 0xfc, !PT ;  /* 0x0000007407127812 */ /* 0x000fe200078efcff */
[----:B------:R-:W-:Y:S02]  /*3690*/  @!P1 IMAD.IADD R47, R47, 0x1, -R4 ;  /* 0x000000012f2f9824 */ /* 0x000fe400078e0a04 */
[----:B------:R-:W-:Y:S01]  /*36a0*/  IMAD.MOV R8, RZ, RZ, -R8 ;  /* 0x000000ffff087224 */ /* 0x000fe200078e0a08 */
[----:B------:R-:W-:Y:S01]  /*36b0*/  IABS R53, R18 ;  /* 0x0000001200357213 */ /* 0x000fe20000000000 */
[----:B------:R-:W-:Y:S01]  /*36c0*/  @!P5 IMAD.MOV R29, RZ, RZ, -R29 ;  /* 0x000000ffff1dd224 */ /* 0x000fe200078e0a1d */
[C---:B------:R-:W-:Y:S01]  /*36d0*/  ISETP.GT.U32.AND P1, PT, R4.reuse, R49, PT ;  /* 0x000000310400720c */ /* 0x040fe20003f24070 */
[C---:B------:R-:W-:Y:S01]  /*36e0*/  IMAD R51, R4.reuse, R8, R51 ;  /* 0x0000000804337224 */ /* 0x040fe200078e0233 */
[----:B------:R-:W-:Y:S01]  /*36f0*/  ISETP.GT.U32.AND P5, PT, R4, R43, PT ;  /* 0x0000002b0400720c */ /* 0x000fe20003fa4070 */
[----:B------:R-:W-:-:S04]  /*3700*/  IMAD.HI.U32 R7, R6, R53, RZ ;  /* 0x0000003506077227 */ /* 0x000fc800078e00ff */
[----:B------:R-:W-:-:S04]  /*3710*/  IMAD.HI.U32 R8, R6, R55, RZ ;  /* 0x0000003706087227 */ /* 0x000fc800078e00ff */
[----:B------:R-:W-:Y:S01]  /*3720*/  @!P3 IMAD.MOV R33, RZ, RZ, -R33 ;  /* 0x000000ffff21b224 */ /* 0x000fe200078e0a21 */
[----:B------:R-:W-:Y:S01]  /*3730*/  ISETP.GT.U32.AND P3, PT, R4, R45, PT ;  /* 0x0000002d0400720c */ /* 0x000fe20003f64070 */
[----:B------:R-:W-:-:S04]  /*3740*/  IMAD.HI.U32 R12, R6, R57, RZ ;  /* 0x00000039060c7227 */ /* 0x000fc800078e00ff */
[----:B------:R-:W-:-:S04]  /*3750*/  IMAD.HI.U32 R14, R6, R59, RZ ;  /* 0x0000003b060e7227 */ /* 0x000fc800078e00ff */
[----:B------:R-:W-:Y:S02]  /*3760*/  IMAD.MOV R7, RZ, RZ, -R7 ;  /* 0x000000ffff077224 */ /* 0x000fe400078e0a07 */
[----:B------:R-:W-:Y:S02]  /*3770*/  IMAD.MOV R8, RZ, RZ, -R8 ;  /* 0x000000ffff087224 */ /* 0x000fe400078e0a08 */
[----:B------:R-:W-:Y:S02]  /*3780*/  IMAD.MOV R12, RZ, RZ, -R12 ;  /* 0x000000ffff0c7224 */ /* 0x000fe400078e0a0c */
[----:B------:R-:W-:Y:S02]  /*3790*/  IMAD.MOV R14, RZ, RZ, -R14 ;  /* 0x000000ffff0e7224 */ /* 0x000fe400078e0a0e */
[C---:B------:R-:W-:Y:S02]  /*37a0*/  IMAD R7, R4.reuse, R7, R53 ;  /* 0x0000000704077224 */ /* 0x040fe400078e0235 */
[----:B------:R-:W-:Y:S01]  /*37b0*/  @!P1 IMAD.IADD R49, R49, 0x1, -R4 ;  /* 0x0000000131319824 */ /* 0x000fe200078e0a04 */
[C---:B------:R-:W-:Y:S01]  /*37c0*/  ISETP.GT.U32.AND P1, PT, R4.reuse, R39, PT ;  /* 0x000000270400720c */ /* 0x040fe20003f24070 */
[----:B------:R-:W-:Y:S01]  /*37d0*/  @!P2 IMAD.MOV R27, RZ, RZ, -R27 ;  /* 0x000000ffff1ba224 */ /* 0x000fe200078e0a1b */
[C---:B------:R-:W-:Y:S01]  /*37e0*/  ISETP.GT.U32.AND P2, PT, R4.reuse, R41, PT ;  /* 0x000000290400720c */ /* 0x040fe20003f44070 */
[----:B------:R-:W-:-:S02]  /*37f0*/  IMAD R53, R4, R8, R55 ;  /* 0x0000000804357224 */ /* 0x000fc400078e0237 */
[C---:B------:R-:W-:Y:S02]  /*3800*/  IMAD R55, R4.reuse, R12, R57 ;  /* 0x0000000c04377224 */ /* 0x040fe400078e0239 */
[----:B------:R-:W-:Y:S01]  /*3810*/  @!P4 IMAD.MOV R35, RZ, RZ, -R35 ;  /* 0x000000ffff23c224 */ /* 0x000fe200078e0a23 */
[C---:B------:R-:W-:Y:S01]  /*3820*/  ISETP.GT.U32.AND P4, PT, R4.reuse, R47, PT ;  /* 0x0000002f0400720c */ /* 0x040fe20003f84070 */
[----:B------:R-:W-:Y:S02]  /*3830*/  IMAD R57, R4, R14, R59 ;  /* 0x0000000e04397224 */ /* 0x000fe400078e023b */
[----:B------:R-:W-:-:S04]  /*3840*/  IMAD.HI.U32 R6, R6, R61, RZ ;  /* 0x0000003d06067227 */ /* 0x000fc800078e00ff */
[--C-:B------:R-:W-:Y:S01]  /*3850*/  @!P5 IMAD.IADD R43, R43, 0x1, -R4.reuse ;  /* 0x000000012b2bd824 */ /* 0x100fe200078e0a04 */
[C---:B------:R-:W-:Y:S01]  /*3860*/  ISETP.GT.U32.AND P5, PT, R4.reuse, R55, PT ;  /* 0x000000370400720c */ /* 0x040fe20003fa4070 */
[----:B------:R-:W-:Y:S01]  /*3870*/  @!P3 IMAD.IADD R45, R45, 0x1, -R4 ;  /* 0x000000012d2db824 */ /* 0x000fe200078e0a04 */
[C---:B------:R-:W-:Y:S01]  /*3880*/  ISETP.GT.U32.AND P3, PT, R4.reuse, R57, PT ;  /* 0x000000390400720c */ /* 0x040fe20003f64070 */
[----:B------:R-:W-:Y:S02]  /*3890*/  IMAD.MOV R6, RZ, RZ, -R6 ;  /* 0x000000ffff067224 */ /* 0x000fe400078e0a06 */
[----:B------:R-:W-:Y:S01]  /*38a0*/  @!P0 IMAD.MOV R37, RZ, RZ, -R37 ;  /* 0x000000ffff258224 */ /* 0x000fe200078e0a25 */
[C---:B------:R-:W-:Y:S01]  /*38b0*/  ISETP.GT.U32.AND P0, PT, R4.reuse, R51, PT ;  /* 0x000000330400720c */ /* 0x040fe20003f04070 */
[C---:B------:R-:W-:Y:S02]  /*38c0*/  IMAD R59, R4.reuse, R6, R61 ;  /* 0x00000006043b7224 */ /* 0x040fe400078e023d */
[----:B------:R-:W-:Y:S01]  /*38d0*/  @!P6 IMAD.MOV R31, RZ, RZ, -R31 ;  /* 0x000000ffff1fe224 */ /* 0x000fe200078e0a1f */
[C---:B------:R-:W-:Y:S01]  /*38e0*/  ISETP.GT.U32.AND P6, PT, R4.reuse, R49, PT ;  /* 0x000000310400720c */ /* 0x040fe20003fc4070 */
[--C-:B------:R-:W-:Y:S01]  /*38f0*/  @!P1 IMAD.IADD R39, R39, 0x1, -R4.reuse ;  /* 0x0000000127279824 */ /* 0x100fe200078e0a04 */
[C---:B------:R-:W-:Y:S01]  /*3900*/  ISETP.GT.U32.AND P1, PT, R4.reuse, R7, PT ;  /* 0x000000070400720c */ /* 0x040fe20003f24070 */
[--C-:B------:R-:W-:Y:S01]  /*3910*/  @!P2 IMAD.IADD R41, R41, 0x1, -R4.reuse ;  /* 0x000000012929a824 */ /* 0x100fe200078e0a04 */
[C---:B------:R-:W-:Y:S01]  /*3920*/  ISETP.GT.U32.AND P2, PT, R4.reuse, R53, PT ;  /* 0x000000350400720c */ /* 0x040fe20003f44070 */
[--C-:B------:R-:W-:Y:S01]  /*3930*/  @!P4 IMAD.IADD R47, R47, 0x1, -R4.reuse ;  /* 0x000000012f2fc824 */ /* 0x100fe200078e0a04 */
[----:B------:R-:W-:Y:S01]  /*3940*/  ISETP.GT.U32.AND P4, PT, R4, R59, PT ;  /* 0x0000003b0400720c */ /* 0x000fe20003f84070 */
[--C-:B------:R-:W-:Y:S01]  /*3950*/  @!P5 IMAD.IADD R55, R55, 0x1, -R4.reuse ;  /* 0x000000013737d824 */ /* 0x100fe200078e0a04 */
[----:B------:R-:W-:Y:S01]  /*3960*/  ISETP.GE.AND P5, PT, R28, RZ, PT ;  /* 0x000000ff1c00720c */ /* 0x000fe20003fa6270 */
        /* <DEDUP_REMOVED lines=11> */
[C---:B------:R-:W-:Y:S01]  /*3a20*/  ISETP.GT.U32.AND P4, PT, R4.reuse, R51, PT ;  /* 0x000000330400720c */ /* 0x040fe20003f84070 */
[----:B------:R-:W-:Y:S01]  /*3a30*/  @!P5 IMAD.MOV R47, RZ, RZ, -R47 ;  /* 0x000000ffff2fd224 */ /* 0x000fe200078e0a2f */
[----:B------:R-:W2:Y:S01]  /*3a40*/  LDS R6, [UR10] ;  /* 0x0000000aff067984 */ /* 0x000ea20008000800 */
[----:B------:R-:W-:Y:S01]  /*3a50*/  @!P3 IMAD.MOV R49, RZ, RZ, -R49 ;  /* 0x000000ffff31b224 */ /* 0x000fe200078e0a31 */
[----:B------:R-:W-:Y:S01]  /*3a60*/  ISETP.GT.U32.AND P5, PT, R4, R59, PT ;  /* 0x0000003b0400720c */ /* 0x000fe20003fa4070 */
[----:B------:R-:W-:Y:S01]  /*3a70*/  @!P0 IMAD.MOV R41, RZ, RZ, -R41 ;  /* 0x000000ffff298224 */ /* 0x000fe200078e0a29 */
[----:B------:R-:W-:Y:S01]  /*3a80*/  ISETP.GE.AND P3, PT, R32, RZ, PT ;  /* 0x000000ff2000720c */ /* 0x000fe20003f66270 */
[----:B------:R-:W-:Y:S01]  /*3a90*/  @!P6 IMAD.MOV R39, RZ, RZ, -R39 ;  /* 0x000000ffff27e224 */ /* 0x000fe200078e0a27 */
[C---:B------:R-:W-:Y:S01]  /*3aa0*/  ISETP.GT.U32.AND P0, PT, R4.reuse, R7, PT ;  /* 0x000000070400720c */ /* 0x040fe20003f04070 */
[----:B------:R-:W-:Y:S01]  /*3ab0*/  @!P1 IMAD.MOV R43, RZ, RZ, -R43 ;  /* 0x000000ffff2b9224 */ /* 0x000fe200078e0a2b */
[C---:B------:R-:W-:Y:S01]  /*3ac0*/  ISETP.GT.U32.AND P1, PT, R4.reuse, R53, PT ;  /* 0x000000350400720c */ /* 0x040fe20003f24070 */
[----:B------:R-:W-:Y:S01]  /*3ad0*/  @!P2 IMAD.MOV R45, RZ, RZ, -R45 ;  /* 0x000000ffff2da224 */ /* 0x000fe200078e0a2d */
[C---:B------:R-:W-:Y:S01]  /*3ae0*/  ISETP.GT.U32.AND P2, PT, R4.reuse, R55, PT ;  /* 0x000000370400720c */ /* 0x040fe20003f44070 */
[--C-:B------:R-:W-:Y:S01]  /*3af0*/  @!P4 IMAD.IADD R51, R51, 0x1, -R4.reuse ;  /* 0x000000013333c824 */ /* 0x100fe200078e0a04 */
[----:B------:R-:W-:Y:S01]  /*3b00*/  ISETP.GT.U32.AND P6, PT, R4, R57, PT ;  /* 0x000000390400720c */ /* 0x000fe20003fc4070 */
[----:B------:R-:W-:Y:S01]  /*3b10*/  IMAD R8, R78, 0xc, RZ ;  /* 0x0000000c4e087824 */ /* 0x000fe200078e02ff */
[----:B------:R-:W-:Y:S01]  /*3b20*/  ISETP.GE.AND P4, PT, R18, RZ, PT ;  /* 0x000000ff1200720c */ /* 0x000fe20003f86270 */
[--C-:B------:R-:W-:Y:S01]  /*3b30*/  @!P5 IMAD.IADD R59, R59, 0x1, -R4.reuse ;  /* 0x000000013b3bd824 */ /* 0x100fe200078e0a04 */
[----:B------:R-:W-:Y:S01]  /*3b40*/  ISETP.GE.AND P5, PT, R40, RZ, PT ;  /* 0x000000ff2800720c */ /* 0x000fe20003fa6270 */
[----:B------:R-:W-:Y:S01]  /*3b50*/  @!P3 IMAD.MOV R51, RZ, RZ, -R51 ;  /* 0x000000ffff33b224 */ /* 0x000fe200078e0a33 */
[----:B------:R-:W-:Y:S01]  /*3b60*/  ISETP.NE.AND P3, PT, R10, RZ, PT ;  /* 0x000000ff0a00720c */ /* 0x000fe20003f65270 */
[--C-:B------:R-:W-:Y:S01]  /*3b70*/  @!P0 IMAD.IADD R7, R7, 0x1, -R4.reuse ;  /* 0x0000000107078824 */ /* 0x100fe200078e0a04 */
[----:B------:R-:W-:Y:S01]  /*3b80*/  ISETP.GE.AND P0, PT, R34, RZ, PT ;  /* 0x000000ff2200720c */ /* 0x000fe20003f06270 */
[--C-:B------:R-:W-:Y:S01]  /*3b90*/  @!P1 IMAD.IADD R53, R53, 0x1, -R4.reuse ;  /* 0x0000000135359824 */ /* 0x100fe200078e0a04 */
[----:B------:R-:W-:Y:S01]  /*3ba0*/  ISETP.GE.AND P1, PT, R36, RZ, PT ;  /* 0x000000ff2400720c */ /* 0x000fe20003f26270 */
[--C-:B------:R-:W-:Y:S01]  /*3bb0*/  @!P2 IMAD.IADD R55, R55, 0x1, -R4.reuse ;  /* 0x000000013737a824 */ /* 0x100fe200078e0a04 */
[----:B------:R-:W-:Y:S01]  /*3bc0*/  ISETP.GE.AND P2, PT, R38, RZ, PT ;  /* 0x000000ff2600720c */ /* 0x000fe20003f46270 */
[----:B------:R-:W-:Y:S01]  /*3bd0*/  @!P6 IMAD.IADD R57, R57, 0x1, -R4 ;  /* 0x000000013939e824 */ /* 0x000fe200078e0a04 */
[----:B------:R-:W-:Y:S01]  /*3be0*/  ISETP.GE.AND P6, PT, R16, RZ, PT ;  /* 0x000000ff1000720c */ /* 0x000fe20003fc6270 */
[----:B------:R-:W-:Y:S01]  /*3bf0*/  @!P4 IMAD.MOV R7, RZ, RZ, -R7 ;  /* 0x000000ffff07c224 */ /* 0x000fe200078e0a07 */
[----:B------:R-:W-:Y:S01]  /*3c00*/  ISETP.NE.AND P4, PT, R11, RZ, PT ;  /* 0x000000ff0b00720c */ /* 0x000fe20003f85270 */
[----:B------:R-:W-:Y:S01]  /*3c10*/  @!P5 IMAD.MOV R5, RZ, RZ, -R5 ;  /* 0x000000ffff05d224 */ /* 0x000fe200078e0a05 */
[----:B------:R-:W-:Y:S01]  /*3c20*/  LOP3.LUT R11, RZ, R11, RZ, 0x33, !PT ;  /* 0x0000000bff0b7212 */ /* 0x000fe200078e33ff */
[----:B------:R-:W-:Y:S01]  /*3c30*/  VIADD R4, R164, 0xffffffff ;  /* 0xffffffffa4047836 */ /* 0x000fe20000000000 */
[----:B------:R-:W-:Y:S01]  /*3c40*/  @!P3 LOP3.LUT R5, RZ, R10, RZ, 0x33, !PT ;  /* 0x0000000aff05b212 */ /* 0x000fe200078e33ff */
[----:B------:R-:W-:Y:S01]  /*3c50*/  @!P0 IMAD.MOV R53, RZ, RZ, -R53 ;  /* 0x000000ffff358224 */ /* 0x000fe200078e0a35 */
[C---:B------:R-:W-:Y:S01]  /*3c60*/  SEL R155, R11.reuse, R155, !P4 ;  /* 0x0000009b0b9b7207 */ /* 0x040fe20006000000 */
[----:B------:R-:W-:Y:S01]  /*3c70*/  @!P1 IMAD.MOV R55, RZ, RZ, -R55 ;  /* 0x000000ffff379224 */ /* 0x000fe200078e0a37 */
[----:B------:R-:W-:Y:S01]  /*3c80*/  SEL R154, R11, R154, !P4 ;  /* 0x0000009a0b9a7207 */ /* 0x000fe20006000000 */
[----:B---3--:R-:W-:Y:S01]  /*3c90*/  IMAD R75, R5, UR4, RZ ;  /* 0x00000004054b7c24 */ /* 0x008fe2000f8e02ff */
[C---:B------:R-:W-:Y:S01]  /*3ca0*/  SEL R152, R11.reuse, R152, !P4 ;  /* 0x000000980b987207 */ /* 0x040fe20006000000 */
[----:B------:R-:W-:Y:S01]  /*3cb0*/  @!P2 IMAD.MOV R57, RZ, RZ, -R57 ;  /* 0x000000ffff39a224 */ /* 0x000fe200078e0a39 */
[C---:B------:R-:W-:Y:S01]  /*3cc0*/  SEL R151, R11.reuse, R151, !P4 ;  /* 0x000000970b977207 */ /* 0x040fe20006000000 */
[----:B------:R-:W-:Y:S01]  /*3cd0*/  @!P6 IMAD.MOV R59, RZ, RZ, -R59 ;  /* 0x000000ffff3be224 */ /* 0x000fe200078e0a3b */
[----:B------:R-:W-:Y:S01]  /*3ce0*/  SEL R150, R11, R150, !P4 ;  /* 0x000000960b967207 */ /* 0x000fe20006000000 */
[----:B------:R-:W-:Y:S01]  /*3cf0*/  IMAD.SHL.U32 R77, R75, 0x4, RZ ;  /* 0x000000044b4d7824 */ /* 0x000fe200078e00ff */
[C---:B------:R-:W-:Y:S01]  /*3d00*/  SEL R148, R11.reuse, R148, !P4 ;  /* 0x000000940b947207 */ /* 0x040fe20006000000 */
[C---:B------:R-:W-:Y:S01]  /*3d10*/  IMAD R24, R78.reuse, 0x14, RZ ;  /* 0x000000144e187824 */ /* 0x040fe200078e02ff */
[C---:B------:R-:W-:Y:S01]  /*3d20*/  SEL R147, R11.reuse, R147, !P4 ;  /* 0x000000930b937207 */ /* 0x040fe20006000000 */
[C---:B------:R-:W-:Y:S01]  /*3d30*/  IMAD R32, R78.reuse, 0x18, RZ ;  /* 0x000000184e207824 */ /* 0x040fe200078e02ff */
[C---:B------:R-:W-:Y:S01]  /*3d40*/  SEL R146, R11.reuse, R146, !P4 ;  /* 0x000000920b927207 */ /* 0x040fe20006000000 */
[C---:B-1----:R-:W-:Y:S01]  /*3d50*/  IMAD R40, R78.reuse, 0x1c, RZ ;  /* 0x0000001c4e287824 */ /* 0x042fe200078e02ff */
[C---:B------:R-:W-:Y:S01]  /*3d60*/  SEL R144, R11.reuse, R144, !P4 ;  /* 0x000000900b907207 */ /* 0x040fe20006000000 */
[----:B------:R-:W-:Y:S01]  /*3d70*/  STL [R1+0x2d0], R8 ;  /* 0x0002d00801007387 */ /* 0x000fe20000100800 */
[C---:B------:R-:W-:Y:S01]  /*3d80*/  SEL R143, R11.reuse, R143, !P4 ;  /* 0x0000008f0b8f7207 */ /* 0x040fe20006000000 */
[C---:B------:R-:W-:Y:S01]  /*3d90*/  IMAD R12, R78.reuse, 0xe, RZ ;  /* 0x0000000e4e0c7824 */ /* 0x040fe200078e02ff */
[C---:B------:R-:W-:Y:S01]  /*3da0*/  SEL R142, R11.reuse, R142, !P4 ;  /* 0x0000008e0b8e7207 */ /* 0x040fe20006000000 */
[----:B------:R-:W-:Y:S01]  /*3db0*/  STL [R1+0x30c], R167 ;  /* 0x00030ca701007387 */ /* 0x000fe20000100800 */
[C---:B------:R-:W-:Y:S01]  /*3dc0*/  SEL R140, R11.reuse, R140, !P4 ;  /* 0x0000008c0b8c7207 */ /* 0x040fe20006000000 */
[C---:B------:R-:W-:Y:S01]  /*3dd0*/  IMAD R14, R78.reuse, 0xf, RZ ;  /* 0x0000000f4e0e7824 */ /* 0x040fe200078e02ff */
[C---:B------:R-:W-:Y:S01]  /*3de0*/  SEL R139, R11.reuse, R139, !P4 ;  /* 0x0000008b0b8b7207 */ /* 0x040fe20006000000 */
[----:B------:R-:W-:Y:S01]  /*3df0*/  STL [R1+0x308], R166 ;  /* 0x000308a601007387 */ /* 0x000fe20000100800 */
[C---:B------:R-:W-:Y:S01]  /*3e00*/  SEL R138, R11.reuse, R138, !P4 ;  /* 0x0000008a0b8a7207 */ /* 0x040fe20006000000 */
[C---:B------:R-:W-:Y:S01]  /*3e10*/  IMAD.SHL.U32 R16, R78.reuse, 0x10, RZ ;  /* 0x000000104e107824 */ /* 0x040fe200078e00ff */
        /* <DEDUP_REMOVED lines=43> */
[----:B------:R-:W-:Y:S01]  /*40d0*/  USHF.L.U32 UR4, UR6, 0x15, URZ ;  /* 0x0000001506047899 */ /* 0x000fe200080006ff */
[C---:B------:R-:W-:Y:S01]  /*40e0*/  SEL R118, R11.reuse, R118, !P4 ;  /* 0x000000760b767207 */ /* 0x040fe20006000000 */
[----:B------:R-:W-:Y:S01]  /*40f0*/  STL [R1+0x2d8], R22 ;  /* 0x0002d81601007387 */ /* 0x000fe20000100800 */
[C---:B------:R-:W-:Y:S01]  /*4100*/  SEL R145, R11.reuse, R9, !P4 ;  /* 0x000000090b917207 */ /* 0x040fe20006000000 */
[----:B------:R-:W-:Y:S01]  /*4110*/  ULOP3.LUT UR4, UR4, 0x600000, URZ, 0xc0, !UPT ;  /* 0x0060000004047892 */ /* 0x000fe2000f8ec0ff */
[C---:B------:R-:W-:Y:S01]  /*4120*/  SEL R177, R11.reuse, R13, !P4 ;  /* 0x0000000d0bb17207 */ /* 0x040fe20006000000 */
[C---:B------:R-:W-:Y:S01]  /*4130*/  IMAD R13, R78.reuse, 0x44, RZ ;  /* 0x000000444e0d7824 */ /* 0x040fe200078e02ff */
        /* <DEDUP_REMOVED lines=29> */
[----:B------:R1:W-:Y:S01]  /*4310*/  STL [R1+0x160], R77 ;  /* 0x0001604d01007387 */ /* 0x0003e20000100800 */
[C---:B------:R-:W-:Y:S01]  /*4320*/  SEL R193, R11.reuse, R45, !P4 ;  /* 0x0000002d0bc17207 */ /* 0x040fe20006000000 */
[C---:B------:R-:W-:Y:S01]  /*4330*/  IMAD R45, R78.reuse, 0x84, RZ ;  /* 0x000000844e2d7824 */ /* 0x040fe200078e02ff */
[C---:B------:R-:W-:Y:S01]  /*4340*/  SEL R76, R11.reuse, R47, !P4 ;  /* 0x0000002f0b4c7207 */ /* 0x040fe20006000000 */
[C---:B------:R-:W-:Y:S01]  /*4350*/  IMAD R47, R78.reuse, 0x88, RZ ;  /* 0x000000884e2f7824 */ /* 0x040fe200078e02ff */
[C---:B------:R-:W-:Y:S01]  /*4360*/  SEL R133, R11.reuse, R49, !P4 ;  /* 0x000000310b857207 */ /* 0x040fe20006000000 */
[C---:B------:R-:W-:Y:S01]  /*4370*/  IMAD R49, R78.reuse, 0x8c, RZ ;  /* 0x0000008c4e317824 */ /* 0x040fe200078e02ff */
[C---:B------:R-:W-:Y:S01]  /*4380*/  SEL R165, R11.reuse, R51, !P4 ;  /* 0x000000330ba57207 */ /* 0x040fe20006000000 */
[----:B------:R-:W-:Y:S01]  /*4390*/  IMAD R51, R78, 0x90, RZ ;  /* 0x000000904e337824 */ /* 0x000fe200078e02ff */
[C---:B------:R-:W-:Y:S01]  /*43a0*/  SEL R197, R11.reuse, R7, !P4 ;  /* 0x000000070bc57207 */ /* 0x040fe20006000000 */
[----:B------:R-:W-:Y:S01]  /*43b0*/  VIADD R7, R164, 0xfffffffd ;  /* 0xfffffffda4077836 */ /* 0x000fe20000000000 */
        /* <DEDUP_REMOVED lines=8> */
[----:B------:R-:W-:Y:S01]  /*4440*/  SEL R239, R11, R239, !P4 ;  /* 0x000000ef0bef7207 */ /* 0x000fe20006000000 */
[----:B------:R-:W-:Y:S01]  /*4450*/  BAR.SYNC.DEFER_BLOCKING 0x0 ;  /* 0x0000000000007b1d */ /* 0x000fe20000010000 */
[----:B------:R-:W-:-:S02]  /*4460*/  ISETP.GE.U32.AND P4, PT, R4, 0x7fffffc0, PT ;  /* 0x7fffffc00400780c */ /* 0x000fc40003f86070 */
[----:B-----5:R-:W-:Y:S01]  /*4470*/  IADD3 R4, P0, PT, R77, UR12, RZ ;  /* 0x0000000c4d047c10 */ /* 0x020fe2000ff1e0ff */
[----:B-1----:R-:W-:Y:S01]  /*4480*/  IMAD R77, R3, R79, RZ ;  /* 0x0000004f034d7224 */ /* 0x002fe200078e02ff */
[----:B--2---:R-:W-:Y:S01]  /*4490*/  R2UR UR11, R6 ;  /* 0x00000000060b72ca */ /* 0x004fe200000e0000 */
[----:B------:R-:W-:Y:S01]  /*44a0*/  VIADD R6, R164, 0xfffffffe ;  /* 0xfffffffea4067836 */ /* 0x000fe20000000000 */
[----:B------:R-:W-:Y:S02]  /*44b0*/  LEA.HI.X.SX32 R5, R75, UR13, 0x2, P0 ;  /* 0x0000000d4b057c11 */ /* 0x000fe400080f16ff */
[-C--:B------:R-:W-:Y:S02]  /*44c0*/  IADD3 R198, P3, PT, R170, R4.reuse, RZ ;  /* 0x00000004aac67210 */ /* 0x080fe40007f7e0ff */
[-C--:B------:R-:W-:Y:S02]  /*44d0*/  LEA R194, P6, R78, R4.reuse, 0x3 ;  /* 0x000000044ec27211 */ /* 0x080fe400078c18ff */
[----:B------:R-:W-:-:S02]  /*44e0*/  IADD3 R190, P0, PT, R8, R4, RZ ;  /* 0x0000000408be7210 */ /* 0x000fc40007f1e0ff */
[CC--:B------:R-:W-:Y:S02]  /*44f0*/  LEA.HI.X.SX32 R199, R78.reuse, R5.reuse, 0x2, P3 ;  /* 0x000000054ec77211 */ /* 0x0c0fe400018f16ff */
[-C--:B------:R-:W-:Y:S02]  /*4500*/  LEA R186, P3, R78, R4.reuse, 0x4 ;  /* 0x000000044eba7211 */ /* 0x080fe400078620ff */
[-C--:B------:R-:W-:Y:S01]  /*4510*/  LEA.HI.X.SX32 R195, R174, R5.reuse, 0x2, P6 ;  /* 0x00000005aec37211 */ /* 0x080fe200030f16ff */
[----:B------:R1:W-:Y:S01]  /*4520*/  STL.64 [R1+0x40], R198 ;  /* 0x000040c601007387 */ /* 0x0003e20000100a00 */
[----:B------:R-:W-:Y:S02]  /*4530*/  LEA.HI.X.SX32 R191, R171, R5, 0x2, P0 ;  /* 0x00000005abbf7211 */ /* 0x000fe400000f16ff */
[-C--:B------:R-:W-:Y:S01]  /*4540*/  IADD3 R182, P6, PT, R24, R4.reuse, RZ ;  /* 0x0000000418b67210 */ /* 0x080fe20007fde0ff */
[----:B------:R1:W-:Y:S01]  /*4550*/  STL.64 [R1+0x38], R194 ;  /* 0x000038c201007387 */ /* 0x0003e20000100a00 */
[----:B------:R-:W-:-:S02]  /*4560*/  IADD3 R178, P0, PT, R32, R4, RZ ;  /* 0x0000000420b27210 */ /* 0x000fc40007f1e0ff */
[-C--:B------:R-:W-:Y:S01]  /*4570*/  LEA.HI.X.SX32 R187, R170, R5.reuse, 0x2, P3 ;  /* 0x00000005aabb7211 */ /* 0x080fe200018f16ff */
[----:B------:R1:W-:Y:S01]  /*4580*/  STL.64 [R1+0x30], R190 ;  /* 0x000030be01007387 */ /* 0x0003e20000100a00 */
[-C--:B------:R-:W-:Y:S02]  /*4590*/  IADD3 R174, P3, PT, R40, R4.reuse, RZ ;  /* 0x0000000428ae7210 */ /* 0x080fe40007f7e0ff */
[-C--:B------:R-:W-:Y:S01]  /*45a0*/  LEA.HI.X.SX32 R183, R167, R5.reuse, 0x2, P6 ;  /* 0x00000005a7b77211 */ /* 0x080fe200030f16ff */
[----:B------:R1:W-:Y:S01]  /*45b0*/  STL.64 [R1+0x28], R186 ;  /* 0x000028ba01007387 */ /* 0x0003e20000100a00 */
[----:B------:R-:W-:Y:S02]  /*45c0*/  LEA.HI.X.SX32 R179, R166, R5, 0x2, P0 ;  /* 0x00000005a6b37211 */ /* 0x000fe400000f16ff */
[-C--:B------:R-:W-:Y:S01]  /*45d0*/  LEA R170, P6, R78, R4.reuse, 0x5 ;  /* 0x000000044eaa7211 */ /* 0x080fe200078c28ff */
[----:B------:R1:W-:Y:S01]  /*45e0*/  STL.64 [R1+0x20], R182 ;  /* 0x000020b601007387 */ /* 0x0003e20000100a00 */
[----:B------:R-:W-:-:S02]  /*45f0*/  IADD3 R166, P0, PT, R56, R4, RZ ;  /* 0x0000000438a67210 */ /* 0x000fc40007f1e0ff */
[-C--:B------:R-:W-:Y:S01]  /*4600*/  LEA.HI.X.SX32 R175, R180, R5.reuse, 0x2, P3 ;  /* 0x00000005b4af7211 */ /* 0x080fe200018f16ff */
[----:B------:R1:W-:Y:S01]  /*4610*/  STL.64 [R1+0x18], R178 ;  /* 0x000018b201007387 */ /* 0x0003e20000100a00 */
[-C--:B------:R-:W-:Y:S02]  /*4620*/  IADD3 R250, P3, PT, R64, R4.reuse, RZ ;  /* 0x0000000440fa7210 */ /* 0x080fe40007f7e0ff */
[-C--:B------:R-:W-:Y:S01]  /*4630*/  LEA.HI.X.SX32 R171, R176, R5.reuse, 0x2, P6 ;  /* 0x00000005b0ab7211 */ /* 0x080fe200030f16ff */
[----:B------:R1:W-:Y:S01]  /*4640*/  STL.64 [R1+0x10], R174 ;  /* 0x000010ae01007387 */ /* 0x0003e20000100a00 */
[----:B------:R-:W-:Y:S01]  /*4650*/  LEA.HI.X.SX32 R167, R168, R5, 0x2, P0 ;  /* 0x00000005a8a77211 */ /* 0x000fe200000f16ff */
[----:B------:R-:W-:Y:S01]  /*4660*/  IMAD R168, R78, 0x3e, RZ ;  /* 0x0000003e4ea87824 */ /* 0x000fe200078e02ff */
[-C--:B------:R-:W-:Y:S01]  /*4670*/  IADD3 R248, P6, PT, R82, R4.reuse, RZ ;  /* 0x0000000452f87210 */ /* 0x080fe20007fde0ff */
[----:B------:R1:W-:Y:S01]  /*4680*/  STL.64 [R1+0x8], R170 ;  /* 0x000008aa01007387 */ /* 0x0003e20000100a00 */
[----:B------:R-:W-:-:S02]  /*4690*/  IADD3 R246, P0, PT, R90, R4, RZ ;  /* 0x000000045af67210 */ /* 0x000fc40007f1e0ff */
[-C--:B------:R-:W-:Y:S01]  /*46a0*/  LEA.HI.X.SX32 R251, R162, R5.reuse, 0x2, P3 ;  /* 0x00000005a2fb7211 */ /* 0x080fe200018f16ff */
[----:B------:R1:W-:Y:S01]  /*46b0*/  STL.64 [R1], R166 ;  /* 0x000000a601007387 */ /* 0x0003e20000100a00 */
[----:B------:R-:W-:Y:S01]  /*46c0*/  ISETP.GE.U32.AND P5, PT, R6, 0x7fffffbf, PT ;  /* 0x7fffffbf0600780c */ /* 0x000fe20003fa6070 */
[----:B------:R-:W-:Y:S01]  /*46d0*/  IMAD R162, R78, 0x3f, RZ ;  /* 0x0000003f4ea27824 */ /* 0x000fe200078e02ff */
[-C--:B------:R-:W-:Y:S02]  /*46e0*/  IADD3 R244, P3, PT, R99, R4.reuse, RZ ;  /* 0x0000000463f47210 */ /* 0x080fe40007f7e0ff */
[-C--:B------:R-:W-:Y:S02]  /*46f0*/  LEA.HI.X.SX32 R249, R159, R5.reuse, 0x2, P6 ;  /* 0x000000059ff97211 */ /* 0x080fe400030f16ff */
[----:B------:R-:W-:Y:S02]  /*4700*/  LEA.HI.X.SX32 R247, R8, R5, 0x2, P0 ;  /* 0x0000000508f77211 */ /* 0x000fe400000f16ff */
[----:B------:R-:W-:-:S02]  /*4710*/  IADD3 R6, P6, PT, R107, R4, RZ ;  /* 0x000000046b067210 */ /* 0x000fc40007fde0ff */
[-C--:B------:R-:W-:Y:S02]  /*4720*/  IADD3 R8, P0, PT, R115, R4.reuse, RZ ;  /* 0x0000000473087210 */ /* 0x080fe40007f1e0ff */
[----:B------:R-:W-:Y:S02]  /*4730*/  ISETP.GE.U32.AND P1, PT, R7, 0x7fffffbe, PT ;  /* 0x7fffffbe0700780c */ /* 0x000fe40003f26070 */
[-C--:B------:R-:W-:Y:S02]  /*4740*/  LEA.HI.X.SX32 R245, R158, R5.reuse, 0x2, P3 ;  /* 0x000000059ef57211 */ /* 0x080fe400018f16ff */
[----:B------:R-:W-:Y:S02]  /*4750*/  LEA R10, P3, R78, R4, 0x6 ;  /* 0x000000044e0a7211 */ /* 0x000fe400078630ff */
[-C--:B------:R-:W-:Y:S02]  /*4760*/  LEA.HI.X.SX32 R7, R12, R5.reuse, 0x2, P6 ;  /* 0x000000050c077211 */ /* 0x080fe400030f16ff */
[----:B------:R-:W-:-:S02]  /*4770*/  LEA.HI.X.SX32 R9, R14, R5, 0x2, P0 ;  /* 0x000000050e097211 */ /* 0x000fc400000f16ff */
[-C--:B------:R-:W-:Y:S02]  /*4780*/  IADD3 R12, P6, PT, R13, R4.reuse, RZ ;  /* 0x000000040d0c7210 */ /* 0x080fe40007fde0ff */
[-C--:B------:R-:W-:Y:S02]  /*4790*/  IADD3 R14, P0, PT, R15, R4.reuse, RZ ;  /* 0x000000040f0e7210 */ /* 0x080fe40007f1e0ff */
[-C--:B------:R-:W-:Y:S02]  /*47a0*/  LEA.HI.X.SX32 R11, R16, R5.reuse, 0x2, P3 ;  /* 0x00000005100b7211 */ /* 0x080fe400018f16ff */
[----:B------:R-:W-:Y:S02]  /*47b0*/  IADD3 R16, P3, PT, R17, R4, RZ ;  /* 0x0000000411107210 */ /* 0x000fe40007f7e0ff */
        /* <DEDUP_REMOVED lines=26> */
[-C--:B------:R-:W-:Y:S02]  /*4960*/  LEA R42, P6, R78, R4.reuse, 0x7 ;  /* 0x000000044e2a7211 */ /* 0x080fe400078c38ff */
        /* <DEDUP_REMOVED lines=58> */
[----:B------:R-:W-:Y:S01]  /*4d10*/  LEA.HI.X.SX32 R109, R115, R5, 0x2, P0 ;  /* 0x00000005736d7211 */ /* 0x000fe200000f16ff */
[----:B------:R-:W-:Y:S01]  /*4d20*/  IMAD R115, R78, 0xfc, RZ ;  /* 0x000000fc4e737824 */ /* 0x000fe200078e02ff */
[----:B------:R-:W-:-:S02]  /*4d30*/  ISETP.GE.AND P6, PT, R3, R160, PT ;  /* 0x000000a00300720c */ /* 0x000fc40003fc6270 */
[----:B------:R-:W-:Y:S02]  /*4d40*/  ISETP.GT.AND P0, PT, R163, 0x3f, PT ;  /* 0x0000003fa300780c */ /* 0x000fe40003f04270 */
[----:B------:R-:W-:Y:S02]  /*4d50*/  LEA.HI.X.SX32 R111, R114, R5, 0x2, P3 ;  /* 0x00000005726f7211 */ /* 0x000fe400018f16ff */
[----:B------:R-:W-:Y:S02]  /*4d60*/  ISETP.GE.AND P3, PT, R3, R164, PT ;  /* 0x000000a40300720c */ /* 0x000fe40003f66270 */
[----:B------:R-:W-:Y:S02]  /*4d70*/  SEL R158, RZ, 0x4, !P0 ;  /* 0x00000004ff9e7807 */ /* 0x000fe40004000000 */
[----:B------:R-:W-:Y:S02]  /*4d80*/  SEL R156, RZ, 0x4, P6 ;  /* 0x00000004ff9c7807 */ /* 0x000fe40003000000 */
[----:B------:R-:W-:-:S02]  /*4d90*/  LEA R242, P6, R77, UR14, 0x2 ;  /* 0x0000000e4df27c11 */ /* 0x000fc4000f8c10ff */
[----:B------:R-:W-:Y:S02]  /*4da0*/  SEL R158, R158, RZ, !P3 ;  /* 0x000000ff9e9e7207 */ /* 0x000fe40005800000 */
[----:B------:R-:W-:Y:S02]  /*4db0*/  ISETP.NE.U32.AND P2, PT, R0, RZ, PT ;  /* 0x000000ff0000720c */ /* 0x000fe40003f45070 */
[----:B------:R-:W-:Y:S02]  /*4dc0*/  IADD3 R112, P3, PT, R112, R4, RZ ;  /* 0x0000000470707210 */ /* 0x000fe40007f7e0ff */
[----:B------:R-:W-:Y:S01]  /*4dd0*/  LEA.HI.X.SX32 R3, R77, UR15, 0x2, P6 ;  /* 0x0000000f4d037c11 */ /* 0x000fe2000b0f16ff */
[----:B-1----:R-:W-:Y:S10]  /*4de0*/  BRA.U UP0, `(.L_x_5) ;  /* 0x0000000100187547 */ /* 0x002ff4000b800000 */
[----:B------:R-:W-:Y:S01]  /*4df0*/  ELECT P6, URZ, PT ;  /* 0x0000000000ff782f */ /* 0x000fe200038c0000 */
[----:B------:R-:W-:Y:S01]  /*4e00*/  IMAD.MOV.U32 R114, RZ, RZ, 0x1 ;  /* 0x00000001ff727424 */ /* 0x000fe200078e00ff */
[----:B------:R-:W-:Y:S11]  /*4e10*/  UVIRTCOUNT.DEALLOC.SMPOOL 0x80 ;  /* 0x000000800000784c */ /* 0x000ff60000000000 */
[----:B------:R-:W-:-:S04]  /*4e20*/  @P6 MOV R159, 0x40 ;  /* 0x00000040009f6802 */ /* 0x000fc80000000f00 */
[----:B------:R-:W-:-:S05]  /*4e30*/  @P6 LEA R159, R172, R159, 0x18 ;  /* 0x0000009fac9f6211 */ /* 0x000fca00078ec0ff */
[----:B------:R1:W-:Y:S02]  /*4e40*/  @P6 STS.U8 [R159], R114 ;  /* 0x000000729f006388 */ /* 0x0003e40000000000 */
.L_x_5:
[----:B------:R-:W-:Y:S01]  /*4e50*/  UIADD3 UR12, UPT, UPT, UR11, UR4, URZ ;  /* 0x000000040b0c7290 */ /* 0x000fe2000fffe0ff */
[----:B------:R-:W-:Y:S01]  /*4e60*/  LEA.HI.X.SX32 R113, R168, R5, 0x2, P3 ;  /* 0x00000005a8717211 */ /* 0x000fe200018f16ff */
[----:B------:R-:W-:Y:S01]  /*4e70*/  VOTEU.ALL UP1, P2 ;  /* 0x0000000000ff7886 */ /* 0x000fe20001020000 */
[----:B-1----:R-:W-:Y:S01]  /*4e80*/  IADD3 R114, P3, PT, R115, R4, RZ ;  /* 0x0000000473727210 */ /* 0x002fe20007f7e0ff */
[----:B------:R-:W-:Y:S01]  /*4e90*/  VOTEU.ALL UP2, P2 ;  /* 0x0000000000ff7886 */ /* 0x000fe20001040000 */
[----:B------:R-:W-:Y:S01]  /*4ea0*/  VIADD R159, R164, 0xfffffffc ;  /* 0xfffffffca49f7836 */ /* 0x000fe20000000000 */
[----:B------:R-:W-:Y:S01]  /*4eb0*/  LEA R252, R0, UR10, 0x8 ;  /* 0x0000000a00fc7c11 */ /* 0x000fe2000f8e40ff */
[----:B------:R1:W-:Y:S01]  /*4ec0*/  STL.64 [R1+0x320], R250 ;  /* 0x000320fa01007387 */ /* 0x0003e20000100a00 */
[----:B------:R-:W-:-:S04]  /*4ed0*/  @!UP1 UIADD3 UR14, UPT, UPT, -UR5, 0x100000, URZ ;  /* 0x00100000050e9890 */ /* 0x000fc8000fffe1ff */
[----:B------:R-:W-:Y:S02]  /*4ee0*/  @!UP1 USHF.L.U32 UR15, UR14, 0xb, URZ ;  /* 0x0000000b0e0f9899 */ /* 0x000fe400080006ff */
[----:B------:R-:W-:Y:S02]  /*4ef0*/  @!UP1 USHF.L.U32 UR14, UR14, 0x1, URZ ;  /* 0x000000010e0e9899 */ /* 0x000fe400080006ff */
[----:B------:R-:W-:-:S04]  /*4f00*/  @!UP1 UIADD3 UR4, UPT, UPT, -UR5, 0x100000, URZ ;  /* 0x0010000005049890 */ /* 0x000fc8000fffe1ff */
[----:B------:R-:W-:Y:S02]  /*4f10*/  @!UP1 USHF.L.U32 UR5, UR4, 0xb, URZ ;  /* 0x0000000b04059899 */ /* 0x000fe400080006ff */
[----:B------:R-:W-:Y:S01]  /*4f20*/  @!UP1 USHF.L.U32 UR4, UR4, 0x1, URZ ;  /* 0x0000000104049899 */ /* 0x000fe200080006ff */
[----:B------:R-:W-:Y:S01]  /*4f30*/  STTM.x128 tmem[UR12], RZ ;  /* 0x000000ff000079ed */ /* 0x000fe200083c000c */
[----:B------:R-:W2:Y:S02]  /*4f40*/  FENCE.VIEW.ASYNC.T ;  /* 0x00000000000073c6 */ /* 0x000ea40000000200 */
[----:B--2---:R-:W-:Y:S01]  /*4f50*/  BAR.SYNC.DEFER_BLOCKING 0x0 ;  /* 0x0000000000007b1d */ /* 0x004fe20000010000 */
[----:B------:R-:W-:Y:S01]  /*4f60*/  LEA.HI.X.SX32 R115, R162, R5, 0x2, P3 ;  /* 0x00000005a2737211 */ /* 0x000fe200018f16ff */
[C---:B------:R-:W-:Y:S01]  /*4f70*/  VIADD R162, R164.reuse, 0xfffffffb ;  /* 0xfffffffba4a27836 */ /* 0x040fe20000000000 */
[----:B------:R-:W-:Y:S01]  /*4f80*/  ISETP.GE.U32.AND P3, PT, R159, 0x7fffffbd, PT ;  /* 0x7fffffbd9f00780c */ /* 0x000fe20003f66070 */
[----:B------:R-:W-:-:S02]  /*4f90*/  VIADD R159, R164, 0xfffffffa ;  /* 0xfffffffaa49f7836 */ /* 0x000fc40000000000 */
[----:B------:R-:W-:Y:S01]  /*4fa0*/  VOTEU.ALL UP1, P2 ;  /* 0x0000000000ff7886 */ /* 0x000fe20001020000 */
[----:B------:R-:W-:Y:S04]  /*4fb0*/  STL.64 [R1+0x328], R248 ;  /* 0x000328f801007387 */ /* 0x000fe80000100a00 */
[----:B------:R-:W-:Y:S04]  /*4fc0*/  STL.64 [R1+0x330], R246 ;  /* 0x000330f601007387 */ /* 0x000fe80000100a00 */
[----:B------:R-:W-:Y:S04]  /*4fd0*/  STL.64 [R1+0x338], R244 ;  /* 0x000338f401007387 */ /* 0x000fe80000100a00 */
[----:B------:R-:W-:Y:S04]  /*4fe0*/  STL.64 [R1+0x340], R6 ;  /* 0x0003400601007387 */ /* 0x000fe80000100a00 */
[----:B------:R-:W2:Y:S02]  /*4ff0*/  FENCE.VIEW.ASYNC.S ;  /* 0x00000000000073c6 */ /* 0x000ea40000000000 */
[----:B--2---:R-:W2:Y:S02]  /*5000*/  @!UP1 SYNCS.EXCH.64 URZ, [UR8], UR14 ;  /* 0x0000000e08ff95b2 */ /* 0x004ea40008000100 */
[----:B--2---:R-:W-:Y:S06]  /*5010*/  BAR.SYNC.DEFER_BLOCKING 0x0 ;  /* 0x0000000000007b1d */ /* 0x004fec0000010000 */
[----:B------:R2:W-:Y:S04]  /*5020*/  STL.64 [R1+0x350], R8 ;  /* 0x0003500801007387 */ /* 0x0005e80000100a00 */
[----:B------:R-:W-:Y:S04]  /*5030*/  STL.64 [R1+0x358], R10 ;  /* 0x0003580a01007387 */ /* 0x000fe80000100a00 */
[----:B------:R3:W-:Y:S01]  /*5040*/  STL.64 [R1+0x360], R12 ;  /* 0x0003600c01007387 */ /* 0x0007e20000100a00 */
[----:B------:R4:W5:Y:S03]  /*5050*/  @!UP2 SYNCS.EXCH.64 URZ, [UR10+0x28008], UR4 ;  /* 0x028008040affa5b2 */ /* 0x0009660008000100 */
[----:B------:R-:W-:Y:S01]  /*5060*/  @!PT LDS RZ, [RZ] ;  /* 0x00000000fffff984 */ /* 0x000fe20000000800 */
[----:B------:R-:W-:Y:S01]  /*5070*/  @!PT LDS RZ, [RZ] ;  /* 0x00000000fffff984 */ /* 0x000fe20000000800 */
[----:B------:R-:W-:Y:S01]  /*5080*/  @!PT LDS RZ, [RZ] ;  /* 0x00000000fffff984 */ /* 0x000fe20000000800 */
[----:B-----5:R-:W-:Y:S01]  /*5090*/  LDGSTS.E [R252+0x18000], desc[UR32][R4.64], !P4 ;  /* 0x1800000004fc7fae */ /* 0x020fe2000e1a1020 */
[----:B------:R-:W-:Y:S01]  /*50a0*/  ISETP.GE.U32.AND P4, PT, R162, 0x7fffffbc, PT ;  /* 0x7fffffbca200780c */ /* 0x000fe20003f86070 */
[----:B------:R-:W-:-:S02]  /*50b0*/  VIADD R162, R164, 0xfffffff9 ;  /* 0xfffffff9a4a27836 */ /* 0x000fc40000000000 */
[----:B------:R-:W-:Y:S01]  /*50c0*/  LDGSTS.E [R252+0x18004], desc[UR32][R198.64], !P5 ;  /* 0x18004000c6fc7fae */ /* 0x000fe2000e9a1020 */
[----:B------:R-:W-:Y:S01]  /*50d0*/  ISETP.GE.U32.AND P5, PT, R159, 0x7fffffbb, PT ;  /* 0x7fffffbb9f00780c */ /* 0x000fe20003fa6070 */
[----:B------:R-:W-:Y:S02]  /*50e0*/  VIADD R159, R164, 0xfffffff8 ;  /* 0xfffffff8a49f7836 */ /* 0x000fe40000000000 */
[----:B------:R-:W-:Y:S01]  /*50f0*/  LDGSTS.E [R252+0x18008], desc[UR32][R194.64], !P1 ;  /* 0x18008000c2fc7fae */ /* 0x000fe2000c9a1020 */
[----:B------:R-:W-:Y:S01]  /*5100*/  ISETP.GE.U32.AND P1, PT, R162, 0x7fffffba, PT ;  /* 0x7fffffbaa200780c */ /* 0x000fe20003f26070 */
[C---:B------:R-:W-:Y:S01]  /*5110*/  VIADD R162, R164.reuse, 0xfffffff7 ;  /* 0xfffffff7a4a27836 */ /* 0x040fe20000000000 */
[----:B----4-:R-:W4:Y:S01]  /*5120*/  LDCU UR4, c[0x0][0x3b0] ;  /* 0x00007600ff0477ac */ /* 0x010f220008000800 */
[----:B------:R-:W-:Y:S01]  /*5130*/  LDGSTS.E [R252+0x1800c], desc[UR32][R190.64], !P3 ;  /* 0x1800c000befc7fae */ /* 0x000fe2000d9a1020 */
[----:B------:R-:W-:Y:S01]  /*5140*/  ISETP.GE.U32.AND P3, PT, R159, 0x7fffffb9, PT ;  /* 0x7fffffb99f00780c */ /* 0x000fe20003f66070 */
[----:B------:R-:W-:-:S02]  /*5150*/  VIADD R159, R164, 0xfffffff6 ;  /* 0xfffffff6a49f7836 */ /* 0x000fc40000000000 */
[----:B------:R-:W-:Y:S01]  /*5160*/  LDGSTS.E [R252+0x18010], desc[UR32][R186.64], !P4 ;  /* 0x18010000bafc7fae */ /* 0x000fe2000e1a1020 */
[----:B------:R-:W-:Y:S01]  /*5170*/  ISETP.GE.U32.AND P4, PT, R162, 0x7fffffb8, PT ;  /* 0x7fffffb8a200780c */ /* 0x000fe20003f86070 */
[C---:B------:R-:W-:Y:S02]  /*5180*/  VIADD R162, R164.reuse, 0xfffffff5 ;  /* 0xfffffff5a4a27836 */ /* 0x040fe40000000000 */
[----:B------:R-:W-:Y:S01]  /*5190*/  LDGSTS.E [R252+0x18014], desc[UR32][R182.64], !P5 ;  /* 0x18014000b6fc7fae */ /* 0x000fe2000e9a1020 */
[----:B------:R-:W-:Y:S01]  /*51a0*/  ISETP.GE.U32.AND P5, PT, R159, 0x7fffffb7, PT ;  /* 0x7fffffb79f00780c */ /* 0x000fe20003fa6070 */
[----:B------:R-:W-:Y:S02]  /*51b0*/  VIADD R159, R164, 0xfffffff4 ;  /* 0xfffffff4a49f7836 */ /* 0x000fe40000000000 */
[----:B------:R-:W-:Y:S01]  /*51c0*/  LDGSTS.E [R252+0x18018], desc[UR32][R178.64], !P1 ;  /* 0x18018000b2fc7fae */ /* 0x000fe2000c9a1020 */
[----:B------:R-:W-:Y:S01]  /*51d0*/  ISETP.GE.U32.AND P1, PT, R162, 0x7fffffb6, PT ;  /* 0x7fffffb6a200780c */ /* 0x000fe20003f26070 */
[----:B------:R-:W-:-:S02]  /*51e0*/  VIADD R162, R164, 0xfffffff3 ;  /* 0xfffffff3a4a27836 */ /* 0x000fc40000000000 */
[----:B------:R-:W-:Y:S01]  /*51f0*/  LDGSTS.E [R252+0x1801c], desc[UR32][R174.64], !P3 ;  /* 0x1801c000aefc7fae */ /* 0x000fe2000d9a1020 */
[----:B------:R-:W-:Y:S01]  /*5200*/  ISETP.GE.U32.AND P3, PT, R159, 0x7fffffb5, PT ;  /* 0x7fffffb59f00780c */ /* 0x000fe20003f66070 */
[----:B------:R-:W-:Y:S02]  /*5210*/  VIADD R159, R164, 0xfffffff2 ;  /* 0xfffffff2a49f7836 */ /* 0x000fe40000000000 */
[----:B------:R-:W-:Y:S01]  /*5220*/  LDGSTS.E [R252+0x18020], desc[UR32][R170.64], !P4 ;  /* 0x18020000aafc7fae */ /* 0x000fe2000e1a1020 */
[----:B------:R-:W-:Y:S01]  /*5230*/  ISETP.GE.U32.AND P4, PT, R162, 0x7fffffb4, PT ;  /* 0x7fffffb4a200780c */ /* 0x000fe20003f86070 */
[C---:B------:R-:W-:Y:S02]  /*5240*/  VIADD R162, R164.reuse, 0xfffffff1 ;  /* 0xfffffff1a4a27836 */ /* 0x040fe40000000000 */
[----:B------:R-:W-:Y:S01]  /*5250*/  LDGSTS.E [R252+0x18024], desc[UR32][R166.64], !P5 ;  /* 0x18024000a6fc7fae */ /* 0x000fe2000e9a1020 */
[----:B------:R-:W-:Y:S01]  /*5260*/  ISETP.GE.U32.AND P5, PT, R159, 0x7fffffb3, PT ;  /* 0x7fffffb39f00780c */ /* 0x000fe20003fa6070 */
[----:B------:R-:W-:-:S02]  /*5270*/  VIADD R159, R164, 0xfffffff0 ;  /* 0xfffffff0a49f7836 */ /* 0x000fc40000000000 */
[----:B------:R1:W-:Y:S01]  /*5280*/  LDGSTS.E [R252+0x18028], desc[UR32][R250.64], !P1 ;  /* 0x18028000fafc7fae */ /* 0x0003e2000c9a1020 */
[----:B------:R-:W-:Y:S01]  /*5290*/  ISETP.GE.U32.AND P1, PT, R162, 0x7fffffb2, PT ;  /* 0x7fffffb2a200780c */ /* 0x000fe20003f26070 */
[----:B----4-:R-:W-:Y:S02]  /*52a0*/  IMAD R155, R155, UR4, RZ ;  /* 0x000000049b9b7c24 */ /* 0x010fe4000f8e02ff */
[----:B------:R-:W-:Y:S01]  /*52b0*/  LDGSTS.E [R252+0x1802c], desc[UR32][R248.64], !P3 ;  /* 0x1802c000f8fc7fae */ /* 0x000fe2000d9a1020 */
[----:B------:R-:W-:Y:S01]  /*52c0*/  ISETP.GE.U32.AND P3, PT, R159, 0x7fffffb1, PT ;  /* 0x7fffffb19f00780c */ /* 0x000fe20003f66070 */
[----:B------:R-:W-:Y:S02]  /*52d0*/  IMAD R154, R154, UR4, RZ ;  /* 0x000000049a9a7c24 */ /* 0x000fe4000f8e02ff */
[----:B------:R-:W-:Y:S01]  /*52e0*/  LDGSTS.E [R252+0x18030], desc[UR32][R246.64], !P4 ;  /* 0x18030000f6fc7fae */ /* 0x000fe2000e1a1020 */
[----:B------:R-:W-:Y:S02]  /*52f0*/  IMAD R184, R152, UR4, RZ ;  /* 0x0000000498b87c24 */ /* 0x000fe4000f8e02ff */
[----:B------:R-:W-:Y:S01]  /*5300*/  IMAD R150, R150, UR4, RZ ;  /* 0x0000000496967c24 */ /* 0x000fe2000f8e02ff */
[----:B-1----:R-:W1:Y:S01]  /*5310*/  LDC R251, c[0x0][0x3a0] ;  /* 0x0000e800fffb7b82 */ /* 0x002e620000000800 */
[----:B------:R-:W-:Y:S01]  /*5320*/  LDGSTS.E [R252+0x18034], desc[UR32][R244.64], !P5 ;  /* 0x18034000f4fc7fae */ /* 0x000fe2000e9a1020 */
[----:B------:R-:W-:-:S02]  /*5330*/  IMAD R171, R148, UR4, RZ ;  /* 0x0000000494ab7c24 */ /* 0x000fc4000f8e02ff */
[----:B------:R-:W-:Y:S01]  /*5340*/  IMAD R172, R116, UR4, RZ ;  /* 0x0000000474ac7c24 */ /* 0x000fe2000f8e02ff */
[----:B------:R-:W-:Y:S01]  /*5350*/  LDGSTS.E [R252+0x18038], desc[UR32][R6.64], !P1 ;  /* 0x1803800006fc7fae */ /* 0x000fe2000c9a1020 */
[----:B------:R-:W-:Y:S02]  /*5360*/  IMAD R144, R144, UR4, RZ ;  /* 0x0000000490907c24 */ /* 0x000fe4000f8e02ff */
[----:B------:R-:W-:Y:S01]  /*5370*/  IMAD R167, R143, UR4, RZ ;  /* 0x000000048fa77c24 */ /* 0x000fe2000f8e02ff */
[----:B------:R2:W-:Y:S01]  /*5380*/  LDGSTS.E [R252+0x1803c], desc[UR32][R8.64], !P3 ;  /* 0x1803c00008fc7fae */ /* 0x0005e2000d9a1020 */
[----:B------:R-:W-:Y:S02]  /*5390*/  IMAD R170, R118, UR4, RZ ;  /* 0x0000000476aa7c24 */ /* 0x000fe4000f8e02ff */
[----:B------:R-:W-:Y:S01]  /*53a0*/  IMAD R188, R142, UR4, RZ ;  /* 0x000000048ebc7c24 */ /* 0x000fe2000f8e02ff */
[----:B------:R-:W-:Y:S01]  /*53b0*/  STL [R1+0x2c4], R155 ;  /* 0x0002c49b01007387 */ /* 0x000fe20000100800 */
[----:B------:R-:W-:-:S02]  /*53c0*/  IMAD R139, R139, UR4, RZ ;  /* 0x000000048b8b7c24 */ /* 0x000fc4000f8e02ff */
[----:B------:R-:W-:Y:S01]  /*53d0*/  IMAD R168, R117, UR4, RZ ;  /* 0x0000000475a87c24 */ /* 0x000fe2000f8e02ff */
[----:B------:R-:W-:Y:S01]  /*53e0*/  STL [R1+0x2c0], R154 ;  /* 0x0002c09a01007387 */ /* 0x000fe20000100800 */
[----:B------:R-:W-:Y:S02]  /*53f0*/  IMAD R166, R120, UR4, RZ ;  /* 0x0000000478a67c24 */ /* 0x000fe4000f8e02ff */
[----:B------:R-:W-:Y:S01]  /*5400*/  IMAD R134, R134, UR4, RZ ;  /* 0x0000000486867c24 */ /* 0x000fe2000f8e02ff */
[----:B------:R-:W-:Y:S01]  /*5410*/  STL [R1+0x2bc], R184 ;  /* 0x0002bcb801007387 */ /* 0x000fe20000100800 */
[----:B--2---:R-:W-:Y:S02]  /*5420*/  IMAD R8, R146, UR4, RZ ;  /* 0x0000000492087c24 */ /* 0x004fe4000f8e02ff */
[C---:B-1----:R-:W-:Y:S01]  /*5430*/  VIADD R162, R251.reuse, 0xffffffef ;  /* 0xffffffeffba27836 */ /* 0x042fe20000000000 */
[----:B------:R-:W-:Y:S01]  /*5440*/  STL [R1+0x2b4], R150 ;  /* 0x0002b49601007387 */ /* 0x000fe20000100800 */
[----:B------:R-:W-:-:S02]  /*5450*/  VIADD R159, R251, 0xffffffee ;  /* 0xffffffeefb9f7836 */ /* 0x000fc40000000000 */
[----:B------:R-:W-:Y:S01]  /*5460*/  IMAD R190, R136, UR4, RZ ;  /* 0x0000000488be7c24 */ /* 0x000fe2000f8e02ff */
[----:B------:R-:W-:Y:S01]  /*5470*/  ISETP.GE.U32.AND P4, PT, R162, 0x7fffffb0, PT ;  /* 0x7fffffb0a200780c */ /* 0x000fe20003f86070 */
[----:B------:R-:W-:Y:S01]  /*5480*/  VIADD R162, R251, 0xffffffed ;  /* 0xffffffedfba27836 */ /* 0x000fe20000000000 */
[----:B------:R-:W-:Y:S01]  /*5490*/  ISETP.GE.U32.AND P5, PT, R159, 0x7fffffaf, PT ;  /* 0x7fffffaf9f00780c */ /* 0x000fe20003fa6070 */
[C---:B------:R-:W-:Y:S02]  /*54a0*/  VIADD R159, R251.reuse, 0xffffffec ;  /* 0xffffffecfb9f7836 */ /* 0x040fe40000000000 */
[----:B------:R-:W-:Y:S01]  /*54b0*/  IMAD R174, R122, UR4, RZ ;  /* 0x000000047aae7c24 */ /* 0x000fe2000f8e02ff */
[----:B------:R-:W-:Y:S01]  /*54c0*/  ISETP.GE.U32.AND P1, PT, R162, 0x7fffffae, PT ;  /* 0x7fffffaea200780c */ /* 0x000fe20003f26070 */
[----:B------:R-:W-:Y:S01]  /*54d0*/  VIADD R162, R251, 0xffffffeb ;  /* 0xffffffebfba27836 */ /* 0x000fe20000000000 */
[----:B------:R-:W-:Y:S01]  /*54e0*/  ISETP.GE.U32.AND P3, PT, R159, 0x7fffffad, PT ;  /* 0x7fffffad9f00780c */ /* 0x000fe20003f66070 */
[----:B------:R-:W-:-:S02]  /*54f0*/  VIADD R159, R251, 0xffffffea ;  /* 0xffffffeafb9f7836 */ /* 0x000fc40000000000 */
[----:B------:R-:W-:Y:S02]  /*5500*/  IMAD R130, R130, UR4, RZ ;  /* 0x0000000482827c24 */ /* 0x000fe4000f8e02ff */
[----:B------:R-:W-:Y:S01]  /*5510*/  LDGSTS.E [R252+0x18040], desc[UR32][R10.64], !P4 ;  /* 0x180400000afc7fae */ /* 0x000fe2000e1a1020 */
[----:B------:R-:W-:Y:S01]  /*5520*/  ISETP.GE.U32.AND P4, PT, R162, 0x7fffffac, PT ;  /* 0x7fffffaca200780c */ /* 0x000fe20003f86070 */
[----:B------:R-:W-:Y:S02]  /*5530*/  VIADD R162, R251, 0xffffffe9 ;  /* 0xffffffe9fba27836 */ /* 0x000fe40000000000 */
[----:B------:R3:W-:Y:S01]  /*5540*/  LDGSTS.E [R252+0x18044], desc[UR32][R12.64], !P5 ;  /* 0x180440000cfc7fae */ /* 0x0007e2000e9a1020 */
[----:B------:R-:W-:Y:S01]  /*5550*/  ISETP.GE.U32.AND P5, PT, R159, 0x7fffffab, PT ;  /* 0x7fffffab9f00780c */ /* 0x000fe20003fa6070 */
[C---:B------:R-:W-:Y:S02]  /*5560*/  VIADD R159, R251.reuse, 0xffffffe8 ;  /* 0xffffffe8fb9f7836 */ /* 0x040fe40000000000 */
        /* <DEDUP_REMOVED lines=116> */
[----:B---3--:R-:W-:Y:S02]  /*5cb0*/  IMAD R12, R151, UR4, RZ ;  /* 0x00000004970c7c24 */ /* 0x008fe4000f8e02ff */
[----:B------:R-:W-:Y:S01]  /*5cc0*/  LDGSTS.E [R252+0x180e4], desc[UR32][R102.64], !P5 ;  /* 0x180e400066fc7fae */ /* 0x000fe2000e9a1020 */
[----:B------:R-:W-:Y:S01]  /*5cd0*/  ISETP.GE.U32.AND P5, PT, R159, 0x7fffff83, PT ;  /* 0x7fffff839f00780c */ /* 0x000fe20003fa6070 */
[----:B------:R-:W-:-:S02]  /*5ce0*/  VIADD R159, R251, 0xffffffc1 ;  /* 0xffffffc1fb9f7836 */ /* 0x000fc40000000000 */
[----:B------:R-:W-:Y:S01]  /*5cf0*/  LDGSTS.E [R252+0x180e8], desc[UR32][R104.64], !P1 ;  /* 0x180e800068fc7fae */ /* 0x000fe2000c9a1020 */
[----:B------:R-:W-:Y:S02]  /*5d00*/  IMAD R10, R147, UR4, RZ ;  /* 0x00000004930a7c24 */ /* 0x000fe4000f8e02ff */
[----:B------:R-:W-:Y:S01]  /*5d10*/  ISETP.GE.U32.AND P1, PT, R159, 0x7fffff82, PT ;  /* 0x7fffff829f00780c */ /* 0x000fe20003f26070 */
[----:B------:R-:W-:Y:S01]  /*5d20*/  LDGSTS.E [R252+0x180ec], desc[UR32][R106.64], !P3 ;  /* 0x180ec0006afc7fae */ /* 0x000fe2000d9a1020 */
[----:B------:R-:W-:Y:S01]  /*5d30*/  ISETP.GT.AND P3, PT, R163, 0x7f, PT ;  /* 0x0000007fa300780c */ /* 0x000fe20003f64270 */
[----:B------:R-:W-:Y:S02]  /*5d40*/  IMAD R11, R140, UR4, RZ ;  /* 0x000000048c0b7c24 */ /* 0x000fe4000f8e02ff */
[----:B------:R-:W-:Y:S01]  /*5d50*/  LDGSTS.E [R252+0x180f0], desc[UR32][R108.64], !P4 ;  /* 0x180f00006cfc7fae */ /* 0x000fe2000e1a1020 */
[----:B------:R-:W-:Y:S01]  /*5d60*/  ISETP.GE.U32.AND P4, PT, R160, 0x7fffff81, PT ;  /* 0x7fffff81a000780c */ /* 0x000fe20003f86070 */
[----:B------:R-:W-:Y:S01]  /*5d70*/  IMAD R163, R138, UR4, RZ ;  /* 0x000000048aa37c24 */ /* 0x000fe2000f8e02ff */
[----:B------:R-:W-:Y:S01]  /*5d80*/  SEL R156, R156, RZ, P3 ;  /* 0x000000ff9c9c7207 */ /* 0x000fe20001800000 */
[----:B------:R-:W-:Y:S01]  /*5d90*/  LDGSTS.E [R252+0x180f4], desc[UR32][R110.64], !P5 ;  /* 0x180f40006efc7fae */ /* 0x000fe2000e9a1020 */
[-C--:B------:R-:W-:Y:S01]  /*5da0*/  LEA R118, P5, R150, R242.reuse, 0x2 ;  /* 0x000000f296767211 */ /* 0x080fe200078a10ff */
[----:B------:R-:W-:Y:S01]  /*5db0*/  IMAD R13, R119, UR4, RZ ;  /* 0x00000004770d7c24 */ /* 0x000fe2000f8e02ff */
[----:B------:R-:W-:Y:S01]  /*5dc0*/  ISETP.NE.U32.AND P3, PT, R158, RZ, PT ;  /* 0x000000ff9e00720c */ /* 0x000fe20003f65070 */
[----:B------:R-:W-:Y:S01]  /*5dd0*/  LDGSTS.E [R252+0x180f8], desc[UR32][R112.64], !P1 ;  /* 0x180f800070fc7fae */ /* 0x000fe2000c9a1020 */
[----:B------:R-:W-:Y:S01]  /*5de0*/  LEA.HI.X.SX32 R119, R150, R3, 0x2, P5 ;  /* 0x0000000396777211 */ /* 0x000fe200028f16ff */
[----:B------:R-:W-:Y:S01]  /*5df0*/  IMAD R142, R121, UR4, RZ ;  /* 0x00000004798e7c24 */ /* 0x000fe2000f8e02ff */
[-C--:B------:R-:W-:Y:S01]  /*5e00*/  LEA R122, P5, R139, R242.reuse, 0x2 ;  /* 0x000000f28b7a7211 */ /* 0x080fe200078a10ff */
[----:B------:R-:W-:Y:S01]  /*5e10*/  STL [R1+0x2b8], R12 ;  /* 0x0002b80c01007387 */ /* 0x000fe20000100800 */
[----:B------:R-:W-:Y:S01]  /*5e20*/  IMAD R7, R135, UR4, RZ ;  /* 0x0000000487077c24 */ /* 0x000fe2000f8e02ff */
[----:B------:R-:W-:Y:S01]  /*5e30*/  ISETP.NE.U32.AND P1, PT, R156, RZ, PT ;  /* 0x000000ff9c00720c */ /* 0x000fe20003f25070 */
[----:B------:R-:W-:Y:S01]  /*5e40*/  IMAD R164, R124, UR4, RZ ;  /* 0x000000047ca47c24 */ /* 0x000fe2000f8e02ff */
[----:B------:R-:W-:Y:S01]  /*5e50*/  LDGSTS.E [R252+0x180fc], desc[UR32][R114.64], !P4 ;  /* 0x180fc00072fc7fae */ /* 0x000fe2000e1a1020 */
[----:B------:R-:W-:Y:S01]  /*5e60*/  LEA R116, P4, R155, R242, 0x2 ;  /* 0x000000f29b747211 */ /* 0x000fe200078810ff */
[----:B------:R-:W-:-:S02]  /*5e70*/  IMAD R162, R132, UR4, RZ ;  /* 0x0000000484a27c24 */ /* 0x000fc4000f8e02ff */
[----:B------:R-:W-:Y:S01]  /*5e80*/  STL [R1+0x2b0], R171 ;  /* 0x0002b0ab01007387 */ /* 0x000fe20000100800 */
[-C--:B------:R-:W-:Y:S01]  /*5e90*/  LEA.HI.X.SX32 R117, R155, R3.reuse, 0x2, P4 ;  /* 0x000000039b757211 */ /* 0x080fe200020f16ff */
[----:B------:R-:W-:Y:S01]  /*5ea0*/  IMAD R175, R126, UR4, RZ ;  /* 0x000000047eaf7c24 */ /* 0x000fe2000f8e02ff */
[CC--:B------:R-:W-:Y:S01]  /*5eb0*/  LEA R120, P4, R144.reuse, R242.reuse, 0x2 ;  /* 0x000000f290787211 */ /* 0x0c0fe200078810ff */
[----:B------:R-:W-:Y:S01]  /*5ec0*/  STL [R1+0x2ac], R10 ;  /* 0x0002ac0a01007387 */ /* 0x000fe20000100800 */
[----:B------:R-:W-:Y:S02]  /*5ed0*/  IMAD R192, R131, UR4, RZ ;  /* 0x0000000483c07c24 */ /* 0x000fe4000f8e02ff */
[-C--:B------:R-:W-:Y:S01]  /*5ee0*/  LEA.HI.X.SX32 R121, R144, R3.reuse, 0x2, P4 ;  /* 0x0000000390797211 */ /* 0x080fe200020f16ff */
[----:B------:R1:W-:Y:S01]  /*5ef0*/  STL [R1+0x2a4], R144 ;  /* 0x0002a49001007387 */ /* 0x0003e20000100800 */
[-C--:B------:R-:W-:Y:S01]  /*5f00*/  LEA R124, P4, R134, R242.reuse, 0x2 ;  /* 0x000000f2867c7211 */ /* 0x080fe200078810ff */
[----:B------:R-:W-:Y:S01]  /*5f10*/  IMAD R196, R123, UR4, RZ ;  /* 0x000000047bc47c24 */ /* 0x000fe2000f8e02ff */
[----:B------:R-:W-:Y:S01]  /*5f20*/  LEA.HI.X.SX32 R123, R139, R3, 0x2, P5 ;  /* 0x000000038b7b7211 */ /* 0x000fe200028f16ff */
[----:B------:R-:W-:Y:S01]  /*5f30*/  STL [R1+0x2a8], R8 ;  /* 0x0002a80801007387 */ /* 0x000fe20000100800 */
[----:B------:R-:W-:Y:S01]  /*5f40*/  LEA R126, P5, R130, R242, 0x2 ;  /* 0x000000f2827e7211 */ /* 0x000fe200078a10ff */
[----:B------:R-:W-:-:S02]  /*5f50*/  IMAD R9, R128, UR4, RZ ;  /* 0x0000000480097c24 */ /* 0x000fc4000f8e02ff */
[----:B------:R-:W-:Y:S01]  /*5f60*/  STL [R1+0x2a0], R167 ;  /* 0x0002a0a701007387 */ /* 0x000fe20000100800 */
[----:B------:R-:W-:Y:S01]  /*5f70*/  IMAD R6, R127, UR4, RZ ;  /* 0x000000047f067c24 */ /* 0x000fe2000f8e02ff */
[-C--:B------:R-:W-:Y:S01]  /*5f80*/  LEA.HI.X.SX32 R127, R130, R3.reuse, 0x2, P5 ;  /* 0x00000003827f7211 */ /* 0x080fe200028f16ff */
[----:B-1----:R-:W-:Y:S01]  /*5f90*/  IMAD R144, R125, UR4, RZ ;  /* 0x000000047d907c24 */ /* 0x002fe2000f8e02ff */
[----:B------:R-:W-:Y:S01]  /*5fa0*/  STL [R1+0x29c], R188 ;  /* 0x00029cbc01007387 */ /* 0x000fe20000100800 */
[-C--:B------:R-:W-:Y:S01]  /*5fb0*/  LEA.HI.X.SX32 R125, R134, R3.reuse, 0x2, P4 ;  /* 0x00000003867d7211 */ /* 0x080fe200020f16ff */
[----:B------:R-:W-:Y:S01]  /*5fc0*/  IMAD R146, R129, UR4, RZ ;  /* 0x0000000481927c24 */ /* 0x000fe2000f8e02ff */
[-C--:B------:R-:W-:Y:S01]  /*5fd0*/  LEA R128, P4, R175, R242.reuse, 0x2 ;  /* 0x000000f2af807211 */ /* 0x080fe200078810ff */
[----:B------:R-:W-:Y:S01]  /*5fe0*/  STL [R1+0x294], R139 ;  /* 0x0002948b01007387 */ /* 0x000fe20000100800 */
[----:B------:R-:W-:Y:S02]  /*5ff0*/  IMAD R148, R133, UR4, RZ ;  /* 0x0000000485947c24 */ /* 0x000fe4000f8e02ff */
[----:B------:R-:W-:Y:S01]  /*6000*/  LEA.HI.X.SX32 R129, R175, R3, 0x2, P4 ;  /* 0x00000003af817211 */ /* 0x000fe200020f16ff */
[----:B------:R-:W-:Y:S01]  /*6010*/  STL [R1+0x298], R11 ;  /* 0x0002980b01007387 */ /* 0x000fe20000100800 */
[----:B------:R-:W-:Y:S01]  /*6020*/  LEA R132, P4, R172, R242, 0x2 ;  /* 0x000000f2ac847211 */ /* 0x000fe200078810ff */
[----:B------:R-:W-:-:S02]  /*6030*/  IMAD R150, R137, UR4, RZ ;  /* 0x0000000489967c24 */ /* 0x000fc4000f8e02ff */
[----:B------:R-:W-:Y:S01]  /*6040*/  STL [R1+0x290], R163 ;  /* 0x000290a301007387 */ /* 0x000fe20000100800 */
[-C--:B------:R-:W-:Y:S01]  /*6050*/  LEA.HI.X.SX32 R133, R172, R3.reuse, 0x2, P4 ;  /* 0x00000003ac857211 */ /* 0x080fe200020f16ff */
[----:B------:R-:W-:Y:S01]  /*6060*/  VIADD R159, R251, 0xffffffbf ;  /* 0xffffffbffb9f7836 */ /* 0x000fe20000000000 */
[CC--:B------:R-:W-:Y:S01]  /*6070*/  LEA R136, P4, R168.reuse, R242.reuse, 0x2 ;  /* 0x000000f2a8887211 */ /* 0x0c0fe200078810ff */
[----:B------:R-:W-:Y:S01]  /*6080*/  STL [R1+0x28c], R190 ;  /* 0x00028cbe01007387 */ /* 0x000fe20000100800 */
[----:B------:R-:W-:Y:S02]  /*6090*/  IMAD R176, R157, UR4, RZ ;  /* 0x000000049db07c24 */ /* 0x000fe4000f8e02ff */
[----:B------:R-:W-:Y:S01]  /*60a0*/  LEA.HI.X.SX32 R137, R168, R3, 0x2, P4 ;  /* 0x00000003a8897211 */ /* 0x000fe200020f16ff */
[----:B------:R-:W-:Y:S01]  /*60b0*/  STL [R1+0x284], R134 ;  /* 0x0002848601007387 */ /* 0x000fe20000100800 */
[----:B------:R-:W-:Y:S01]  /*60c0*/  LEA R140, P4, R144, R242, 0x2 ;  /* 0x000000f2908c7211 */ /* 0x000fe200078810ff */
[----:B------:R-:W-:Y:S01]  /*60d0*/  IMAD R180, R165, UR4, RZ ;  /* 0x00000004a5b47c24 */ /* 0x000fe2000f8e02ff */
[----:B------:R-:W-:Y:S01]  /*60e0*/  ISETP.GE.U32.AND P6, PT, R159, 0x7fffff80, PT ;  /* 0x7fffff809f00780c */ /* 0x000fe20003fc6070 */
[----:B------:R-:W-:Y:S01]  /*60f0*/  STL [R1+0x288], R7 ;  /* 0x0002880701007387 */ /* 0x000fe20000100800 */
[----:B------:R-:W-:-:S02]  /*6100*/  IMAD R182, R169, UR4, RZ ;  /* 0x00000004a9b67c24 */ /* 0x000fc4000f8e02ff */
[----:B------:R-:W-:Y:S01]  /*6110*/  IMAD R200, R173, UR4, RZ ;  /* 0x00000004adc87c24 */ /* 0x000fe2000f8e02ff */
[----:B------:R-:W-:Y:S01]  /*6120*/  STL [R1+0x280], R162 ;  /* 0x000280a201007387 */ /* 0x000fe20000100800 */
[----:B------:R-:W-:Y:S02]  /*6130*/  IMAD R204, R181, UR4, RZ ;  /* 0x00000004b5cc7c24 */ /* 0x000fe4000f8e02ff */
[----:B------:R-:W-:Y:S01]  /*6140*/  IMAD R208, R189, UR4, RZ ;  /* 0x00000004bdd07c24 */ /* 0x000fe2000f8e02ff */
[----:B------:R-:W-:Y:S01]  /*6150*/  STL [R1+0x27c], R192 ;  /* 0x00027cc001007387 */ /* 0x000fe20000100800 */
[----:B------:R-:W-:-:S03]  /*6160*/  VIADD R229, R251, 0xffffffbe ;  /* 0xffffffbefbe57836 */ /* 0x000fc60000000000 */
[----:B------:R1:W-:Y:S04]  /*6170*/  STL [R1+0x278], R130 ;  /* 0x0002788201007387 */ /* 0x0003e80000100800 */
[----:B------:R-:W-:Y:S04]  /*6180*/  STL [R1+0x274], R9 ;  /* 0x0002740901007387 */ /* 0x000fe80000100800 */
[----:B------:R-:W-:Y:S01]  /*6190*/  STL [R1+0x268], R175 ;  /* 0x000268af01007387 */ /* 0x000fe20000100800 */
[----:B-1----:R-:W-:-:S03]  /*61a0*/  LEA R130, P5, R174, R242, 0x2 ;  /* 0x000000f2ae827211 */ /* 0x002fc600078a10ff */
[----:B------:R-:W-:Y:S01]  /*61b0*/  STL [R1+0x26c], R6 ;  /* 0x00026c0601007387 */ /* 0x000fe20000100800 */
[-C--:B------:R-:W-:Y:S02]  /*61c0*/  LEA.HI.X.SX32 R131, R174, R3.reuse, 0x2, P5 ;  /* 0x00000003ae837211 */ /* 0x080fe400028f16ff */
[CC--:B------:R-:W-:Y:S01]  /*61d0*/  LEA R134, P5, R170.reuse, R242.reuse, 0x2 ;  /* 0x000000f2aa867211 */ /* 0x0c0fe200078a10ff */
[----:B------:R-:W-:Y:S03]  /*61e0*/  STL [R1+0x264], R164 ;  /* 0x000264a401007387 */ /* 0x000fe60000100800 */
[----:B------:R-:W-:Y:S01]  /*61f0*/  LEA.HI.X.SX32 R135, R170, R3, 0x2, P5 ;  /* 0x00000003aa877211 */ /* 0x000fe200028f16ff */
[----:B------:R1:W-:Y:S01]  /*6200*/  STL [R1+0x25c], R174 ;  /* 0x00025cae01007387 */ /* 0x0003e20000100800 */
[----:B------:R-:W-:-:S03]  /*6210*/  LEA R138, P5, R142, R242, 0x2 ;  /* 0x000000f28e8a7211 */ /* 0x000fc600078a10ff */
[----:B------:R-:W-:Y:S01]  /*6220*/  STL [R1+0x260], R196 ;  /* 0x000260c401007387 */ /* 0x000fe20000100800 */
[----:B------:R-:W-:-:S03]  /*6230*/  LEA.HI.X.SX32 R139, R142, R3, 0x2, P5 ;  /* 0x000000038e8b7211 */ /* 0x000fc600028f16ff */
[----:B------:R-:W-:Y:S01]  /*6240*/  STL [R1+0x258], R166 ;  /* 0x000258a601007387 */ /* 0x000fe20000100800 */
[----:B-1----:R-:W-:-:S03]  /*6250*/  IMAD R174, R153, UR4, RZ ;  /* 0x0000000499ae7c24 */ /* 0x002fc6000f8e02ff */
[----:B------:R1:W-:Y:S04]  /*6260*/  STL [R1+0x250], R172 ;  /* 0x000250ac01007387 */ /* 0x0003e80000100800 */
[----:B------:R-:W-:Y:S04]  /*6270*/  STL [R1+0x254], R13 ;  /* 0x0002540d01007387 */ /* 0x000fe80000100800 */
[----:B------:R2:W-:Y:S01]  /*6280*/  STL [R1+0x244], R170 ;  /* 0x000244aa01007387 */ /* 0x0005e20000100800 */
[----:B-1----:R-:W-:-:S03]  /*6290*/  IMAD R172, R149, UR4, RZ ;  /* 0x0000000495ac7c24 */ /* 0x002fc6000f8e02ff */
[----:B------:R1:W-:Y:S04]  /*62a0*/  STL [R1+0x238], R168 ;  /* 0x000238a801007387 */ /* 0x0003e80000100800 */
[----:B------:R3:W-:Y:S01]  /*62b0*/  STL [R1+0x22c], R142 ;  /* 0x00022c8e01007387 */ /* 0x0007e20000100800 */
[----:B--2---:R-:W-:-:S03]  /*62c0*/  IMAD R170, R145, UR4, RZ ;  /* 0x0000000491aa7c24 */ /* 0x004fc6000f8e02ff */
[----:B------:R2:W-:Y:S01]  /*62d0*/  STL [R1+0x220], R144 ;  /* 0x0002209001007387 */ /* 0x0005e20000100800 */
[----:B-1----:R-:W-:Y:S01]  /*62e0*/  IMAD R168, R141, UR4, RZ ;  /* 0x000000048da87c24 */ /* 0x002fe2000f8e02ff */
[----:B------:R-:W-:Y:S02]  /*62f0*/  LEA.HI.X.SX32 R141, R144, R3, 0x2, P4 ;  /* 0x00000003908d7211 */ /* 0x000fe400020f16ff */
[----:B------:R1:W-:Y:S01]  /*6300*/  STL [R1+0x214], R146 ;  /* 0x0002149201007387 */ /* 0x0003e20000100800 */
[----:B---3--:R-:W-:-:S03]  /*6310*/  LEA R142, P5, R146, R242, 0x2 ;  /* 0x000000f2928e7211 */ /* 0x008fc600078a10ff */
[----:B------:R3:W-:Y:S01]  /*6320*/  STL [R1+0x204], R148 ;  /* 0x0002049401007387 */ /* 0x0007e20000100800 */
[-C--:B--2---:R-:W-:Y:S02]  /*6330*/  LEA R144, P4, R148, R242.reuse, 0x2 ;  /* 0x000000f294907211 */ /* 0x084fe400078810ff */
[-C--:B------:R-:W-:Y:S01]  /*6340*/  LEA.HI.X.SX32 R143, R146, R3.reuse, 0x2, P5 ;  /* 0x00000003928f7211 */ /* 0x080fe200028f16ff */
[----:B------:R2:W-:Y:S01]  /*6350*/  STL [R1+0x1f4], R150 ;  /* 0x0001f49601007387 */ /* 0x0005e20000100800 */
[-C--:B-1----:R-:W-:Y:S02]  /*6360*/  LEA R146, P5, R150, R242.reuse, 0x2 ;  /* 0x000000f296927211 */ /* 0x082fe400078a10ff */
[-C--:B------:R-:W-:Y:S01]  /*6370*/  LEA.HI.X.SX32 R145, R148, R3.reuse, 0x2, P4 ;  /* 0x0000000394917211 */ /* 0x080fe200020f16ff */
[----:B------:R1:W-:Y:S01]  /*6380*/  STL [R1+0x24c], R168 ;  /* 0x00024ca801007387 */ /* 0x0003e20000100800 */
[----:B---3--:R-:W-:Y:S02]  /*6390*/  LEA R148, P4, R154, R242, 0x2 ;  /* 0x000000f29a947211 */ /* 0x008fe400078810ff */
[-C--:B------:R-:W-:Y:S01]  /*63a0*/  LEA.HI.X.SX32 R147, R150, R3.reuse, 0x2, P5 ;  /* 0x0000000396937211 */ /* 0x080fe200028f16ff */
[----:B------:R3:W-:Y:S01]  /*63b0*/  STL [R1+0x240], R170 ;  /* 0x000240aa01007387 */ /* 0x0007e20000100800 */
[----:B------:R-:W-:-:S02]  /*63c0*/  LEA.HI.X.SX32 R149, R154, R3, 0x2, P4 ;  /* 0x000000039a957211 */ /* 0x000fc400020f16ff */
[-C--:B--2---:R-:W-:Y:S01]  /*63d0*/  LEA R150, P5, R171, R242.reuse, 0x2 ;  /* 0x000000f2ab967211 */ /* 0x084fe200078a10ff */
[----:B------:R2:W-:Y:S01]  /*63e0*/  STL [R1+0x234], R172 ;  /* 0x000234ac01007387 */ /* 0x0005e20000100800 */
[-C--:B------:R-:W-:Y:S02]  /*63f0*/  LEA R152, P4, R167, R242.reuse, 0x2 ;  /* 0x000000f2a7987211 */ /* 0x080fe400078810ff */
[-C--:B------:R-:W-:Y:S01]  /*6400*/  LEA.HI.X.SX32 R151, R171, R3.reuse, 0x2, P5 ;  /* 0x00000003ab977211 */ /* 0x080fe200028f16ff */
[----:B------:R4:W-:Y:S01]  /*6410*/  STL [R1+0x228], R174 ;  /* 0x000228ae01007387 */ /* 0x0009e20000100800 */
[-C--:B------:R-:W-:Y:S02]  /*6420*/  LEA R154, P5, R163, R242.reuse, 0x2 ;  /* 0x000000f2a39a7211 */ /* 0x080fe400078a10ff */
[----:B------:R-:W-:Y:S01]  /*6430*/  LEA.HI.X.SX32 R153, R167, R3, 0x2, P4 ;  /* 0x00000003a7997211 */ /* 0x000fe200020f16ff */
[----:B------:R5:W-:Y:S01]  /*6440*/  STL [R1+0x21c], R176 ;  /* 0x00021cb001007387 */ /* 0x000be20000100800 */
[----:B------:R-:W-:-:S02]  /*6450*/  LEA R156, P4, R162, R242, 0x2 ;  /* 0x000000f2a29c7211 */ /* 0x000fc400078810ff */
[-C--:B------:R-:W-:Y:S01]  /*6460*/  LEA.HI.X.SX32 R155, R163, R3.reuse, 0x2, P5 ;  /* 0x00000003a39b7211 */ /* 0x080fe200028f16ff */
[----:B------:R-:W0:Y:S01]  /*6470*/  LDGDEPBAR ;  /* 0x00000000000079af */ /* 0x000e220000000000 */
[CC--:B------:R-:W-:Y:S02]  /*6480*/  LEA R158, P5, R9.reuse, R242.reuse, 0x2 ;  /* 0x000000f2099e7211 */ /* 0x0c0fe400078a10ff */
[-C--:B------:R-:W-:Y:S02]  /*6490*/  LEA.HI.X.SX32 R157, R162, R3.reuse, 0x2, P4 ;  /* 0x00000003a29d7211 */ /* 0x080fe400020f16ff */
[-C--:B------:R-:W-:Y:S02]  /*64a0*/  LEA R160, P4, R164, R242.reuse, 0x2 ;  /* 0x000000f2a4a07211 */ /* 0x080fe400078810ff */
[----:B------:R-:W-:Y:S01]  /*64b0*/  LEA.HI.X.SX32 R159, R9, R3, 0x2, P5 ;  /* 0x00000003099f7211 */ /* 0x000fe200028f16ff */
[----:B------:R-:W-:Y:S01]  /*64c0*/  IMAD R9, R161, UR4, RZ ;  /* 0x00000004a1097c24 */ /* 0x000fe2000f8e02ff */
[----:B------:R-:W-:-:S02]  /*64d0*/  LEA R162, P5, R166, R242, 0x2 ;  /* 0x000000f2a6a27211 */ /* 0x000fc400078a10ff */
[-C--:B------:R-:W-:Y:S02]  /*64e0*/  LEA.HI.X.SX32 R161, R164, R3.reuse, 0x2, P4 ;  /* 0x00000003a4a17211 */ /* 0x080fe400020f16ff */
[-C--:B------:R-:W-:Y:S01]  /*64f0*/  LEA R164, P4, R168, R242.reuse, 0x2 ;  /* 0x000000f2a8a47211 */ /* 0x080fe200078810ff */
[----:B------:R2:W-:Y:S01]  /*6500*/  STL [R1+0x210], R9 ;  /* 0x0002100901007387 */ /* 0x0005e20000100800 */
[-C--:B------:R-:W-:Y:S02]  /*6510*/  LEA.HI.X.SX32 R163, R166, R3.reuse, 0x2, P5 ;  /* 0x00000003a6a37211 */ /* 0x080fe400028f16ff */
[-C--:B------:R-:W-:Y:S01]  /*6520*/  LEA R166, P5, R170, R242.reuse, 0x2 ;  /* 0x000000f2aaa67211 */ /* 0x080fe200078a10ff */
[----:B------:R2:W-:Y:S01]  /*6530*/  STL [R1+0x200], R180 ;  /* 0x000200b401007387 */ /* 0x0005e20000100800 */
[-C--:B------:R-:W-:Y:S02]  /*6540*/  LEA.HI.X.SX32 R165, R168, R3.reuse, 0x2, P4 ;  /* 0x00000003a8a57211 */ /* 0x080fe400020f16ff */
[----:B-1----:R-:W-:Y:S01]  /*6550*/  LEA R168, P4, R172, R242, 0x2 ;  /* 0x000000f2aca87211 */ /* 0x002fe200078810ff */
[----:B------:R1:W-:Y:S01]  /*6560*/  STL [R1+0x1f0], R182 ;  /* 0x0001f0b601007387 */ /* 0x0003e20000100800 */
[----:B------:R-:W-:-:S02]  /*6570*/  LEA.HI.X.SX32 R167, R170, R3, 0x2, P5 ;  /* 0x00000003aaa77211 */ /* 0x000fc400028f16ff */
[-C--:B---3--:R-:W-:Y:S01]  /*6580*/  LEA R170, P5, R174, R242.reuse, 0x2 ;  /* 0x000000f2aeaa7211 */ /* 0x088fe200078a10ff */
[----:B------:R3:W-:Y:S01]  /*6590*/  STL [R1+0x248], R200 ;  /* 0x000248c801007387 */ /* 0x0007e20000100800 */
[-C--:B------:R-:W-:Y:S02]  /*65a0*/  LEA.HI.X.SX32 R169, R172, R3.reuse, 0x2, P4 ;  /* 0x00000003aca97211 */ /* 0x080fe400020f16ff */
[-C--:B--2---:R-:W-:Y:S02]  /*65b0*/  LEA R172, P4, R176, R242.reuse, 0x2 ;  /* 0x000000f2b0ac7211 */ /* 0x084fe400078810ff */
[-C--:B------:R-:W-:Y:S02]  /*65c0*/  LEA.HI.X.SX32 R171, R174, R3.reuse, 0x2, P5 ;  /* 0x00000003aeab7211 */ /* 0x080fe400028f16ff */
[----:B----4-:R-:W-:Y:S02]  /*65d0*/  LEA R174, P5, R9, R242, 0x2 ;  /* 0x000000f209ae7211 */ /* 0x010fe400078a10ff */
[----:B------:R-:W-:-:S02]  /*65e0*/  LEA.HI.X.SX32 R173, R176, R3, 0x2, P4 ;  /* 0x00000003b0ad7211 */ /* 0x000fc400020f16ff */
[-C--:B-----5:R-:W-:Y:S02]  /*65f0*/  LEA R176, P4, R180, R242.reuse, 0x2 ;  /* 0x000000f2b4b07211 */ /* 0x0a0fe400078810ff */
[-C--:B------:R-:W-:Y:S01]  /*6600*/  LEA.HI.X.SX32 R175, R9, R3.reuse, 0x2, P5 ;  /* 0x0000000309af7211 */ /* 0x080fe200028f16ff */
[----:B------:R-:W-:Y:S01]  /*6610*/  IMAD R9, R177, UR4, RZ ;  /* 0x00000004b1097c24 */ /* 0x000fe2000f8e02ff */
[-C--:B------:R-:W-:Y:S02]  /*6620*/  LEA R178, P5, R182, R242.reuse, 0x2 ;  /* 0x000000f2b6b27211 */ /* 0x080fe400078a10ff */
[-C--:B------:R-:W-:Y:S02]  /*6630*/  LEA.HI.X.SX32 R177, R180, R3.reuse, 0x2, P4 ;  /* 0x00000003b4b17211 */ /* 0x080fe400020f16ff */
[----:B------:R-:W-:Y:S01]  /*6640*/  LEA R180, P4, R184, R242, 0x2 ;  /* 0x000000f2b8b47211 */ /* 0x000fe200078810ff */
[----:B------:R2:W-:Y:S01]  /*6650*/  STL [R1+0x23c], R9 ;  /* 0x00023c0901007387 */ /* 0x0005e20000100800 */
[----:B------:R-:W-:-:S02]  /*6660*/  LEA.HI.X.SX32 R179, R182, R3, 0x2, P5 ;  /* 0x00000003b6b37211 */ /* 0x000fc400028f16ff */
[-C--:B-1----:R-:W-:Y:S01]  /*6670*/  LEA R182, P5, R10, R242.reuse, 0x2 ;  /* 0x000000f20ab67211 */ /* 0x082fe200078a10ff */
[----:B------:R1:W-:Y:S01]  /*6680*/  STL [R1+0x230], R204 ;  /* 0x000230cc01007387 */ /* 0x0003e20000100800 */
[-C--:B------:R-:W-:Y:S02]  /*6690*/  LEA.HI.X.SX32 R181, R184, R3.reuse, 0x2, P4 ;  /* 0x00000003b8b57211 */ /* 0x080fe400020f16ff */
[-C--:B------:R-:W-:Y:S02]  /*66a0*/  LEA R184, P4, R188, R242.reuse, 0x2 ;  /* 0x000000f2bcb87211 */ /* 0x080fe400078810ff */
[-C--:B------:R-:W-:Y:S01]  /*66b0*/  LEA.HI.X.SX32 R183, R10, R3.reuse, 0x2, P5 ;  /* 0x000000030ab77211 */ /* 0x080fe200028f16ff */
[----:B------:R-:W-:Y:S01]  /*66c0*/  IMAD R10, R185, UR4, RZ ;  /* 0x00000004b90a7c24 */ /* 0x000fe2000f8e02ff */
[----:B------:R-:W-:Y:S02]  /*66d0*/  LEA R186, P5, R190, R242, 0x2 ;  /* 0x000000f2beba7211 */ /* 0x000fe400078a10ff */
[----:B------:R-:W-:-:S02]  /*66e0*/  LEA.HI.X.SX32 R185, R188, R3, 0x2, P4 ;  /* 0x00000003bcb97211 */ /* 0x000fc400020f16ff */
[-C--:B------:R-:W-:Y:S01]  /*66f0*/  LEA R188, P4, R192, R242.reuse, 0x2 ;  /* 0x000000f2c0bc7211 */ /* 0x080fe200078810ff */
[----:B------:R4:W-:Y:S01]  /*6700*/  STL [R1+0x224], R10 ;  /* 0x0002240a01007387 */ /* 0x0009e20000100800 */
[-C--:B------:R-:W-:Y:S02]  /*6710*/  LEA.HI.X.SX32 R187, R190, R3.reuse, 0x2, P5 ;  /* 0x00000003bebb7211 */ /* 0x080fe400028f16ff */
[-C--:B------:R-:W-:Y:S01]  /*6720*/  LEA R190, P5, R6, R242.reuse, 0x2 ;  /* 0x000000f206be7211 */ /* 0x080fe200078a10ff */
[----:B------:R5:W-:Y:S01]  /*6730*/  STL [R1+0x218], R208 ;  /* 0x000218d001007387 */ /* 0x000be20000100800 */
[-C--:B------:R-:W-:Y:S02]  /*6740*/  LEA.HI.X.SX32 R189, R192, R3.reuse, 0x2, P4 ;  /* 0x00000003c0bd7211 */ /* 0x080fe400020f16ff */
[-C--:B------:R-:W-:Y:S02]  /*6750*/  LEA R192, P4, R196, R242.reuse, 0x2 ;  /* 0x000000f2c4c07211 */ /* 0x080fe400078810ff */
[----:B------:R-:W-:Y:S01]  /*6760*/  LEA.HI.X.SX32 R191, R6, R3, 0x2, P5 ;  /* 0x0000000306bf7211 */ /* 0x000fe200028f16ff */
[----:B------:R-:W-:Y:S01]  /*6770*/  IMAD R6, R193, UR4, RZ ;  /* 0x00000004c1067c24 */ /* 0x000fe2000f8e02ff */
[----:B------:R-:W-:-:S02]  /*6780*/  LEA R194, P5, R13, R242, 0x2 ;  /* 0x000000f20dc27211 */ /* 0x000fc400078a10ff */
[-C--:B------:R-:W-:Y:S02]  /*6790*/  LEA.HI.X.SX32 R193, R196, R3.reuse, 0x2, P4 ;  /* 0x00000003c4c17211 */ /* 0x080fe400020f16ff */
[CC--:B------:R-:W-:Y:S01]  /*67a0*/  LEA R196, P4, R200.reuse, R242.reuse, 0x2 ;  /* 0x000000f2c8c47211 */ /* 0x0c0fe200078810ff */
[----:B------:R1:W-:Y:S01]  /*67b0*/  STL [R1+0x20c], R6 ;  /* 0x00020c0601007387 */ /* 0x0003e20000100800 */
[-C--:B------:R-:W-:Y:S01]  /*67c0*/  LEA.HI.X.SX32 R195, R13, R3.reuse, 0x2, P5 ;  /* 0x000000030dc37211 */ /* 0x080fe200028f16ff */
[----:B------:R-:W-:Y:S01]  /*67d0*/  IMAD R13, R197, UR4, RZ ;  /* 0x00000004c50d7c24 */ /* 0x000fe2000f8e02ff */
[CC--:B------:R-:W-:Y:S02]  /*67e0*/  LEA R198, P5, R9.reuse, R242.reuse, 0x2 ;  /* 0x000000f209c67211 */ /* 0x0c0fe400078a10ff */
[-C--:B------:R-:W-:Y:S02]  /*67f0*/  LEA.HI.X.SX32 R197, R200, R3.reuse, 0x2, P4 ;  /* 0x00000003c8c57211 */ /* 0x080fe400020f16ff */
[-C--:B---3--:R-:W-:Y:S01]  /*6800*/  LEA R200, P4, R204, R242.reuse, 0x2 ;  /* 0x000000f2ccc87211 */ /* 0x088fe200078810ff */
[----:B------:R-:W-:Y:S01]  /*6810*/  STL [R1+0x1fc], R13 ;  /* 0x0001fc0d01007387 */ /* 0x000fe20000100800 */
[----:B------:R-:W-:Y:S01]  /*6820*/  LEA.HI.X.SX32 R199, R9, R3, 0x2, P5 ;  /* 0x0000000309c77211 */ /* 0x000fe200028f16ff */
[----:B--2---:R-:W-:Y:S01]  /*6830*/  IMAD R9, R201, UR4, RZ ;  /* 0x00000004c9097c24 */ /* 0x004fe2000f8e02ff */
[----:B------:R-:W-:-:S02]  /*6840*/  LEA R202, P5, R10, R242, 0x2 ;  /* 0x000000f20aca7211 */ /* 0x000fc400078a10ff */
[-C--:B------:R-:W-:Y:S02]  /*6850*/  LEA.HI.X.SX32 R201, R204, R3.reuse, 0x2, P4 ;  /* 0x00000003ccc97211 */ /* 0x080fe400020f16ff */
[-C--:B-1----:R-:W-:Y:S01]  /*6860*/  LEA R204, P4, R208, R242.reuse, 0x2 ;  /* 0x000000f2d0cc7211 */ /* 0x082fe200078810ff */
[----:B------:R1:W-:Y:S01]  /*6870*/  STL [R1+0x1ec], R9 ;  /* 0x0001ec0901007387 */ /* 0x0003e20000100800 */
[-C--:B------:R-:W-:Y:S01]  /*6880*/  LEA.HI.X.SX32 R203, R10, R3.reuse, 0x2, P5 ;  /* 0x000000030acb7211 */ /* 0x080fe200028f16ff */
[----:B----4-:R-:W-:Y:S01]  /*6890*/  IMAD R10, R205, UR4, RZ ;  /* 0x00000004cd0a7c24 */ /* 0x010fe2000f8e02ff */
[-C--:B------:R-:W-:Y:S02]  /*68a0*/  LEA R206, P5, R6, R242.reuse, 0x2 ;  /* 0x000000f206ce7211 */ /* 0x080fe400078a10ff */
[-C--:B------:R-:W-:Y:S02]  /*68b0*/  LEA.HI.X.SX32 R205, R208, R3.reuse, 0x2, P4 ;  /* 0x00000003d0cd7211 */ /* 0x080fe400020f16ff */
[-C--:B-----5:R-:W-:Y:S01]  /*68c0*/  LEA R208, P4, R13, R242.reuse, 0x2 ;  /* 0x000000f20dd07211 */ /* 0x0a0fe200078810ff */
[----:B------:R-:W-:Y:S01]  /*68d0*/  STL [R1+0x270], R10 ;  /* 0x0002700a01007387 */ /* 0x000fe20000100800 */
[----:B------:R-:W-:Y:S01]  /*68e0*/  LEA.HI.X.SX32 R207, R6, R3, 0x2, P5 ;  /* 0x0000000306cf7211 */ /* 0x000fe200028f16ff */
[----:B------:R-:W-:Y:S01]  /*68f0*/  IMAD R6, R209, UR4, RZ ;  /* 0x00000004d1067c24 */ /* 0x000fe2000f8e02ff */
[----:B------:R-:W-:-:S02]  /*6900*/  LEA R210, P5, R9, R242, 0x2 ;  /* 0x000000f209d27211 */ /* 0x000fc400078a10ff */
[-C--:B------:R-:W-:Y:S02]  /*6910*/  LEA.HI.X.SX32 R209, R13, R3.reuse, 0x2, P4 ;  /* 0x000000030dd17211 */ /* 0x080fe400020f16ff */
[-C--:B------:R-:W-:Y:S01]  /*6920*/  LEA R212, P4, R12, R242.reuse, 0x2 ;  /* 0x000000f20cd47211 */ /* 0x080fe200078810ff */
[----:B------:R2:W-:Y:S01]  /*6930*/  STL [R1+0x208], R6 ;  /* 0x0002080601007387 */ /* 0x0005e20000100800 */
[-C--:B------:R-:W-:Y:S01]  /*6940*/  LEA.HI.X.SX32 R211, R9, R3.reuse, 0x2, P5 ;  /* 0x0000000309d37211 */ /* 0x080fe200028f16ff */
[----:B-1----:R-:W-:Y:S01]  /*6950*/  IMAD R9, R213, UR4, RZ ;  /* 0x00000004d5097c24 */ /* 0x002fe2000f8e02ff */
[-C--:B------:R-:W-:Y:S02]  /*6960*/  LEA R214, P5, R8, R242.reuse, 0x2 ;  /* 0x000000f208d67211 */ /* 0x080fe400078a10ff */
[-C--:B------:R-:W-:Y:S02]  /*6970*/  LEA.HI.X.SX32 R213, R12, R3.reuse, 0x2, P4 ;  /* 0x000000030cd57211 */ /* 0x080fe400020f16ff */
[-C--:B------:R-:W-:Y:S01]  /*6980*/  LEA R216, P4, R11, R242.reuse, 0x2 ;  /* 0x000000f20bd87211 */ /* 0x080fe200078810ff */
        /* <DEDUP_REMOVED lines=8> */
[----:B------:R-:W-:Y:S01]  /*6a10*/  IMAD R7, R74, UR4, RZ ;  /* 0x000000044a077c24 */ /* 0x000fe2000f8e02ff */
[-C--:B------:R-:W-:Y:S02]  /*6a20*/  LEA R222, P5, R6, R242.reuse, 0x2 ;  /* 0x000000f206de7211 */ /* 0x080fe400078a10ff */
[-C--:B------:R-:W-:Y:S02]  /*6a30*/  LEA.HI.X.SX32 R221, R10, R3.reuse, 0x2, P4 ;  /* 0x000000030add7211 */ /* 0x080fe400020f16ff */
[-C--:B------:R-:W-:Y:S01]  /*6a40*/  LEA R224, P4, R9, R242.reuse, 0x2 ;  /* 0x000000f209e07211 */ /* 0x080fe200078810ff */
[----:B------:R3:W-:Y:S01]  /*6a50*/  STL [R1+0x1e4], R7 ;  /* 0x0001e40701007387 */ /* 0x0007e20000100800 */
[----:B------:R-:W-:Y:S01]  /*6a60*/  LEA.HI.X.SX32 R223, R6, R3, 0x2, P5 ;  /* 0x0000000306df7211 */ /* 0x000fe200028f16ff */
[----:B--2---:R-:W-:Y:S01]  /*6a70*/  IMAD R6, R71, UR4, RZ ;  /* 0x0000000447067c24 */ /* 0x004fe2000f8e02ff */
[----:B------:R-:W-:-:S02]  /*6a80*/  LEA R226, P5, R8, R242, 0x2 ;  /* 0x000000f208e27211 */ /* 0x000fc400078a10ff */
[-C--:B------:R-:W-:Y:S02]  /*6a90*/  LEA.HI.X.SX32 R225, R9, R3.reuse, 0x2, P4 ;  /* 0x0000000309e17211 */ /* 0x080fe400020f16ff */
[-C--:B------:R-:W-:Y:S01]  /*6aa0*/  LEA R228, P4, R7, R242.reuse, 0x2 ;  /* 0x000000f207e47211 */ /* 0x080fe200078810ff */
[----:B------:R2:W-:Y:S01]  /*6ab0*/  STL [R1+0x1e0], R6 ;  /* 0x0001e00601007387 */ /* 0x0005e20000100800 */
[-C--:B------:R-:W-:Y:S01]  /*6ac0*/  LEA.HI.X.SX32 R227, R8, R3.reuse, 0x2, P5 ;  /* 0x0000000308e37211 */ /* 0x080fe200028f16ff */
[----:B-1----:R-:W-:Y:S01]  /*6ad0*/  IMAD R8, R70, UR4, RZ ;  /* 0x0000000446087c24 */ /* 0x002fe2000f8e02ff */
[----:B------:R-:W-:Y:S01]  /*6ae0*/  ISETP.GE.U32.AND P5, PT, R229, 0x7fffff7f, PT ;  /* 0x7fffff7fe500780c */ /* 0x000fe20003fa6070 */
[----:B------:R-:W-:Y:S01]  /*6af0*/  IMAD.SHL.U32 R71, R78, 0x40, RZ ;  /* 0x000000404e477824 */ /* 0x000fe200078e00ff */
[----:B------:R-:W-:Y:S01]  /*6b00*/  LEA.HI.X.SX32 R229, R7, R3, 0x2, P4 ;  /* 0x0000000307e57211 */ /* 0x000fe200020f16ff */
[----:B---3--:R-:W-:Y:S01]  /*6b10*/  IMAD R7, R72, UR4, RZ ;  /* 0x0000000448077c24 */ /* 0x008fe2000f8e02ff */
[----:B------:R-:W-:Y:S01]  /*6b20*/  LEA R230, P4, R6, R242, 0x2 ;  /* 0x000000f206e67211 */ /* 0x000fe200078810ff */
[----:B------:R1:W-:Y:S01]  /*6b30*/  STL [R1+0x1dc], R8 ;  /* 0x0001dc0801007387 */ /* 0x0003e20000100800 */
[----:B------:R-:W-:-:S02]  /*6b40*/  VIADD R70, R251, 0xffffffbd ;  /* 0xffffffbdfb467836 */ /* 0x000fc40000000000 */
[-C--:B------:R-:W-:Y:S01]  /*6b50*/  LEA.HI.X.SX32 R231, R6, R3.reuse, 0x2, P4 ;  /* 0x0000000306e77211 */ /* 0x080fe200020f16ff */
[----:B--2---:R-:W-:Y:S01]  /*6b60*/  IMAD R6, R73, UR4, RZ ;  /* 0x0000000449067c24 */ /* 0x004fe2000f8e02ff */
[CC--:B------:R-:W-:Y:S01]  /*6b70*/  LEA R232, P4, R8.reuse, R242.reuse, 0x2 ;  /* 0x000000f208e87211 */ /* 0x0c0fe200078810ff */
[----:B------:R2:W-:Y:S03]  /*6b80*/  STL [R1+0x1d8], R7 ;  /* 0x0001d80701007387 */ /* 0x0005e60000100800 */
[----:B------:R-:W-:Y:S01]  /*6b90*/  LEA.HI.X.SX32 R233, R8, R3, 0x2, P4 ;  /* 0x0000000308e97211 */ /* 0x000fe200020f16ff */
[----:B-1----:R-:W-:Y:S01]  /*6ba0*/  IMAD R8, R76, UR4, RZ ;  /* 0x000000044c087c24 */ /* 0x002fe2000f8e02ff */
[----:B------:R-:W-:Y:S01]  /*6bb0*/  LEA R234, P4, R7, R242, 0x2 ;  /* 0x000000f207ea7211 */ /* 0x000fe200078810ff */
[----:B------:R1:W-:Y:S01]  /*6bc0*/  STL [R1+0x1d4], R6 ;  /* 0x0001d40601007387 */ /* 0x0003e20000100800 */
[----:B------:R-:W-:-:S02]  /*6bd0*/  IMAD.WIDE R4, R71, 0x4, R4 ;  /* 0x0000000447047825 */ /* 0x000fc400078e0204 */
[-C--:B------:R-:W-:Y:S01]  /*6be0*/  LEA.HI.X.SX32 R235, R7, R3.reuse, 0x2, P4 ;  /* 0x0000000307eb7211 */ /* 0x080fe200020f16ff */
[----:B------:R3:W-:Y:S01]  /*6bf0*/  STL [R1+0x1d0], R8 ;  /* 0x0001d00801007387 */ /* 0x0007e20000100800 */
[-C--:B------:R-:W-:Y:S01]  /*6c00*/  LEA R236, P4, R6, R242.reuse, 0x2 ;  /* 0x000000f206ec7211 */ /* 0x080fe200078810ff */
[----:B--2---:R-:W-:Y:S02]  /*6c10*/  IMAD R7, R237, UR4, RZ ;  /* 0x00000004ed077c24 */ /* 0x004fe4000f8e02ff */
[----:B------:R-:W-:Y:S01]  /*6c20*/  VIADD R76, R2, UR10 ;  /* 0x0000000a024c7c36 */ /* 0x000fe20008000000 */
[-C--:B------:R-:W-:Y:S01]  /*6c30*/  LEA.HI.X.SX32 R237, R6, R3.reuse, 0x2, P4 ;  /* 0x0000000306ed7211 */ /* 0x080fe200020f16ff */
[----:B-1----:R-:W-:Y:S01]  /*6c40*/  IMAD R6, R239, UR4, RZ ;  /* 0x00000004ef067c24 */ /* 0x002fe2000f8e02ff */
[CC--:B------:R-:W-:Y:S01]  /*6c50*/  LEA R238, P4, R8.reuse, R242.reuse, 0x2 ;  /* 0x000000f208ee7211 */ /* 0x0c0fe200078810ff */
[----:B------:R-:W-:Y:S03]  /*6c60*/  STL [R1+0x1cc], R7 ;  /* 0x0001cc0701007387 */ /* 0x000fe60000100800 */
[----:B------:R-:W-:Y:S01]  /*6c70*/  LEA.HI.X.SX32 R239, R8, R3, 0x2, P4 ;  /* 0x0000000308ef7211 */ /* 0x000fe200020f16ff */
[----:B------:R1:W-:Y:S01]  /*6c80*/  STL [R1+0x1c8], R6 ;  /* 0x0001c80601007387 */ /* 0x0003e20000100800 */
[----:B------:R-:W-:-:S03]  /*6c90*/  LEA R240, P4, R7, R242, 0x2 ;  /* 0x000000f207f07211 */ /* 0x000fc600078810ff */
[----:B------:R-:W2:Y:S01]  /*6ca0*/  LDL.LU.64 R12, [R1+0x40] ;  /* 0x00004000010c7983 */ /* 0x000ea20000300a00 */
[-C--:B------:R-:W-:Y:S02]  /*6cb0*/  LEA.HI.X.SX32 R241, R7, R3.reuse, 0x2, P4 ;  /* 0x0000000307f17211 */ /* 0x080fe400020f16ff */
[C---:B------:R-:W-:Y:S01]  /*6cc0*/  LEA R242, P4, R6.reuse, R242, 0x2 ;  /* 0x000000f206f27211 */ /* 0x040fe200078810ff */
[----:B------:R-:W4:Y:S03]  /*6cd0*/  LDL.LU.64 R10, [R1+0x38] ;  /* 0x00003800010a7983 */ /* 0x000f260000300a00 */
[----:B------:R-:W-:Y:S01]  /*6ce0*/  LEA.HI.X.SX32 R243, R6, R3, 0x2, P4 ;  /* 0x0000000306f37211 */ /* 0x000fe200020f16ff */
[----:B---3--:R-:W3:Y:S01]  /*6cf0*/  LDL.LU.64 R8, [R1+0x30] ;  /* 0x0000300001087983 */ /* 0x008ee20000300a00 */
[C---:B-1----:R-:W-:Y:S02]  /*6d00*/  LOP3.LUT R6, R2.reuse, 0x20, RZ, 0x3c, !PT ;  /* 0x0000002002067812 */ /* 0x042fe400078e3cff */
[----:B------:R-:W-:Y:S01]  /*6d10*/  LOP3.LUT R3, R2, 0x40, RZ, 0x3c, !PT ;  /* 0x0000004002037812 */ /* 0x000fe200078e3cff */
[----:B------:R-:W-:Y:S01]  /*6d20*/  LDGSTS.E [R76], desc[UR32][R116.64], P3 ;  /* 0x00000000744c7fae */ /* 0x000fe200099a1020 */
[----:B------:R-:W-:Y:S01]  /*6d30*/  ISETP.GE.U32.AND P4, PT, R70, 0x7fffff7e, PT ;  /* 0x7fffff7e4600780c */ /* 0x000fe20003f86070 */
[----:B------:R-:W-:Y:S01]  /*6d40*/  VIADD R74, R6, UR10 ;  /* 0x0000000a064a7c36 */ /* 0x000fe20008000000 */
[----:B------:R-:W1:Y:S01]  /*6d50*/  LDC R70, c[0x0][0x3a0] ;  /* 0x0000e800ff467b82 */ /* 0x000e620000000800 */
[----:B------:R-:W5:Y:S01]  /*6d60*/  LDL.LU.64 R6, [R1+0x28] ;  /* 0x0000280001067983 */ /* 0x000f620000300a00 */
[----:B------:R-:W-:Y:S01]  /*6d70*/  VIADD R73, R3, UR10 ;  /* 0x0000000a03497c36 */ /* 0x000fe20008000000 */
[----:B------:R-:W-:-:S02]  /*6d80*/  LOP3.LUT R3, R2, 0x60, RZ, 0x3c, !PT ;  /* 0x0000006002037812 */ /* 0x000fc400078e3cff */
[----:B------:R-:W5:Y:S03]  /*6d90*/  LDL.LU.64 R244, [R1+0x20] ;  /* 0x0000200001f47983 */ /* 0x000f660000300a00 */
[----:B------:R-:W-:Y:S01]  /*6da0*/  VIADD R72, R3, UR10 ;  /* 0x0000000a03487c36 */ /* 0x000fe20008000000 */
[----:B------:R-:W5:Y:S04]  /*6db0*/  LDL.LU.64 R246, [R1+0x18] ;  /* 0x0000180001f67983 */ /* 0x000f680000300a00 */
[----:B------:R-:W5:Y:S04]  /*6dc0*/  LDL.LU.64 R248, [R1+0x10] ;  /* 0x0000100001f87983 */ /* 0x000f680000300a00 */
[----:B------:R1:W-:Y:S04]  /*6dd0*/  STL.64 [R1+0x48], R4 ;  /* 0x0000480401007387 */ /* 0x0003e80000100a00 */
[----:B------:R-:W5:Y:S04]  /*6de0*/  LDL.LU.64 R250, [R1+0x8] ;  /* 0x0000080001fa7983 */ /* 0x000f680000300a00 */
[----:B------:R-:W-:Y:S04]  /*6df0*/  LDGSTS.E [R76+0x400], desc[UR32][R118.64], P3 ;  /* 0x00400000764c7fae */ /* 0x000fe800099a1020 */
        /* <DEDUP_REMOVED lines=62> */
[----:B------:R-:W0:Y:S01]  /*71e0*/  LDGDEPBAR ;  /* 0x00000000000079af */ /* 0x000e220000000000 */
[----:B------:R-:W-:Y:S01]  /*71f0*/  BAR.SYNC.DEFER_BLOCKING 0x0 ;  /* 0x0000000000007b1d */ /* 0x000fe20000010000 */
[----:B-1----:R-:W-:-:S05]  /*7200*/  VIADD R3, R70, 0xffffffbc ;  /* 0xffffffbc46037836 */ /* 0x002fca0000000000 */
[----:B------:R-:W-:Y:S01]  /*7210*/  ISETP.GE.U32.AND P3, PT, R3, 0x7fffff7d, PT ;  /* 0x7fffff7d0300780c */ /* 0x000fe20003f66070 */
[----:B------:R-:W-:Y:S02]  /*7220*/  VIADD R3, R70, 0xffffffbb ;  /* 0xffffffbb46037836 */ /* 0x000fe40000000000 */
[----:B--2---:R-:W-:-:S04]  /*7230*/  IMAD.WIDE R12, R71, 0x4, R12 ;  /* 0x00000004470c7825 */ /* 0x004fc800078e020c */
[----:B----4-:R-:W-:Y:S01]  /*7240*/  IMAD.WIDE R10, R71, 0x4, R10 ;  /* 0x00000004470a7825 */ /* 0x010fe200078e020a */
[----:B------:R-:W-:Y:S01]  /*7250*/  @!PT LDS RZ, [RZ] ;  /* 0x00000000fffff984 */ /* 0x000fe20000000800 */
[----:B------:R-:W-:Y:S01]  /*7260*/  @!PT LDS RZ, [RZ] ;  /* 0x00000000fffff984 */ /* 0x000fe20000000800 */
[----:B------:R-:W-:Y:S01]  /*7270*/  @!PT LDS RZ, [RZ] ;  /* 0x00000000fffff984 */ /* 0x000fe20000000800 */
[----:B------:R1:W-:Y:S01]  /*7280*/  LDGSTS.E [R252+0x20000], desc[UR32][R4.64], !P6 ;  /* 0x2000000004fc7fae */ /* 0x0003e2000f1a1020 */
[----:B------:R-:W-:Y:S02]  /*7290*/  ISETP.GE.U32.AND P6, PT, R3, 0x7fffff7c, PT ;  /* 0x7fffff7c0300780c */ /* 0x000fe40003fc6070 */
[C---:B------:R-:W-:Y:S01]  /*72a0*/  VIADD R3, R70.reuse, 0xffffffba ;  /* 0xffffffba46037836 */ /* 0x040fe20000000000 */
[----:B------:R-:W-:Y:S04]  /*72b0*/  LDGSTS.E [R252+0x20004], desc[UR32][R12.64], !P5 ;  /* 0x200040000cfc7fae */ /* 0x000fe8000e9a1020 */
[----:B------:R-:W-:Y:S01]  /*72c0*/  ISETP.GE.U32.AND P5, PT, R3, 0x7fffff7b, PT ;  /* 0x7fffff7b0300780c */ /* 0x000fe20003fa6070 */
[----:B------:R-:W-:Y:S01]  /*72d0*/  VIADD R3, R70, 0xffffffb9 ;  /* 0xffffffb946037836 */ /* 0x000fe20000000000 */
[----:B------:R-:W-:Y:S01]  /*72e0*/  LDGSTS.E [R252+0x20008], desc[UR32][R10.64], !P4 ;  /* 0x200080000afc7fae */ /* 0x000fe2000e1a1020 */
[----:B---3--:R-:W-:-:S03]  /*72f0*/  IMAD.WIDE R8, R71, 0x4, R8 ;  /* 0x0000000447087825 */ /* 0x008fc600078e0208 */
[----:B------:R-:W-:Y:S01]  /*7300*/  ISETP.GE.U32.AND P4, PT, R3, 0x7fffff7a, PT ;  /* 0x7fffff7a0300780c */ /* 0x000fe20003f86070 */
[----:B------:R-:W-:Y:S01]  /*7310*/  VIADD R3, R70, 0xffffffb8 ;  /* 0xffffffb846037836 */ /* 0x000fe20000000000 */
[----:B------:R-:W-:Y:S01]  /*7320*/  LDGSTS.E [R252+0x2000c], desc[UR32][R8.64], !P3 ;  /* 0x2000c00008fc7fae */ /* 0x000fe2000d9a1020 */
[----:B-----5:R-:W-:-:S03]  /*7330*/  IMAD.WIDE R6, R71, 0x4, R6 ;  /* 0x0000000447067825 */ /* 0x020fc600078e0206 */
[----:B------:R-:W-:Y:S01]  /*7340*/  ISETP.GE.U32.AND P3, PT, R3, 0x7fffff79, PT ;  /* 0x7fffff790300780c */ /* 0x000fe20003f66070 */
[----:B------:R-:W-:Y:S01]  /*7350*/  VIADD R3, R70, 0xffffffb7 ;  /* 0xffffffb746037836 */ /* 0x000fe20000000000 */
[----:B------:R-:W1:Y:S01]  /*7360*/  LDL.LU.64 R4, [R1] ;  /* 0x0000000001047983 */ /* 0x000e620000300a00 */
[----:B------:R-:W-:-:S03]  /*7370*/  IMAD.WIDE R244, R71, 0x4, R244 ;  /* 0x0000000447f47825 */ /* 0x000fc600078e02f4 */
[----:B------:R2:W-:Y:S04]  /*7380*/  STL.64 [R1+0x40], R12 ;  /* 0x0000400c01007387 */ /* 0x0005e80000100a00 */
[----:B------:R-:W-:Y:S01]  /*7390*/  LDGSTS.E [R252+0x20010], desc[UR32][R6.64], !P6 ;  /* 0x2001000006fc7fae */ /* 0x000fe2000f1a1020 */
[----:B------:R-:W-:Y:S01]  /*73a0*/  ISETP.GE.U32.AND P6, PT, R3, 0x7fffff78, PT ;  /* 0x7fffff780300780c */ /* 0x000fe20003fc6070 */
[C---:B------:R-:W-:Y:S02]  /*73b0*/  IMAD.WIDE R246, R71.reuse, 0x4, R246 ;  /* 0x0000000447f67825 */ /* 0x040fe400078e02f6 */
[----:B------:R-:W-:Y:S04]  /*73c0*/  LDGSTS.E [R252+0x20014], desc[UR32][R244.64], !P5 ;  /* 0x20014000f4fc7fae */ /* 0x000fe8000e9a1020 */
[----:B--2---:R-:W2:Y:S04]  /*73d0*/  LDL.LU.64 R12, [R1+0x360] ;  /* 0x00036000010c7983 */ /* 0x004ea80000300a00 */
[----:B------:R3:W-:Y:S01]  /*73e0*/  STL.64 [R1+0x38], R10 ;  /* 0x0000380a01007387 */ /* 0x0007e20000100a00 */
[----:B------:R-:W-:-:S03]  /*73f0*/  IMAD.WIDE R248, R71, 0x4, R248 ;  /* 0x0000000447f87825 */ /* 0x000fc600078e02f8 */
[----:B------:R-:W-:Y:S01]  /*7400*/  LDGSTS.E [R252+0x20018], desc[UR32][R246.64], !P4 ;  /* 0x20018000f6fc7fae */ /* 0x000fe2000e1a1020 */
[----:B------:R-:W-:-:S03]  /*7410*/  IMAD.WIDE R250, R71, 0x4, R250 ;  /* 0x0000000447fa7825 */ /* 0x000fc600078e02fa */
[----:B------:R-:W-:Y:S04]  /*7420*/  LDGSTS.E [R252+0x2001c], desc[UR32][R248.64], !P3 ;  /* 0x2001c000f8fc7fae */ /* 0x000fe8000d9a1020 */
[----:B---3--:R-:W3:Y:S04]  /*7430*/  LDL.LU.64 R10, [R1+0x358] ;  /* 0x00035800010a7983 */ /* 0x008ee80000300a00 */
[----:B------:R4:W-:Y:S04]  /*7440*/  STL.64 [R1+0x30], R8 ;  /* 0x0000300801007387 */ /* 0x0009e80000100a00 */
[----:B------:R-:W-:Y:S04]  /*7450*/  LDGSTS.E [R252+0x20020], desc[UR32][R250.64], !P6 ;  /* 0x20020000fafc7fae */ /* 0x000fe8000f1a1020 */
[----:B----4-:R-:W4:Y:S04]  /*7460*/  LDL.LU.64 R8, [R1+0x350] ;  /* 0x0003500001087983 */ /* 0x010f280000300a00 */
[----:B------:R5:W-:Y:S04]  /*7470*/  STL.64 [R1+0x28], R6 ;  /* 0x0000280601007387 */ /* 0x000be80000100a00 */
[----:B-----5:R-:W5:Y:S04]  /*7480*/  LDL.LU.64 R6, [R1+0x340] ;  /* 0x0003400001067983 */ /* 0x020f680000300a00 */
[----:B------:R1:W-:Y:S04]  /*7490*/  STL.64 [R1+0x20], R244 ;  /* 0x000020f401007387 */ /* 0x0003e80000100a00 */
[----:B-1----:R-:W2:Y:S04]  /*74a0*/  LDL.LU.64 R244, [R1+0x338] ;  /* 0x0003380001f47983 */ /* 0x002ea80000300a00 */
[----:B------:R1:W-:Y:S04]  /*74b0*/  STL.64 [R1+0x18], R246 ;  /* 0x000018f601007387 */ /* 0x0003e80000100a00 */
[----:B-1----:R-:W3:Y:S04]  /*74c0*/  LDL.LU.64 R246, [R1+0x330] ;  /* 0x0003300001f67983 */ /* 0x002ee80000300a00 */
[----:B------:R1:W-:Y:S04]  /*74d0*/  STL.64 [R1+0x10], R248 ;  /* 0x000010f801007387 */ /* 0x0003e80000100a00 */
[----:B-1----:R-:W4:Y:S04]  /*74e0*/  LDL.LU.64 R248, [R1+0x328] ;  /* 0x0003280001f87983 */ /* 0x002f280000300a00 */
[----:B------:R1:W-:Y:S04]  /*74f0*/  STL.64 [R1+0x8], R250 ;  /* 0x000008fa01007387 */ /* 0x0003e80000100a00 */
[----:B-1----:R-:W4:Y:S01]  /*7500*/  LDL.LU.64 R250, [R1+0x320] ;  /* 0x0003200001fa7983 */ /* 0x002f220000300a00 */
[----:B------:R-:W-:-:S05]  /*7510*/  VIADD R3, R70, 0xffffffb6 ;  /* 0xffffffb646037836 */ /* 0x000fca0000000000 */
[----:B------:R-:W-:Y:S01]  /*7520*/  ISETP.GE.U32.AND P5, PT, R3, 0x7fffff77, PT ;  /* 0x7fffff770300780c */ /* 0x000fe20003fa6070 */
[----:B------:R-:W-:-:S05]  /*7530*/  VIADD R3, R70, 0xffffffb5 ;  /* 0xffffffb546037836 */ /* 0x000fca0000000000 */
[----:B------:R-:W-:Y:S01]  /*7540*/  ISETP.GE.U32.AND P4, PT, R3, 0x7fffff76, PT ;  /* 0x7fffff760300780c */ /* 0x000fe20003f86070 */
[----:B------:R-:W-:-:S05]  /*7550*/  VIADD R3, R70, 0xffffffb4 ;  /* 0xffffffb446037836 */ /* 0x000fca0000000000 */
[----:B------:R-:W-:Y:S01]  /*7560*/  ISETP.GE.U32.AND P3, PT, R3, 0x7fffff75, PT ;  /* 0x7fffff750300780c */ /* 0x000fe20003f66070 */
[----:B------:R-:W-:-:S05]  /*7570*/  VIADD R3, R70, 0xffffffb3 ;  /* 0xffffffb346037836 */ /* 0x000fca0000000000 */
[----:B------:R-:W-:Y:S01]  /*7580*/  ISETP.GE.U32.AND P6, PT, R3, 0x7fffff74, PT ;  /* 0x7fffff740300780c */ /* 0x000fe20003fc6070 */
[----:B------:R-:W-:Y:S02]  /*7590*/  VIADD R3, R70, 0xffffffb2 ;  /* 0xffffffb246037836 */ /* 0x000fe40000000000 */
[----:B------:R-:W-:-:S05]  /*75a0*/  IMAD.WIDE R4, R71, 0x4, R4 ;  /* 0x0000000447047825 */ /* 0x000fca00078e0204 */
[----:B------:R5:W-:Y:S01]  /*75b0*/  LDGSTS.E [R252+0x20024], desc[UR32][R4.64], !P5 ;  /* 0x2002400004fc7fae */ /* 0x000be2000e9a1020 */
[----:B------:R-:W-:Y:S01]  /*75c0*/  ISETP.GE.U32.AND P5, PT, R3, 0x7fffff73, PT ;  /* 0x7fffff730300780c */ /* 0x000fe20003fa6070 */
[----:B------:R-:W-:Y:S02]  /*75d0*/  VIADD R3, R70, 0xffffffb1 ;  /* 0xffffffb146037836 */ /* 0x000fe40000000000 */
[----:B------:R5:W-:Y:S02]  /*75e0*/  STL.64 [R1], R4 ;  /* 0x0000000401007387 */ /* 0x000be40000100a00 */
[----:B-----5:R-:W-:-:S05]  /*75f0*/  IMAD.WIDE R4, R71, 0x4, R6 ;  /* 0x0000000447047825 */ /* 0x020fca00078e0206 */
[----:B------:R1:W-:Y:S01]  /*7600*/  STL.64 [R1+0x1c0], R4 ;  /* 0x0001c00401007387 */ /* 0x0003e20000100a00 */
[----:B--2---:R-:W-:-:S04]  /*7610*/  IMAD.WIDE R244, R71, 0x4, R244 ;  /* 0x0000000447f47825 */ /* 0x004fc800078e02f4 */
[----:B---3--:R-:W-:-:S04]  /*7620*/  IMAD.WIDE R246, R71, 0x4, R246 ;  /* 0x0000000447f67825 */ /* 0x008fc800078e02f6 */
[----:B----4-:R-:W-:-:S04]  /*7630*/  IMAD.WIDE R248, R71, 0x4, R248 ;  /* 0x0000000447f87825 */ /* 0x010fc800078e02f8 */
[----:B------:R-:W-:-:S05]  /*7640*/  IMAD.WIDE R250, R71, 0x4, R250 ;  /* 0x0000000447fa7825 */ /* 0x000fca00078e02fa */
[----:B------:R-:W-:Y:S01]  /*7650*/  LDGSTS.E [R252+0x20028], desc[UR32][R250.64], !P4 ;  /* 0x20028000fafc7fae */ /* 0x000fe2000e1a1020 */
[----:B------:R-:W-:Y:S01]  /*7660*/  ISETP.GE.U32.AND P4, PT, R3, 0x7fffff72, PT ;  /* 0x7fffff720300780c */ /* 0x000fe20003f86070 */
[C---:B------:R-:W-:Y:S02]  /*7670*/  VIADD R3, R70.reuse, 0xffffffb0 ;  /* 0xffffffb046037836 */ /* 0x040fe40000000000 */
[----:B------:R-:W-:Y:S03]  /*7680*/  LDGSTS.E [R252+0x2002c], desc[UR32][R248.64], !P3 ;  /* 0x2002c000f8fc7fae */ /* 0x000fe6000d9a1020 */
[----:B------:R-:W-:Y:S01]  /*7690*/  ISETP.GE.U32.AND P3, PT, R3, 0x7fffff71, PT ;  /* 0x7fffff710300780c */ /* 0x000fe20003f66070 */
[C---:B------:R-:W-:Y:S01]  /*76a0*/  VIADD R3, R70.reuse, 0xffffffaf ;  /* 0xffffffaf46037836 */ /* 0x040fe20000000000 */
[----:B------:R-:W-:Y:S04]  /*76b0*/  LDGSTS.E [R252+0x20030], desc[UR32][R246.64], !P6 ;  /* 0x20030000f6fc7fae */ /* 0x000fe8000f1a1020 */
[----:B------:R-:W-:Y:S01]  /*76c0*/  ISETP.GE.U32.AND P6, PT, R3, 0x7fffff70, PT ;  /* 0x7fffff700300780c */ /* 0x000fe20003fc6070 */
[C---:B------:R-:W-:Y:S01]  /*76d0*/  VIADD R3, R70.reuse, 0xffffffae ;  /* 0xffffffae46037836 */ /* 0x040fe20000000000 */
[----:B------:R-:W-:Y:S04]  /*76e0*/  LDGSTS.E [R252+0x20034], desc[UR32][R244.64], !P5 ;  /* 0x20034000f4fc7fae */ /* 0x000fe8000e9a1020 */
[----:B------:R-:W-:Y:S01]  /*76f0*/  ISETP.GE.U32.AND P5, PT, R3, 0x7fffff6f, PT ;  /* 0x7fffff6f0300780c */ /* 0x000fe20003fa6070 */
[C---:B------:R-:W-:Y:S01]  /*7700*/  VIADD R3, R70.reuse, 0xffffffad ;  /* 0xffffffad46037836 */ /* 0x040fe20000000000 */
[----:B------:R1:W-:Y:S04]  /*7710*/  LDGSTS.E [R252+0x20038], desc[UR32][R4.64], !P4 ;  /* 0x2003800004fc7fae */ /* 0x0003e8000e1a1020 */
[----:B------:R-:W-:Y:S01]  /*7720*/  ISETP.GE.U32.AND P4, PT, R3, 0x7fffff6e, PT ;  /* 0x7fffff6e0300780c */ /* 0x000fe20003f86070 */
[----:B------:R-:W-:-:S02]  /*7730*/  VIADD R3, R70, 0xffffffac ;  /* 0xffffffac46037836 */ /* 0x000fc40000000000 */
[----:B-1----:R-:W-:-:S05]  /*7740*/  IMAD.WIDE R4, R71, 0x4, R8 ;  /* 0x0000000447047825 */ /* 0x002fca00078e0208 */
[----:B------:R1:W-:Y:S04]  /*7750*/  STL.64 [R1+0x1b8], R4 ;  /* 0x0001b80401007387 */ /* 0x0003e80000100a00 */
[----:B------:R1:W-:Y:S01]  /*7760*/  LDGSTS.E [R252+0x2003c], desc[UR32][R4.64], !P3 ;  /* 0x2003c00004fc7fae */ /* 0x0003e2000d9a1020 */
[----:B------:R-:W-:Y:S01]  /*7770*/  ISETP.GE.U32.AND P3, PT, R3, 0x7fffff6d, PT ;  /* 0x7fffff6d0300780c */ /* 0x000fe20003f66070 */
[----:B------:R-:W-:Y:S02]  /*7780*/  VIADD R3, R70, 0xffffffab ;  /* 0xffffffab46037836 */ /* 0x000fe40000000000 */
        /* <DEDUP_REMOVED lines=210> */
[----:B------:R-:W-:-:S04]  /*84b0*/  IMAD.WIDE R6, R71, 0x4, R106 ;  /* 0x0000000447067825 */ /* 0x000fc800078e026a */
[----:B-1----:R-:W-:-:S05]  /*84c0*/  IMAD.WIDE R4, R71, 0x4, R104 ;  /* 0x0000000447047825 */ /* 0x002fca00078e0268 */
[----:B------:R1:W-:Y:S04]  /*84d0*/  STL.64 [R1+0x58], R4 ;  /* 0x0000580401007387 */ /* 0x0003e80000100a00 */
[----:B------:R1:W-:Y:S01]  /*84e0*/  LDGSTS.E [R252+0x200e8], desc[UR32][R4.64], !P4 ;  /* 0x200e800004fc7fae */ /* 0x0003e2000e1a1020 */
[----:B------:R-:W-:-:S03]  /*84f0*/  ISETP.GE.U32.AND P4, PT, R3, 0x7fffff42, PT ;  /* 0x7fffff420300780c */ /* 0x000fc60003f86070 */
[----:B------:R2:W-:Y:S01]  /*8500*/  LDGSTS.E [R252+0x200ec], desc[UR32][R6.64], !P3 ;  /* 0x200ec00006fc7fae */ /* 0x0005e2000d9a1020 */
[----:B-1----:R-:W-:-:S05]  /*8510*/  VIADD R4, R70, 0xffffff80 ;  /* 0xffffff8046047836 */ /* 0x002fca0000000000 */
[----:B------:R-:W-:Y:S01]  /*8520*/  ISETP.GE.U32.AND P3, PT, R4, 0x7fffff41, PT ;  /* 0x7fffff410400780c */ /* 0x000fe20003f66070 */
[----:B------:R-:W-:-:S04]  /*8530*/  IMAD.WIDE R108, R71, 0x4, R108 ;  /* 0x00000004476c7825 */ /* 0x000fc800078e026c */
[----:B------:R-:W-:Y:S01]  /*8540*/  IMAD.SHL.U32 R79, R79, 0x40, RZ ;  /* 0x000000404f4f7824 */ /* 0x000fe200078e00ff */
[----:B------:R2:W-:Y:S01]  /*8550*/  LDGSTS.E [R252+0x200f0], desc[UR32][R108.64], !P6 ;  /* 0x200f00006cfc7fae */ /* 0x0005e2000f1a1020 */
[----:B------:R-:W-:-:S04]  /*8560*/  IMAD.WIDE R110, R71, 0x4, R110 ;  /* 0x00000004476e7825 */ /* 0x000fc800078e026e */
[C---:B------:R-:W-:Y:S01]  /*8570*/  IMAD.WIDE R112, R71.reuse, 0x4, R112 ;  /* 0x0000000447707825 */ /* 0x040fe200078e0270 */
[----:B------:R2:W-:Y:S03]  /*8580*/  LDGSTS.E [R252+0x200f4], desc[UR32][R110.64], !P5 ;  /* 0x200f40006efc7fae */ /* 0x0005e6000e9a1020 */
[----:B------:R-:W-:Y:S01]  /*8590*/  IMAD.WIDE R114, R71, 0x4, R114 ;  /* 0x0000000447727825 */ /* 0x000fe200078e0272 */
[----:B------:R2:W-:Y:S03]  /*85a0*/  LDGSTS.E [R252+0x200f8], desc[UR32][R112.64], !P4 ;  /* 0x200f800070fc7fae */ /* 0x0005e6000e1a1020 */
[C---:B------:R-:W-:Y:S01]  /*85b0*/  IMAD.WIDE R116, R79.reuse, 0x4, R116 ;  /* 0x000000044f747825 */ /* 0x040fe200078e0274 */
[----:B------:R2:W-:Y:S03]  /*85c0*/  LDGSTS.E [R252+0x200fc], desc[UR32][R114.64], !P3 ;  /* 0x200fc00072fc7fae */ /* 0x0005e6000d9a1020 */
[C---:B------:R-:W-:Y:S01]  /*85d0*/  IMAD.WIDE R118, R79.reuse, 0x4, R118 ;  /* 0x000000044f767825 */ /* 0x040fe200078e0276 */
[----:B------:R-:W0:Y:S03]  /*85e0*/  LDGDEPBAR ;  /* 0x00000000000079af */ /* 0x000e260000000000 */
[C---:B------:R-:W-:Y:S01]  /*85f0*/  IMAD.WIDE R120, R79.reuse, 0x4, R120 ;  /* 0x000000044f787825 */ /* 0x040fe200078e0278 */
[----:B------:R2:W-:Y:S03]  /*8600*/  LDGSTS.E [R76+0x8000], desc[UR32][R116.64], P1 ;  /* 0x08000000744c7fae */ /* 0x0005e600089a1020 */
        /* <DEDUP_REMOVED lines=120> */
[----:B------:R-:W-:Y:S01]  /*8d90*/  IMAD.WIDE R242, R79, 0x4, R242 ;  /* 0x000000044ff27825 */ /* 0x000fe200078e02f2 */
[----:B------:R2:W-:Y:S04]  /*8da0*/  LDGSTS.E [R72+0xb700], desc[UR32][R238.64], P1 ;  /* 0x0b700000ee487fae */ /* 0x0005e800089a1020 */
[----:B------:R2:W-:Y:S04]  /*8db0*/  LDGSTS.E [R72+0xbb00], desc[UR32][R240.64], P1 ;  /* 0x0bb00000f0487fae */ /* 0x0005e800089a1020 */
[----:B------:R2:W-:Y:S04]  /*8dc0*/  LDGSTS.E [R72+0xbf00], desc[UR32][R242.64], P1 ;  /* 0x0bf00000f2487fae */ /* 0x0005e800089a1020 */
[----:B------:R-:W0:Y:S04]  /*8dd0*/  LDGDEPBAR ;  /* 0x00000000000079af */ /* 0x000e280000000000 */
[----:B------:R2:W-:Y:S01]  /*8de0*/  STL.64 [R1+0x50], R6 ;  /* 0x0000500601007387 */ /* 0x0005e20000100a00 */
[----:B------:R-:W-:-:S04]  /*8df0*/  DEPBAR.LE SB0, 0x2 ;  /* 0x000080800000791a */ /* 0x000fc80000000000 */
[----:B------:R-:W-:Y:S06]  /*8e00*/  BAR.SYNC.DEFER_BLOCKING 0x0 ;  /* 0x0000000000007b1d */ /* 0x000fec0000010000 */
[----:B------:R-:W-:Y:S05]  /*8e10*/  @!P0 BRA `(.L_x_6) ;  /* 0x0000000000448947 */ /* 0x000fea0003800000 */
[----:B--2---:R-:W-:Y:S04]  /*8e20*/  LDS.128 R4, [R252+0x18000] ;  /* 0x01800000fc047984 */ /* 0x004fe80000000c00 */
[----:B------:R-:W-:Y:S04]  /*8e30*/  LDS.128 R8, [R252+0x18010] ;  /* 0x01801000fc087984 */ /* 0x000fe80000000c00 */
        /* <DEDUP_REMOVED lines=13> */
[----:B------:R-:W1:Y:S02]  /*8f10*/  LDS.128 R64, [R252+0x180f0] ;  /* 0x0180f000fc407984 */ /* 0x000e640000000c00 */
[----:B-1----:R1:W-:Y:S02]  /*8f20*/  STTM.x64 tmem[UR12+0x80], R4 ;  /* 0x00008004000079ed */ /* 0x0023e4000834000c */
.L_x_6:
[----:B-1----:R-:W3:Y:S01]  /*8f30*/  LDL.LU.64 R8, [R1+0x48] ;  /* 0x0000480001087983 */ /* 0x002ee20000300a00 */
[----:B------:R-:W1:Y:S03]  /*8f40*/  LDC R10, c[0x0][0x3a0] ;  /* 0x0000e800ff0a7b82 */ /* 0x000e660000000800 */
[----:B------:R-:W4:Y:S01]  /*8f50*/  LDL.LU.64 R12, [R1+0x40] ;  /* 0x00004000010c7983 */ /* 0x000f220000300a00 */
[C---:B------:R-:W-:Y:S01]  /*8f60*/  IMAD.SHL.U32 R3, R71.reuse, 0x4, RZ ;  /* 0x0000000447037824 */ /* 0x040fe200078e00ff */
[----:B------:R-:W-:Y:S01]  /*8f70*/  SHF.R.S32.HI R4, RZ, 0x1f, R71 ;  /* 0x0000001fff047819 */ /* 0x000fe20000011447 */
[C---:B------:R-:W-:Y:S01]  /*8f80*/  VIADD R5, R70.reuse, 0xffffff7f ;  /* 0xffffff7f46057836 */ /* 0x040fe20000000000 */
[----:B------:R-:W5:Y:S01]  /*8f90*/  FENCE.VIEW.ASYNC.T ;  /* 0x00000000000073c6 */ /* 0x000f620000000200 */
[----:B------:R-:W-:Y:S01]  /*8fa0*/  UIADD3 UR13, UPT, UPT, UR11, 0x80, URZ ;  /* 0x000000800b0d7890 */ /* 0x000fe2000fffe0ff */
[----:B------:R-:W-:Y:S01]  /*8fb0*/  SHF.L.U64.HI R68, R71, 0x2, R4 ;  /* 0x0000000247447819 */ /* 0x000fe20000010204 */
[----:B-----5:R-:W-:Y:S01]  /*8fc0*/  BAR.SYNC.DEFER_BLOCKING 0x0 ;  /* 0x0000000000007b1d */ /* 0x020fe20000010000 */
[----:B------:R-:W-:Y:S01]  /*8fd0*/  ISETP.GE.U32.AND P4, PT, R5, 0x7fffff40, PT ;  /* 0x7fffff400500780c */ /* 0x000fe20003f86070 */
[----:B------:R-:W-:-:S05]  /*8fe0*/  VIADD R5, R70, 0xffffff7e ;  /* 0xffffff7e46057836 */ /* 0x000fca0000000000 */
[----:B------:R-:W-:Y:S01]  /*8ff0*/  ISETP.GE.U32.AND P3, PT, R5, 0x7fffff3f, PT ;  /* 0x7fffff3f0500780c */ /* 0x000fe20003f66070 */
[----:B-1----:R-:W-:Y:S01]  /*9000*/  VIADD R10, R10, 0x3f ;  /* 0x0000003f0a0a7836 */ /* 0x002fe20000000000 */
[----:B--23--:R-:W-:-:S05]  /*9010*/  IADD3 R6, P0, PT, R8, R3, RZ ;  /* 0x0000000308067210 */ /* 0x00cfca0007f1e0ff */
[----:B------:R-:W-:Y:S01]  /*9020*/  IMAD.X R7, R9, 0x1, R68, P0 ;  /* 0x0000000109077824 */ /* 0x000fe200000e0644 */
[----:B----4-:R-:W-:-:S05]  /*9030*/  IADD3 R8, P0, PT, R12, R3, RZ ;  /* 0x000000030c087210 */ /* 0x010fca0007f1e0ff */
[----:B------:R-:W-:Y:S01]  /*9040*/  IMAD.X R9, R13, 0x1, R68, P0 ;  /* 0x000000010d097824 */ /* 0x000fe200000e0644 */
[----:B------:R-:W-:-:S04]  /*9050*/  ISETP.NE.U32.AND P0, PT, RZ, UR6, PT ;  /* 0x00000006ff007c0c */ /* 0x000fc8000bf05070 */
[----:B------:R-:W-:-:S13]  /*9060*/  ISETP.LT.OR P1, PT, R10, 0x40, P0 ;  /* 0x000000400a00780c */ /* 0x000fda0000721670 */
[----:B------:R-:W-:Y:S05]  /*9070*/  @P1 BRA `(.L_x_7) ;  /* 0x0000000000c01947 */ /* 0x000fea0003800000 */
[----:B------:R-:W-:Y:S01]  /*9080*/  USHF.R.U32.HI UR6, URZ, 0x4, UR10 ;  /* 0x00000004ff067899 */ /* 0x000fe2000801160a */
[----:B------:R-:W-:Y:S01]  /*9090*/  UMOV UR4, URZ ;  /* 0x000000ff00047c82 */ /* 0x000fe20008000000 */
[----:B------:R-:W-:Y:S02]  /*90a0*/  UMOV UR5, URZ ;  /* 0x000000ff00057c82 */ /* 0x000fe40008000000 */
[----:B------:R-:W-:Y:S02]  /*90b0*/  USGXT.U32 UR6, UR6, 0xe ;  /* 0x0000000e0606789a */ /* 0x000fe40008000000 */
[----:B------:R-:W-:Y:S02]  /*90c0*/  UIADD3 UR9, UPT, UPT, UR11, 0x88, URZ ;  /* 0x000000880b097890 */ /* 0x000fe4000fffe0ff */
[----:B------:R-:W-:Y:S02]  /*90d0*/  UIADD3 UR34, UP1, UPT, UR6, 0x2, URZ ;  /* 0x0000000206227890 */ /* 0x000fe4000ff3e0ff */
[----:B------:R-:W-:-:S02]  /*90e0*/  UIADD3 UR14, UPT, UPT, UR11, 0x90, URZ ;  /* 0x000000900b0e7890 */ /* 0x000fc4000fffe0ff */
[----:B------:R-:W-:Y:S02]  /*90f0*/  UIADD3.X UR35, UPT, UPT, UR4, 0x40004040, URZ, UP1, !UPT ;  /* 0x4000404004237890 */ /* 0x000fe40008ffe4ff */
[----:B------:R-:W-:Y:S01]  /*9100*/  UIADD3 UR15, UPT, UPT, UR11, 0x98, URZ ;  /* 0x000000980b0f7890 */ /* 0x000fe2000fffe0ff */
[----:B------:R-:W-:Y:S01]  /*9110*/  UMOV UR4, UR8 ;  /* 0x0000000800047c82 */ /* 0x000fe20008000000 */
[----:B------:R-:W-:Y:S01]  /*9120*/  UIADD3.64 UR16, UPT, UPT, UR34, 0x4, URZ ;  /* 0x0000000422107897 */ /* 0x000fe2000fffe0ff */
[----:B------:R-:W-:Y:S01]  /*9130*/  UMOV UR30, UR4 ;  /* 0x00000004001e7c82 */ /* 0x000fe20008000000 */
[----:B------:R-:W-:Y:S02]  /*9140*/  UIADD3.64 UR4, UPT, UPT, UR34, 0x2, URZ ;  /* 0x0000000222047897 */ /* 0x000fe4000fffe0ff */
[----:B------:R-:W-:Y:S02]  /*9150*/  UIADD3 UR20, UPT, UPT, UR11, 0xa0, URZ ;  /* 0x000000a00b147890 */ /* 0x000fe4000fffe0ff */
[----:B------:R-:W-:-:S02]  /*9160*/  UIADD3.64 UR18, UPT, UPT, UR34, 0x3fe, URZ ;  /* 0x000003fe22127897 */ /* 0x000fc4000fffe0ff */
[----:B------:R-:W-:Y:S02]  /*9170*/  UIADD3 UR21, UPT, UPT, UR11, 0xa8, URZ ;  /* 0x000000a80b157890 */ /* 0x000fe4000fffe0ff */
[----:B------:R-:W-:Y:S02]  /*9180*/  UIADD3.64 UR22, UPT, UPT, UR34, 0x400, URZ ;  /* 0x0000040022167897 */ /* 0x000fe4000fffe0ff */
[----:B------:R-:W-:Y:S02]  /*9190*/  UIADD3 UR26, UPT, UPT, UR11, 0xb0, URZ ;  /* 0x000000b00b1a7890 */ /* 0x000fe4000fffe0ff */
[----:B------:R-:W-:Y:S01]  /*91a0*/  UIADD3.64 UR24, UPT, UPT, UR34, 0x402, URZ ;  /* 0x0000040222187897 */ /* 0x000fe2000fffe0ff */
[----:B------:R-:W-:Y:S01]  /*91b0*/  UMOV UR36, 0x0 ;  /* 0x0000000000247882 */ /* 0x000fe20000000000 */
[----:B------:R-:W-:Y:S01]  /*91c0*/  UMOV UR37, 0x8200910 ;  /* 0x0820091000257882 */ /* 0x000fe20000000000 */
[----:B------:R-:W-:Y:S02]  /*91d0*/  UIADD3 UR27, UPT, UPT, UR11, 0xb8, URZ ;  /* 0x000000b80b1b7890 */ /* 0x000fe4000fffe0ff */
[----:B------:R-:W-:Y:S01]  /*91e0*/  UIADD3.64 UR28, UPT, UPT, UR34, 0x404, URZ ;  /* 0x00000404221c7897 */ /* 0x000fe2000fffe0ff */
[----:B------:R-:W-:Y:S01]  /*91f0*/  UMOV UR7, 0x40004040 ;  /* 0x4000404000077882 */ /* 0x000fe20000000000 */
[----:B------:R-:W-:Y:S01]  /*9200*/  UMOV UR38, 0x0 ;  /* 0x0000000000267882 */ /* 0x000fe20000000000 */
[----:B------:R-:W-:Y:S01]  /*9210*/  UMOV UR39, 0x8200910 ;  /* 0x0820091000277882 */ /* 0x000fe20000000000 */
[----:B------:R-:W-:Y:S01]  /*9220*/  UMOV UR40, 0x0 ;  /* 0x0000000000287882 */ /* 0x000fe20000000000 */
[----:B------:R-:W-:Y:S01]  /*9230*/  UMOV UR41, 0x8200910 ;  /* 0x0820091000297882 */ /* 0x000fe20000000000 */
[----:B------:R1:W-:Y:S01]  /*9240*/  UTCHMMA tmem[UR13], gdesc[UR6], tmem[UR11], tmem[UR36], idesc[UR37], !UPT ;  /* 0x00ff24060d0079ea */ /* 0x0003e2000f80000b */
[----:B------:R-:W-:Y:S01]  /*9250*/  UMOV UR42, 0x0 ;  /* 0x00000000002a7882 */ /* 0x000fe20000000000 */
[----:B------:R-:W-:Y:S01]  /*9260*/  UMOV UR43, 0x8200910 ;  /* 0x08200910002b7882 */ /* 0x000fe20000000000 */
[----:B------:R1:W-:Y:S01]  /*9270*/  UTCHMMA tmem[UR9], gdesc[UR34], tmem[UR11], tmem[UR38], idesc[UR39], UPT ;  /* 0x00ff2622090079ea */ /* 0x0003e2000b80000b */
        /* <DEDUP_REMOVED lines=12> */
[----:B------:R1:W-:Y:S01]  /*9340*/  UTCHMMA tmem[UR26], gdesc[UR24], tmem[UR11], tmem[UR48], idesc[UR49], UPT ;  /* 0x00ff30181a0079ea */ /* 0x0003e2000b80000b */
[----:B------:R1:W-:Y:S01]  /*9350*/  UTCHMMA tmem[UR27], gdesc[UR28], tmem[UR11], tmem[UR50], idesc[UR51], UPT ;  /* 0x00ff321c1b0079ea */ /* 0x0003e2000b80000b */
[----:B------:R1:W-:Y:S01]  /*9360*/  UTCBAR [UR30], URZ ;  /* 0x000000ff1e0073e9 */ /* 0x0003e200080000ff */
[----:B------:R-:W-:Y:S01]  /*9370*/  NOP ;  /* 0x0000000000007918 */ /* 0x000fe20000000000 */
.L_x_7:
[----:B------:R-:W2:Y:S01]  /*9380*/  LDL.LU.64 R10, [R1+0x38] ;  /* 0x00003800010a7983 */ /* 0x000ea20000300a00 */
[----:B------:R-:W-:Y:S01]  /*9390*/  BAR.SYNC.DEFER_BLOCKING 0x0 ;  /* 0x0000000000007b1d */ /* 0x000fe20000010000 */
[----:B------:R-:W-:Y:S02]  /*93a0*/  VIADD R5, R70, 0xffffff7d ;  /* 0xffffff7d46057836 */ /* 0x000fe40000000000 */
[----:B------:R-:W-:-:S03]  /*93b0*/  IMAD.SHL.U32 R69, R79, 0x4, RZ ;  /* 0x000000044f457824 */ /* 0x000fc600078e00ff */
[----:B------:R-:W3:Y:S01]  /*93c0*/  LDCU UR53, c[0x0][0x3a0] ;  /* 0x00007400ff3577ac */ /* 0x000ee20008000800 */
[----:B------:R-:W4:Y:S01]  /*93d0*/  LDL.LU.64 R22, [R1+0x30] ;  /* 0x0000300001167983 */ /* 0x000f220000300a00 */
[----:B-1----:R-:W1:Y:S03]  /*93e0*/  LDCU UR40, c[0x0][0x3a0] ;  /* 0x00007400ff2877ac */ /* 0x002e660008000800 */
[----:B------:R-:W5:Y:S01]  /*93f0*/  LDL.LU.64 R20, [R1+0x28] ;  /* 0x0000280001147983 */ /* 0x000f620000300a00 */
[----:B------:R-:W1:Y:S03]  /*9400*/  LDCU UR55, c[0x0][0x3a0] ;  /* 0x00007400ff3777ac */ /* 0x000e660008000800 */
[----:B------:R-:W3:Y:S01]  /*9410*/  LDL.LU.64 R18, [R1+0x20] ;  /* 0x0000200001127983 */ /* 0x000ee20000300a00 */
[----:B------:R-:W1:Y:S03]  /*9420*/  LDCU UR41, c[0x0][0x3a0] ;  /* 0x00007400ff2977ac */ /* 0x000e660008000800 */
[----:B------:R-:W3:Y:S01]  /*9430*/  LDL.LU.64 R16, [R1+0x18] ;  /* 0x0000180001107983 */ /* 0x000ee20000300a00 */
[----:B------:R-:W1:Y:S03]  /*9440*/  LDCU UR54, c[0x0][0x3a0] ;  /* 0x00007400ff3677ac */ /* 0x000e660008000800 */
[----:B------:R-:W3:Y:S01]  /*9450*/  LDL.LU.64 R14, [R1+0x10] ;  /* 0x00001000010e7983 */ /* 0x000ee20000300a00 */
[----:B------:R-:W1:Y:S03]  /*9460*/  LDCU UR42, c[0x0][0x3a0] ;  /* 0x00007400ff2a77ac */ /* 0x000e660008000800 */
[----:B------:R-:W-:Y:S01]  /*9470*/  @!PT LDS RZ, [RZ] ;  /* 0x00000000fffff984 */ /* 0x000fe20000000800 */
[----:B------:R-:W-:Y:S01]  /*9480*/  @!PT LDS RZ, [RZ] ;  /* 0x00000000fffff984 */ /* 0x000fe20000000800 */
[----:B------:R-:W-:Y:S01]  /*9490*/  @!PT LDS RZ, [RZ] ;  /* 0x00000000fffff984 */ /* 0x000fe20000000800 */
[----:B------:R2:W-:Y:S01]  /*94a0*/  LDGSTS.E [R252+0x18000], desc[UR32][R6.64], !P4 ;  /* 0x1800000006fc7fae */ /* 0x0005e2000e1a1020 */
[----:B------:R-:W1:Y:S03]  /*94b0*/  LDCU UR57, c[0x0][0x3a0] ;  /* 0x00007400ff3977ac */ /* 0x000e660008000800 */
[----:B------:R-:W3:Y:S01]  /*94c0*/  LDL.64 R12, [R1+0x8] ;  /* 0x00000800010c7983 */ /* 0x000ee20000100a00 */
[----:B------:R-:W1:Y:S03]  /*94d0*/  LDCU UR43, c[0x0][0x3a0] ;  /* 0x00007400ff2b77ac */ /* 0x000e660008000800 */
[----:B------:R4:W-:Y:S01]  /*94e0*/  LDGSTS.E [R252+0x18004], desc[UR32][R8.64], !P3 ;  /* 0x1800400008fc7fae */ /* 0x0009e2000d9a1020 */
[----:B------:R-:W-:Y:S01]  /*94f0*/  ISETP.GE.U32.AND P3, PT, R5, 0x7fffff3e, PT ;  /* 0x7fffff3e0500780c */ /* 0x000fe20003f66070 */
[----:B------:R-:W-:Y:S01]  /*9500*/  VIADD R5, R70, 0xffffff7c ;  /* 0xffffff7c46057836 */ /* 0x000fe20000000000 */
[----:B------:R-:W1:Y:S04]  /*9510*/  LDCU UR56, c[0x0][0x3a0] ;  /* 0x00007400ff3877ac */ /* 0x000e680008000800 */
[----:B------:R-:W-:Y:S01]  /*9520*/  ISETP.GE.U32.AND P1, PT, R5, 0x7fffff3d, PT ;  /* 0x7fffff3d0500780c */ /* 0x000fe20003f26070 */
[----:B------:R-:W1:Y:S01]  /*9530*/  LDCU UR44, c[0x0][0x3a0] ;  /* 0x00007400ff2c77ac */ /* 0x000e620008000800 */
        /* <DEDUP_REMOVED lines=37> */
[----:B--2---:R-:W-:-:S05]  /*9790*/  IADD3 R6, P4, PT, R10, R3, RZ ;  /* 0x000000030a067210 */ /* 0x004fca0007f9e0ff */
[----:B------:R-:W-:Y:S02]  /*97a0*/  IMAD.X R7, R11, 0x1, R68, P4 ;  /* 0x000000010b077824 */ /* 0x000fe400020e0644 */
[----:B------:R-:W2:Y:S01]  /*97b0*/  LDL.LU.64 R10, [R1] ;  /* 0x00000000010a7983 */ /* 0x000ea20000300a00 */
[----:B------:R-:W-:-:S03]  /*97c0*/  VIADD R5, R70, 0xffffff7b ;  /* 0xffffff7b46057836 */ /* 0x000fc60000000000 */
[----:B------:R5:W-:Y:S01]  /*97d0*/  LDGSTS.E [R252+0x18008], desc[UR32][R6.64], !P3 ;  /* 0x1800800006fc7fae */ /* 0x000be2000d9a1020 */
[----:B----4-:R-:W-:Y:S02]  /*97e0*/  IADD3 R8, P4, PT, R22, R3, RZ ;  /* 0x0000000316087210 */ /* 0x010fe40007f9e0ff */
[----:B------:R-:W-:Y:S01]  /*97f0*/  ISETP.GE.U32.AND P3, PT, R5, 0x7fffff3c, PT ;  /* 0x7fffff3c0500780c */ /* 0x000fe20003f66070 */
[----:B------:R-:W-:Y:S02]  /*9800*/  VIADD R5, R70, 0xffffff7a ;  /* 0xffffff7a46057836 */ /* 0x000fe40000000000 */
[----:B------:R-:W-:-:S05]  /*9810*/  IMAD.X R9, R23, 0x1, R68, P4 ;  /* 0x0000000117097824 */ /* 0x000fca00020e0644 */
[----:B------:R3:W-:Y:S01]  /*9820*/  LDGSTS.E [R252+0x1800c], desc[UR32][R8.64], !P1 ;  /* 0x1800c00008fc7fae */ /* 0x0007e2000c9a1020 */
[----:B-----5:R-:W-:Y:S02]  /*9830*/  IADD3 R6, P4, PT, R20, R3, RZ ;  /* 0x0000000314067210 */ /* 0x020fe40007f9e0ff */
[----:B------:R-:W-:Y:S01]  /*9840*/  ISETP.GE.U32.AND P1, PT, R5, 0x7fffff3b, PT ;  /* 0x7fffff3b0500780c */ /* 0x000fe20003f26070 */
[----:B------:R-:W-:Y:S02]  /*9850*/  VIADD R5, R70, 0xffffff79 ;  /* 0xffffff7946057836 */ /* 0x000fe40000000000 */
[----:B------:R-:W-:-:S05]  /*9860*/  IMAD.X R7, R21, 0x1, R68, P4 ;  /* 0x0000000115077824 */ /* 0x000fca00020e0644 */
[----:B------:R4:W-:Y:S01]  /*9870*/  LDGSTS.E [R252+0x18010], desc[UR32][R6.64], !P3 ;  /* 0x1801000006fc7fae */ /* 0x0009e2000d9a1020 */
[----:B---3--:R-:W-:Y:S02]  /*9880*/  IADD3 R8, P4, PT, R18, R3, RZ ;  /* 0x0000000312087210 */ /* 0x008fe40007f9e0ff */
[----:B------:R-:W-:Y:S01]  /*9890*/  ISETP.GE.U32.AND P3, PT, R5, 0x7fffff3a, PT ;  /* 0x7fffff3a0500780c */ /* 0x000fe20003f66070 */
[----:B------:R-:W-:Y:S02]  /*98a0*/  VIADD R5, R70, 0xffffff78 ;  /* 0xffffff7846057836 */ /* 0x000fe40000000000 */
[----:B------:R-:W-:-:S05]  /*98b0*/  IMAD.X R9, R19, 0x1, R68, P4 ;  /* 0x0000000113097824 */ /* 0x000fca00020e0644 */
[----:B------:R3:W-:Y:S01]  /*98c0*/  LDGSTS.E [R252+0x18014], desc[UR32][R8.64], !P1 ;  /* 0x1801400008fc7fae */ /* 0x0007e2000c9a1020 */
[----:B----4-:R-:W-:Y:S02]  /*98d0*/  IADD3 R6, P4, PT, R16, R3, RZ ;  /* 0x0000000310067210 */ /* 0x010fe40007f9e0ff */
        /* <DEDUP_REMOVED lines=14> */
[----:B------:R-:W-:Y:S01]  /*99c0*/  ISETP.GE.U32.AND P3, PT, R5, 0x7fffff36, PT ;  /* 0x7fffff360500780c */ /* 0x000fe20003f66070 */
[----:B------:R-:W-:Y:S01]  /*99d0*/  VIADD R5, R70, 0xffffff74 ;  /* 0xffffff7446057836 */ /* 0x000fe20000000000 */
[----:B--2---:R-:W-:Y:S02]  /*99e0*/  IADD3 R8, P4, PT, R10, R3, RZ ;  /* 0x000000030a087210 */ /* 0x004fe40007f9e0ff */
[----:B------:R-:W-:-:S03]  /*99f0*/  SHF.R.S32.HI R10, RZ, 0x1f, R79 ;  /* 0x0000001fff0a7819 */ /* 0x000fc6000001144f */
[----:B------:R-:W-:Y:S01]  /*9a00*/  IMAD.X R9, R11, 0x1, R68, P4 ;  /* 0x000000010b097824 */ /* 0x000fe200020e0644 */
[----:B---3--:R-:W-:-:S04]  /*9a10*/  IADD3 R6, P4, PT, R250, R3, RZ ;  /* 0x00000003fa067210 */ /* 0x008fc80007f9e0ff */
[----:B------:R2:W-:Y:S01]  /*9a20*/  LDGSTS.E [R252+0x18024], desc[UR32][R8.64], !P1 ;  /* 0x1802400008fc7fae */ /* 0x0005e2000c9a1020 */
[----:B------:R-:W-:Y:S01]  /*9a30*/  ISETP.GE.U32.AND P1, PT, R5, 0x7fffff35, PT ;  /* 0x7fffff350500780c */ /* 0x000fe20003f26070 */
[----:B------:R-:W-:Y:S02]  /*9a40*/  IMAD.X R7, R251, 0x1, R68, P4 ;  /* 0x00000001fb077824 */ /* 0x000fe400020e0644 */
[----:B------:R-:W-:-:S03]  /*9a50*/  VIADD R5, R70, 0xffffff72 ;  /* 0xffffff7246057836 */ /* 0x000fc60000000000 */
[----:B------:R3:W-:Y:S01]  /*9a60*/  LDGSTS.E [R252+0x18028], desc[UR32][R6.64], !P3 ;  /* 0x1802800006fc7fae */ /* 0x0007e2000d9a1020 */
[----:B--2---:R-:W-:-:S05]  /*9a70*/  IADD3 R8, P4, PT, R248, R3, RZ ;  /* 0x00000003f8087210 */ /* 0x004fca0007f9e0ff */
[----:B------:R-:W-:Y:S01]  /*9a80*/  IMAD.X R9, R249, 0x1, R68, P4 ;  /* 0x00000001f9097824 */ /* 0x000fe200020e0644 */
[----:B---3--:R-:W-:-:S04]  /*9a90*/  IADD3 R6, P4, PT, R246, R3, RZ ;  /* 0x00000003f6067210 */ /* 0x008fc80007f9e0ff */
[----:B------:R2:W-:Y:S01]  /*9aa0*/  LDGSTS.E [R252+0x1802c], desc[UR32][R8.64], !P1 ;  /* 0x1802c00008fc7fae */ /* 0x0005e2000c9a1020 */
[----:B------:R-:W-:Y:S01]  /*9ab0*/  ISETP.GE.U32.AND P1, PT, R5, 0x7fffff33, PT ;  /* 0x7fffff330500780c */ /* 0x000fe20003f26070 */
[----:B------:R-:W-:Y:S01]  /*9ac0*/  VIADD R5, R70, 0xffffff73 ;  /* 0xffffff7346057836 */ /* 0x000fe20000000000 */
[----:B------:R-:W-:Y:S01]  /*9ad0*/  SHF.L.U64.HI R70, R79, 0x2, R10 ;  /* 0x000000024f467819 */ /* 0x000fe2000001020a */
[----:B------:R-:W-:-:S03]  /*9ae0*/  IMAD.X R7, R247, 0x1, R68, P4 ;  /* 0x00000001f7077824 */ /* 0x000fc600020e0644 */
[----:B------:R-:W-:Y:S01]  /*9af0*/  ISETP.GE.U32.AND P3, PT, R5, 0x7fffff34, PT ;  /* 0x7fffff340500780c */ /* 0x000fe20003f66070 */
[----:B------:R-:W-:Y:S01]  /*9b00*/  UIADD3 UR53, UPT, UPT, UR53, -0x94, URZ ;  /* 0xffffff6c35357890 */ /* 0x000fe2000fffe0ff */
[----:B------:R-:W3:Y:S01]  /*9b10*/  LDC R5, c[0x0][0x3a0] ;  /* 0x0000e800ff057b82 */ /* 0x000ee20000000800 */
[----:B--2---:R-:W-:-:S05]  /*9b20*/  IADD3 R8, P4, PT, R244, R3, RZ ;  /* 0x00000003f4087210 */ /* 0x004fca0007f9e0ff */
[----:B------:R-:W-:-:S05]  /*9b30*/  IMAD.X R9, R245, 0x1, R68, P4 ;  /* 0x00000001f5097824 */ /* 0x000fca00020e0644 */
[----:B------:R-:W-:Y:S01]  /*9b40*/  LDGSTS.E [R252+0x18030], desc[UR32][R6.64], !P3 ;  /* 0x1803000006fc7fae */ /* 0x000fe2000d9a1020 */
[----:B------:R-:W-:-:S03]  /*9b50*/  IADD3 R248, P3, PT, R120, R69, RZ ;  /* 0x0000004578f87210 */ /* 0x000fc60007f7e0ff */
[----:B------:R2:W-:Y:S01]  /*9b60*/  LDGSTS.E [R252+0x18034], desc[UR32][R8.64], !P1 ;  /* 0x1803400008fc7fae */ /* 0x0005e2000c9a1020 */
[----:B------:R-:W-:Y:S01]  /*9b70*/  IADD3 R10, P1, PT, R116, R69, RZ ;  /* 0x00000045740a7210 */ /* 0x000fe20007f3e0ff */
[----:B------:R-:W-:-:S04]  /*9b80*/  IMAD.X R249, R121, 0x1, R70, P3 ;  /* 0x0000000179f97824 */ /* 0x000fc800018e0646 */
[----:B------:R-:W-:Y:S01]  /*9b90*/  IMAD.X R11, R117, 0x1, R70, P1 ;  /* 0x00000001750b7824 */ /* 0x000fe200008e0646 */
[-C--:B------:R-:W-:Y:S01]  /*9ba0*/  IADD3 R250, P1, PT, R118, R69.reuse, RZ ;  /* 0x0000004576fa7210 */ /* 0x080fe20007f3e0ff */
[----:B------:R-:W4:Y:S01]  /*9bb0*/  LDL.LU.64 R120, [R1+0x188] ;  /* 0x0001880001787983 */ /* 0x000f220000300a00 */
[----:B------:R-:W-:-:S03]  /*9bc0*/  IADD3 R244, P3, PT, R124, R69, RZ ;  /* 0x000000457cf47210 */ /* 0x000fc60007f7e0ff */
[--C-:B------:R-:W-:Y:S01]  /*9bd0*/  IMAD.X R251, R119, 0x1, R70.reuse, P1 ;  /* 0x0000000177fb7824 */ /* 0x100fe200008e0646 */
[-C--:B------:R-:W-:Y:S01]  /*9be0*/  IADD3 R246, P1, PT, R122, R69.reuse, RZ ;  /* 0x000000457af67210 */ /* 0x080fe20007f3e0ff */
[--C-:B------:R-:W-:Y:S01]  /*9bf0*/  IMAD.X R245, R125, 0x1, R70.reuse, P3 ;  /* 0x000000017df57824 */ /* 0x100fe200018e0646 */
[-C--:B--2---:R-:W-:Y:S01]  /*9c00*/  IADD3 R8, P3, PT, R128, R69.reuse, RZ ;  /* 0x0000004580087210 */ /* 0x084fe20007f7e0ff */
[----:B------:R-:W2:Y:S02]  /*9c10*/  LDL.LU.64 R124, [R1+0x1b8] ;  /* 0x0001b800017c7983 */ /* 0x000ea40000300a00 */
[----:B------:R-:W-:Y:S01]  /*9c20*/  IMAD.X R247, R123, 0x1, R70, P1 ;  /* 0x000000017bf77824 */ /* 0x000fe200008e0646 */
[----:B------:R-:W-:Y:S01]  /*9c30*/  IADD3 R6, P1, PT, R126, R69, RZ ;  /* 0x000000457e067210 */ /* 0x000fe20007f3e0ff */
[----:B------:R-:W-:Y:S02]  /*9c40*/  IMAD.MOV.U32 R126, RZ, RZ, R10 ;  /* 0x000000ffff7e7224 */ /* 0x000fe400078e000a */
[----:B------:R-:W-:-:S02]  /*9c50*/  IMAD.X R9, R129, 0x1, R70, P3 ;  /* 0x0000000181097824 */ /* 0x000fc400018e0646 */
[--C-:B------:R-:W-:Y:S01]  /*9c60*/  IMAD.X R7, R127, 0x1, R70.reuse, P1 ;  /* 0x000000017f077824 */ /* 0x100fe200008e0646 */
[-C--:B------:R-:W-:Y:S01]  /*9c70*/  IADD3 R10, P1, PT, R130, R69.reuse, RZ ;  /* 0x00000045820a7210 */ /* 0x080fe20007f3e0ff */
[----:B------:R-:W5:Y:S01]  /*9c80*/  LDL.LU.64 R128, [R1+0x190] ;  /* 0x0001900001807983 */ /* 0x000f620000300a00 */
[-C--:B------:R-:W-:Y:S01]  /*9c90*/  IADD3 R12, P3, PT, R132, R69.reuse, RZ ;  /* 0x00000045840c7210 */ /* 0x080fe20007f7e0ff */
[----:B------:R-:W-:Y:S02]  /*9ca0*/  IMAD.MOV.U32 R127, RZ, RZ, R11 ;  /* 0x000000ffff7f7224 */ /* 0x000fe400078e000b */
[--C-:B------:R-:W-:Y:S01]  /*9cb0*/  IMAD.X R11, R131, 0x1, R70.reuse, P1 ;  /* 0x00000001830b7824 */ /* 0x100fe200008e0646 */
[-C--:B------:R-:W-:Y:S01]  /*9cc0*/  IADD3 R14, P1, PT, R134, R69.reuse, RZ ;  /* 0x00000045860e7210 */ /* 0x080fe20007f3e0ff */
[--C-:B------:R-:W-:Y:S01]  /*9cd0*/  IMAD.X R13, R133, 0x1, R70.reuse, P3 ;  /* 0x00000001850d7824 */ /* 0x100fe200018e0646 */
[----:B------:R-:W-:Y:S01]  /*9ce0*/  IADD3 R16, P3, PT, R136, R69, RZ ;  /* 0x0000004588107210 */ /* 0x000fe20007f7e0ff */
[----:B------:R-:W3:Y:S02]  /*9cf0*/  LDL.LU.64 R130, [R1+0x198] ;  /* 0x0001980001827983 */ /* 0x000ee40000300a00 */
[----:B------:R-:W-:-:S02]  /*9d00*/  IMAD.X R15, R135, 0x1, R70, P1 ;  /* 0x00000001870f7824 */ /* 0x000fc400008e0646 */
[----:B------:R-:W3:Y:S01]  /*9d10*/  LDL.LU.64 R132, [R1+0x1a8] ;  /* 0x0001a80001847983 */ /* 0x000ee20000300a00 */
[----:B------:R-:W-:-:S03]  /*9d20*/  IMAD.X R17, R137, 0x1, R70, P3 ;  /* 0x0000000189117824 */ /* 0x000fc600018e0646 */
[----:B------:R-:W3:Y:S04]  /*9d30*/  LDL.LU.64 R134, [R1+0x1b0] ;  /* 0x0001b00001867983 */ /* 0x000ee80000300a00 */
[----:B------:R-:W3:Y:S01]  /*9d40*/  LDL.LU.64 R136, [R1+0x1c0] ;  /* 0x0001c00001887983 */ /* 0x000ee20000300a00 */
[-C--:B------:R-:W-:Y:S02]  /*9d50*/  IADD3 R18, P1, PT, R138, R69.reuse, RZ ;  /* 0x000000458a127210 */ /* 0x080fe40007f3e0ff */
[----:B------:R-:W-:-:S03]  /*9d60*/  IADD3 R20, P3, PT, R140, R69, RZ ;  /* 0x000000458c147210 */ /* 0x000fc60007f7e0ff */
[--C-:B------:R-:W-:Y:S01]  /*9d70*/  IMAD.X R19, R139, 0x1, R70.reuse, P1 ;  /* 0x000000018b137824 */ /* 0x100fe200008e0646 */
[-C--:B------:R-:W-:Y:S01]  /*9d80*/  IADD3 R22, P1, PT, R142, R69.reuse, RZ ;  /* 0x000000458e167210 */ /* 0x080fe20007f3e0ff */
[--C-:B------:R-:W-:Y:S01]  /*9d90*/  IMAD.X R21, R141, 0x1, R70.reuse, P3 ;  /* 0x000000018d157824 */ /* 0x100fe200018e0646 */
[-C--:B------:R-:W-:Y:S01]  /*9da0*/  IADD3 R24, P3, PT, R144, R69.reuse, RZ ;  /* 0x0000004590187210 */ /* 0x080fe20007f7e0ff */
[----:B------:R-:W4:Y:S02]  /*9db0*/  LDL.LU.64 R138, [R1+0x1a0] ;  /* 0x0001a000018a7983 */ /* 0x000f240000300a00 */
[--C-:B------:R-:W-:Y:S01]  /*9dc0*/  IMAD.X R23, R143, 0x1, R70.reuse, P1 ;  /* 0x000000018f177824 */ /* 0x100fe200008e0646 */
[-C--:B------:R-:W-:Y:S01]  /*9dd0*/  IADD3 R28, P1, PT, R148, R69.reuse, RZ ;  /* 0x00000045941c7210 */ /* 0x080fe20007f3e0ff */
[----:B------:R-:W-:Y:S01]  /*9de0*/  IMAD.X R25, R145, 0x1, R70, P3 ;  /* 0x0000000191197824 */ /* 0x000fe200018e0646 */
[----:B------:R-:W-:-:S03]  /*9df0*/  IADD3 R26, P3, PT, R146, R69, RZ ;  /* 0x00000045921a7210 */ /* 0x000fc60007f7e0ff */
        /* <DEDUP_REMOVED lines=72> */
[--C-:B------:R-:W-:Y:S02]  /*a280*/  IMAD.X R119, R219, 0x1, R70.reuse, P1 ;  /* 0x00000001db777824 */ /* 0x100fe400008e0646 */
[----:B------:R-:W-:Y:S01]  /*a290*/  IMAD.X R123, R221, 0x1, R70, P3 ;  /* 0x00000001dd7b7824 */ /* 0x000fe200018e0646 */
[----:B--2---:R-:W-:-:S05]  /*a2a0*/  IADD3 R210, P3, PT, R124, R3, RZ ;  /* 0x000000037cd27210 */ /* 0x004fca0007f7e0ff */
[----:B------:R-:W-:Y:S01]  /*a2b0*/  IMAD.X R211, R125, 0x1, R68, P3 ;  /* 0x000000017dd37824 */ /* 0x000fe200018e0644 */
[----:B---3--:R-:W-:-:S05]  /*a2c0*/  IADD3 R212, P1, PT, R136, R3, RZ ;  /* 0x0000000388d47210 */ /* 0x008fca0007f3e0ff */
[----:B------:R-:W-:Y:S02]  /*a2d0*/  IMAD.X R213, R137, 0x1, R68, P1 ;  /* 0x0000000189d57824 */ /* 0x000fe400008e0644 */
[----:B------:R-:W2:Y:S04]  /*a2e0*/  LDL.LU.64 R136, [R1+0x180] ;  /* 0x0001800001887983 */ /* 0x000ea80000300a00 */
[----:B------:R-:W3:Y:S01]  /*a2f0*/  LDL.LU.64 R124, [R1+0x178] ;  /* 0x00017800017c7983 */ /* 0x000ee20000300a00 */
[-C--:B------:R-:W-:Y:S02]  /*a300*/  IADD3 R208, P1, PT, R134, R3.reuse, RZ ;  /* 0x0000000386d07210 */ /* 0x080fe40007f3e0ff */
[----:B------:R-:W-:-:S03]  /*a310*/  IADD3 R206, P3, PT, R132, R3, RZ ;  /* 0x0000000384ce7210 */ /* 0x000fc60007f7e0ff */
[--C-:B------:R-:W-:Y:S01]  /*a320*/  IMAD.X R209, R135, 0x1, R68.reuse, P1 ;  /* 0x0000000187d17824 */ /* 0x100fe200008e0644 */
[-C--:B----4-:R-:W-:Y:S01]  /*a330*/  IADD3 R204, P1, PT, R138, R3.reuse, RZ ;  /* 0x000000038acc7210 */ /* 0x090fe20007f3e0ff */
[----:B------:R-:W-:Y:S01]  /*a340*/  IMAD.X R207, R133, 0x1, R68, P3 ;  /* 0x0000000185cf7824 */ /* 0x000fe200018e0644 */
[----:B------:R-:W4:Y:S01]  /*a350*/  LDL.LU.64 R134, [R1+0x170] ;  /* 0x0001700001867983 */ /* 0x000f220000300a00 */
[----:B------:R-:W-:-:S03]  /*a360*/  IADD3 R202, P3, PT, R130, R3, RZ ;  /* 0x0000000382ca7210 */ /* 0x000fc60007f7e0ff */
[----:B------:R-:W4:Y:S01]  /*a370*/  LDL.LU.64 R132, [R1+0x168] ;  /* 0x0001680001847983 */ /* 0x000f220000300a00 */
[--C-:B------:R-:W-:Y:S01]  /*a380*/  IMAD.X R205, R139, 0x1, R68.reuse, P1 ;  /* 0x000000018bcd7824 */ /* 0x100fe200008e0644 */
[-C--:B-----5:R-:W-:Y:S01]  /*a390*/  IADD3 R200, P1, PT, R128, R3.reuse, RZ ;  /* 0x0000000380c87210 */ /* 0x0a0fe20007f3e0ff */
[--C-:B------:R-:W-:Y:S01]  /*a3a0*/  IMAD.X R203, R131, 0x1, R68.reuse, P3 ;  /* 0x0000000183cb7824 */ /* 0x100fe200018e0644 */
[----:B------:R-:W5:Y:S04]  /*a3b0*/  LDL.LU.64 R138, [R1+0x158] ;  /* 0x00015800018a7983 */ /* 0x000f680000300a00 */
[----:B------:R-:W5:Y:S01]  /*a3c0*/  LDL.LU.64 R130, [R1+0x150] ;  /* 0x0001500001827983 */ /* 0x000f620000300a00 */
[----:B------:R-:W-:Y:S01]  /*a3d0*/  IMAD.X R201, R129, 0x1, R68, P1 ;  /* 0x0000000181c97824 */ /* 0x000fe200008e0644 */
[----:B------:R-:W-:Y:S01]  /*a3e0*/  IADD3 R198, P3, PT, R120, R3, RZ ;  /* 0x0000000378c67210 */ /* 0x000fe20007f7e0ff */
[----:B------:R-:W-:-:S02]  /*a3f0*/  IMAD.MOV.U32 R128, RZ, RZ, R126 ;  /* 0x000000ffff807224 */ /* 0x000fc400078e007e */
[----:B------:R-:W-:Y:S02]  /*a400*/  IMAD.MOV.U32 R129, RZ, RZ, R127 ;  /* 0x000000ffff817224 */ /* 0x000fe400078e007f */
[----:B------:R-:W5:Y:S01]  /*a410*/  LDL.LU.64 R126, [R1+0x148] ;  /* 0x00014800017e7983 */ /* 0x000f620000300a00 */
[----:B------:R-:W-:-:S03]  /*a420*/  IMAD.X R199, R121, 0x1, R68, P3 ;  /* 0x0000000179c77824 */ /* 0x000fc600018e0644 */
[----:B------:R-:W5:Y:S01]  /*a430*/  LDL.LU.64 R120, [R1+0x140] ;  /* 0x0001400001787983 */ /* 0x000f620000300a00 */
[-C--:B--2---:R-:W-:Y:S02]  /*a440*/  IADD3 R196, P1, PT, R136, R3.reuse, RZ ;  /* 0x0000000388c47210 */ /* 0x084fe40007f3e0ff */
[----:B---3--:R-:W-:-:S03]  /*a450*/  IADD3 R194, P3, PT, R124, R3, RZ ;  /* 0x000000037cc27210 */ /* 0x008fc60007f7e0ff */
[--C-:B------:R-:W-:Y:S02]  /*a460*/  IMAD.X R197, R137, 0x1, R68.reuse, P1 ;  /* 0x0000000189c57824 */ /* 0x100fe400008e0644 */
[----:B------:R-:W2:Y:S01]  /*a470*/  LDL.LU.64 R136, [R1+0x138] ;  /* 0x0001380001887983 */ /* 0x000ea20000300a00 */
[----:B------:R-:W-:-:S03]  /*a480*/  IMAD.X R195, R125, 0x1, R68, P3 ;  /* 0x000000017dc37824 */ /* 0x000fc600018e0644 */
[----:B------:R-:W3:Y:S01]  /*a490*/  LDL.LU.64 R124, [R1+0x130] ;  /* 0x00013000017c7983 */ /* 0x000ee20000300a00 */
[-C--:B----4-:R-:W-:Y:S02]  /*a4a0*/  IADD3 R192, P1, PT, R134, R3.reuse, RZ ;  /* 0x0000000386c07210 */ /* 0x090fe40007f3e0ff */
[----:B------:R-:W-:-:S03]  /*a4b0*/  IADD3 R190, P3, PT, R132, R3, RZ ;  /* 0x0000000384be7210 */ /* 0x000fc60007f7e0ff */
[--C-:B------:R-:W-:Y:S02]  /*a4c0*/  IMAD.X R193, R135, 0x1, R68.reuse, P1 ;  /* 0x0000000187c17824 */ /* 0x100fe400008e0644 */
[----:B------:R-:W4:Y:S01]  /*a4d0*/  LDL.LU.64 R134, [R1+0x128] ;  /* 0x0001280001867983 */ /* 0x000f220000300a00 */
[-C--:B-----5:R-:W-:Y:S01]  /*a4e0*/  IADD3 R188, P1, PT, R138, R3.reuse, RZ ;  /* 0x000000038abc7210 */ /* 0x0a0fe20007f3e0ff */
[--C-:B------:R-:W-:Y:S02]  /*a4f0*/  IMAD.X R191, R133, 0x1, R68.reuse, P3 ;  /* 0x0000000185bf7824 */ /* 0x100fe400018e0644 */
[----:B------:R-:W5:Y:S01]  /*a500*/  LDL.LU.64 R132, [R1+0x120] ;  /* 0x0001200001847983 */ /* 0x000f620000300a00 */
[----:B------:R-:W-:Y:S01]  /*a510*/  IADD3 R186, P3, PT, R130, R3, RZ ;  /* 0x0000000382ba7210 */ /* 0x000fe20007f7e0ff */
[----:B------:R-:W-:-:S04]  /*a520*/  IMAD.X R189, R139, 0x1, R68, P1 ;  /* 0x000000018bbd7824 */ /* 0x000fc800008e0644 */
[----:B------:R-:W-:Y:S02]  /*a530*/  IMAD.X R187, R131, 0x1, R68, P3 ;  /* 0x0000000183bb7824 */ /* 0x000fe400018e0644 */
[----:B------:R-:W5:Y:S01]  /*a540*/  LDL.LU.64 R130, [R1+0x118] ;  /* 0x0001180001827983 */ /* 0x000f620000300a00 */
[-C--:B------:R-:W-:Y:S02]  /*a550*/  IADD3 R184, P1, PT, R126, R3.reuse, RZ ;  /* 0x000000037eb87210 */ /* 0x080fe40007f3e0ff */
[----:B------:R-:W-:-:S03]  /*a560*/  IADD3 R182, P3, PT, R120, R3, RZ ;  /* 0x0000000378b67210 */ /* 0x000fc60007f7e0ff */
[--C-:B------:R-:W-:Y:S02]  /*a570*/  IMAD.X R185, R127, 0x1, R68.reuse, P1 ;  /* 0x000000017fb97824 */ /* 0x100fe400008e0644 */
[----:B------:R-:W5:Y:S01]  /*a580*/  LDL.LU.64 R126, [R1+0x110] ;  /* 0x00011000017e7983 */ /* 0x000f620000300a00 */
[----:B------:R-:W-:-:S03]  /*a590*/  IMAD.X R183, R121, 0x1, R68, P3 ;  /* 0x0000000179b77824 */ /* 0x000fc600018e0644 */
[----:B------:R-:W5:Y:S01]  /*a5a0*/  LDL.LU.64 R120, [R1+0x108] ;  /* 0x0001080001787983 */ /* 0x000f620000300a00 */
[----:B---3--:R-:W-:-:S05]  /*a5b0*/  IADD3 R178, P3, PT, R124, R3, RZ ;  /* 0x000000037cb27210 */ /* 0x008fca0007f7e0ff */
[----:B------:R-:W-:Y:S02]  /*a5c0*/  IMAD.X R179, R125, 0x1, R68, P3 ;  /* 0x000000017db37824 */ /* 0x000fe400018e0644 */
[----:B------:R-:W3:Y:S01]  /*a5d0*/  LDL.LU.64 R124, [R1+0x100] ;  /* 0x00010000017c7983 */ /* 0x000ee20000300a00 */
[----:B--2---:R-:W-:-:S05]  /*a5e0*/  IADD3 R180, P1, PT, R136, R3, RZ ;  /* 0x0000000388b47210 */ /* 0x004fca0007f3e0ff */
[----:B------:R-:W-:Y:S01]  /*a5f0*/  IMAD.X R181, R137, 0x1, R68, P1 ;  /* 0x0000000189b57824 */ /* 0x000fe200008e0644 */
[-C--:B----4-:R-:W-:Y:S02]  /*a600*/  IADD3 R176, P1, PT, R134, R3.reuse, RZ ;  /* 0x0000000386b07210 */ /* 0x090fe40007f3e0ff */
[----:B-----5:R-:W-:-:S03]  /*a610*/  IADD3 R174, P3, PT, R132, R3, RZ ;  /* 0x0000000384ae7210 */ /* 0x020fc60007f7e0ff */
[--C-:B------:R-:W-:Y:S02]  /*a620*/  IMAD.X R177, R135, 0x1, R68.reuse, P1 ;  /* 0x0000000187b17824 */ /* 0x100fe400008e0644 */
[----:B------:R-:W2:Y:S01]  /*a630*/  LDL.LU.64 R134, [R1+0xf8] ;  /* 0x0000f80001867983 */ /* 0x000ea20000300a00 */
[-C--:B------:R-:W-:Y:S01]  /*a640*/  IADD3 R172, P1, PT, R130, R3.reuse, RZ ;  /* 0x0000000382ac7210 */ /* 0x080fe20007f3e0ff */
[--C-:B------:R-:W-:Y:S02]  /*a650*/  IMAD.X R175, R133, 0x1, R68.reuse, P3 ;  /* 0x0000000185af7824 */ /* 0x100fe400018e0644 */
[----:B------:R-:W4:Y:S02]  /*a660*/  LDL.LU.64 R132, [R1+0xf0] ;  /* 0x0000f00001847983 */ /* 0x000f240000300a00 */
[----:B------:R-:W-:Y:S01]  /*a670*/  IMAD.X R173, R131, 0x1, R68, P1 ;  /* 0x0000000183ad7824 */ /* 0x000fe200008e0644 */
[----:B------:R-:W-:-:S05]  /*a680*/  IADD3 R170, P1, PT, R126, R3, RZ ;  /* 0x000000037eaa7210 */ /* 0x000fca0007f3e0ff */
[--C-:B------:R-:W-:Y:S01]  /*a690*/  IMAD.X R171, R127, 0x1, R68.reuse, P1 ;  /* 0x000000017fab7824 */ /* 0x100fe200008e0644 */
[-C--:B------:R-:W-:Y:S01]  /*a6a0*/  IADD3 R168, P1, PT, R120, R3.reuse, RZ ;  /* 0x0000000378a87210 */ /* 0x080fe20007f3e0ff */
[----:B------:R-:W5:Y:S04]  /*a6b0*/  LDL.LU.64 R126, [R1+0xe8] ;  /* 0x0000e800017e7983 */ /* 0x000f680000300a00 */
[----:B------:R-:W-:Y:S02]  /*a6c0*/  IMAD.X R169, R121, 0x1, R68, P1 ;  /* 0x0000000179a97824 */ /* 0x000fe400008e0644 */
[----:B------:R-:W5:Y:S01]  /*a6d0*/  LDL.LU.64 R120, [R1+0xe0] ;  /* 0x0000e00001787983 */ /* 0x000f620000300a00 */
[----:B---3--:R-:W-:-:S05]  /*a6e0*/  IADD3 R166, P1, PT, R124, R3, RZ ;  /* 0x000000037ca67210 */ /* 0x008fca0007f3e0ff */
[----:B------:R-:W-:Y:S02]  /*a6f0*/  IMAD.X R167, R125, 0x1, R68, P1 ;  /* 0x000000017da77824 */ /* 0x000fe400008e0644 */
[----:B------:R-:W3:Y:S04]  /*a700*/  LDL.LU.64 R124, [R1+0xd8] ;  /* 0x0000d800017c7983 */ /* 0x000ee80000300a00 */
[----:B------:R-:W3:Y:S01]  /*a710*/  LDL.LU.64 R130, [R1+0xd0] ;  /* 0x0000d00001827983 */ /* 0x000ee20000300a00 */
[----:B--2---:R-:W-:-:S05]  /*a720*/  IADD3 R164, P1, PT, R134, R3, RZ ;  /* 0x0000000386a47210 */ /* 0x004fca0007f3e0ff */
[----:B------:R-:W-:Y:S01]  /*a730*/  IMAD.X R165, R135, 0x1, R68, P1 ;  /* 0x0000000187a57824 */ /* 0x000fe200008e0644 */
[----:B----4-:R-:W-:-:S05]  /*a740*/  IADD3 R162, P1, PT, R132, R3, RZ ;  /* 0x0000000384a27210 */ /* 0x010fca0007f3e0ff */
[----:B------:R-:W-:Y:S02]  /*a750*/  IMAD.X R163, R133, 0x1, R68, P1 ;  /* 0x0000000185a37824 */ /* 0x000fe400008e0644 */
[----:B------:R-:W2:Y:S01]  /*a760*/  LDL.LU.64 R132, [R1+0xc8] ;  /* 0x0000c80001847983 */ /* 0x000ea20000300a00 */
[----:B-----5:R-:W-:-:S05]  /*a770*/  IADD3 R160, P1, PT, R126, R3, RZ ;  /* 0x000000037ea07210 */ /* 0x020fca0007f3e0ff */
[--C-:B------:R-:W-:Y:S01]  /*a780*/  IMAD.X R161, R127, 0x1, R68.reuse, P1 ;  /* 0x000000017fa17824 */ /* 0x100fe200008e0644 */
[-C--:B------:R-:W-:Y:S01]  /*a790*/  IADD3 R158, P1, PT, R120, R3.reuse, RZ ;  /* 0x00000003789e7210 */ /* 0x080fe20007f3e0ff */
[----:B------:R-:W4:Y:S04]  /*a7a0*/  LDL.LU.64 R126, [R1+0xc0] ;  /* 0x0000c000017e7983 */ /* 0x000f280000300a00 */
[----:B------:R-:W-:Y:S02]  /*a7b0*/  IMAD.X R159, R121, 0x1, R68, P1 ;  /* 0x00000001799f7824 */ /* 0x000fe400008e0644 */
[----:B------:R-:W5:Y:S01]  /*a7c0*/  LDL.LU.64 R120, [R1+0xb8] ;  /* 0x0000b80001787983 */ /* 0x000f620000300a00 */
[----:B---3--:R-:W-:-:S05]  /*a7d0*/  IADD3 R156, P1, PT, R124, R3, RZ ;  /* 0x000000037c9c7210 */ /* 0x008fca0007f3e0ff */
[----:B------:R-:W-:Y:S02]  /*a7e0*/  IMAD.X R157, R125, 0x1, R68, P1 ;  /* 0x000000017d9d7824 */ /* 0x000fe400008e0644 */
[----:B------:R-:W3:Y:S01]  /*a7f0*/  LDL.LU.64 R124, [R1+0xb0] ;  /* 0x0000b000017c7983 */ /* 0x000ee20000300a00 */
[----:B------:R-:W-:-:S05]  /*a800*/  IADD3 R154, P1, PT, R130, R3, RZ ;  /* 0x00000003829a7210 */ /* 0x000fca0007f3e0ff */
[----:B------:R-:W-:Y:S02]  /*a810*/  IMAD.X R155, R131, 0x1, R68, P1 ;  /* 0x00000001839b7824 */ /* 0x000fe400008e0644 */
[----:B------:R-:W3:Y:S01]  /*a820*/  LDL.LU.64 R130, [R1+0xa8] ;  /* 0x0000a80001827983 */ /* 0x000ee20000300a00 */
[----:B--2---:R-:W-:-:S05]  /*a830*/  IADD3 R152, P1, PT, R132, R3, RZ ;  /* 0x0000000384987210 */ /* 0x004fca0007f3e0ff */
[----:B------:R-:W-:Y:S01]  /*a840*/  IMAD.X R153, R133, 0x1, R68, P1 ;  /* 0x0000000185997824 */ /* 0x000fe200008e0644 */
[----:B----4-:R-:W-:-:S05]  /*a850*/  IADD3 R150, P1, PT, R126, R3, RZ ;  /* 0x000000037e967210 */ /* 0x010fca0007f3e0ff */
[--C-:B------:R-:W-:Y:S01]  /*a860*/  IMAD.X R151, R127, 0x1, R68.reuse, P1 ;  /* 0x000000017f977824 */ /* 0x100fe200008e0644 */
[-C--:B-----5:R-:W-:Y:S01]  /*a870*/  IADD3 R148, P1, PT, R120, R3.reuse, RZ ;  /* 0x0000000378947210 */ /* 0x0a0fe20007f3e0ff */
[----:B------:R-:W2:Y:S04]  /*a880*/  LDL.LU.64 R126, [R1+0xa0] ;  /* 0x0000a000017e7983 */ /* 0x000ea80000300a00 */
[----:B------:R-:W-:Y:S02]  /*a890*/  IMAD.X R149, R121, 0x1, R68, P1 ;  /* 0x0000000179957824 */ /* 0x000fe400008e0644 */
[----:B------:R-:W4:Y:S01]  /*a8a0*/  LDL.LU.64 R120, [R1+0x98] ;  /* 0x0000980001787983 */ /* 0x000f220000300a00 */
[----:B---3--:R-:W-:-:S05]  /*a8b0*/  IADD3 R146, P1, PT, R124, R3, RZ ;  /* 0x000000037c927210 */ /* 0x008fca0007f3e0ff */
[----:B------:R-:W-:Y:S02]  /*a8c0*/  IMAD.X R147, R125, 0x1, R68, P1 ;  /* 0x000000017d937824 */ /* 0x000fe400008e0644 */
[----:B------:R-:W3:Y:S04]  /*a8d0*/  LDL.LU.64 R124, [R1+0x90] ;  /* 0x00009000017c7983 */ /* 0x000ee80000300a00 */
[----:B------:R-:W5:Y:S01]  /*a8e0*/  LDL.LU.64 R134, [R1+0x88] ;  /* 0x0000880001867983 */ /* 0x000f620000300a00 */
[----:B------:R-:W-:-:S03]  /*a8f0*/  IADD3 R144, P5, PT, R130, R3, RZ ;  /* 0x0000000382907210 */ /* 0x000fc60007fbe0ff */
[----:B------:R-:W5:Y:S01]  /*a900*/  LDL.LU.64 R214, [R1+0x80] ;  /* 0x0000800001d67983 */ /* 0x000f620000300a00 */
[----:B------:R-:W-:Y:S02]  /*a910*/  IMAD.MOV.U32 R132, RZ, RZ, R128 ;  /* 0x000000ffff847224 */ /* 0x000fe400078e0080 */
[----:B------:R-:W-:Y:S02]  /*a920*/  IMAD.X R145, R131, 0x1, R68, P5 ;  /* 0x0000000183917824 */ /* 0x000fe400028e0644 */
[----:B------:R-:W-:Y:S02]  /*a930*/  IMAD.MOV.U32 R133, RZ, RZ, R129 ;  /* 0x000000ffff857224 */ /* 0x000fe400078e0081 */
[----:B------:R-:W5:Y:S04]  /*a940*/  LDL.LU.64 R128, [R1+0x78] ;  /* 0x0000780001807983 */ /* 0x000f680000300a00 */
[----:B------:R-:W5:Y:S01]  /*a950*/  LDL.LU.64 R130, [R1+0x70] ;  /* 0x0000700001827983 */ /* 0x000f620000300a00 */
[----:B--2---:R-:W-:-:S05]  /*a960*/  IADD3 R142, P5, PT, R126, R3, RZ ;  /* 0x000000037e8e7210 */ /* 0x004fca0007fbe0ff */
[----:B------:R-:W-:Y:S01]  /*a970*/  IMAD.X R143, R127, 0x1, R68, P5 ;  /* 0x000000017f8f7824 */ /* 0x000fe200028e0644 */
[----:B----4-:R-:W-:-:S05]  /*a980*/  IADD3 R140, P5, PT, R120, R3, RZ ;  /* 0x00000003788c7210 */ /* 0x010fca0007fbe0ff */
[----:B------:R-:W-:Y:S02]  /*a990*/  IMAD.X R141, R121, 0x1, R68, P5 ;  /* 0x00000001798d7824 */ /* 0x000fe400028e0644 */
[----:B------:R-:W2:Y:S04]  /*a9a0*/  LDL.LU.64 R120, [R1+0x68] ;  /* 0x0000680001787983 */ /* 0x000ea80000300a00 */
[----:B------:R-:W4:Y:S01]  /*a9b0*/  LDL.LU.64 R126, [R1+0x60] ;  /* 0x00006000017e7983 */ /* 0x000f220000300a00 */
[----:B-1----:R-:W-:Y:S02]  /*a9c0*/  UIADD3 UR40, UPT, UPT, UR40, -0x93, URZ ;  /* 0xffffff6d28287890 */ /* 0x002fe4000fffe0ff */
[----:B------:R-:W-:Y:S02]  /*a9d0*/  UIADD3 UR55, UPT, UPT, UR55, -0x92, URZ ;  /* 0xffffff6e37377890 */ /* 0x000fe4000fffe0ff */
[----:B------:R-:W-:-:S02]  /*a9e0*/  UISETP.GE.U32.AND UP1, UPT, UR53, 0x7fffff2d, UPT ;  /* 0x7fffff2d3500788c */ /* 0x000fc4000bf26070 */
[----:B------:R-:W-:Y:S02]  /*a9f0*/  UIADD3 UR41, UPT, UPT, UR41, -0x96, URZ ;  /* 0xffffff6a29297890 */ /* 0x000fe4000fffe0ff */
[----:B------:R-:W-:Y:S02]  /*aa00*/  UIADD3 UR54, UPT, UPT, UR54, -0x91, URZ ;  /* 0xffffff6f36367890 */ /* 0x000fe4000fffe0ff */
[----:B------:R-:W-:Y:S02]  /*aa10*/  UISETP.GE.U32.AND UP3, UPT, UR40, 0x7fffff2e, UPT ;  /* 0x7fffff2e2800788c */ /* 0x000fe4000bf66070 */
[----:B------:R-:W-:Y:S02]  /*aa20*/  UIADD3 UR42, UPT, UPT, UR42, -0x95, URZ ;  /* 0xffffff6b2a2a7890 */ /* 0x000fe4000fffe0ff */
[----:B------:R-:W-:Y:S02]  /*aa30*/  UIADD3 UR57, UPT, UPT, UR57, -0x98, URZ ;  /* 0xffffff6839397890 */ /* 0x000fe4000fffe0ff */
[----:B------:R-:W-:Y:S01]  /*aa40*/  UISETP.GE.U32.AND UP4, UPT, UR55, 0x7fffff2f, UPT ;  /* 0x7fffff2f3700788c */ /* 0x000fe2000bf86070 */
[----:B---3--:R-:W-:-:S05]  /*aa50*/  IADD3 R138, P5, PT, R124, R3, RZ ;  /* 0x000000037c8a7210 */ /* 0x008fca0007fbe0ff */
[----:B------:R-:W-:Y:S02]  /*aa60*/  IMAD.X R139, R125, 0x1, R68, P5 ;  /* 0x000000017d8b7824 */ /* 0x000fe400028e0644 */
[----:B------:R-:W3:Y:S04]  /*aa70*/  LDL.LU.64 R124, [R1+0x58] ;  /* 0x00005800017c7983 */ /* 0x000ee80000300a00 */
[----:B------:R-:W3:Y:S01]  /*aa80*/  LDL.LU.64 R216, [R1+0x50] ;  /* 0x0000500001d87983 */ /* 0x000ee20000300a00 */
[----:B------:R-:W-:Y:S02]  /*aa90*/  USEL UR40, URZ, 0x1, UP1 ;  /* 0x00000001ff287887 */ /* 0x000fe40008800000 */
[----:B------:R-:W-:Y:S02]  /*aaa0*/  UIADD3 UR43, UPT, UPT, UR43, -0x9c, URZ ;  /* 0xffffff642b2b7890 */ /* 0x000fe4000fffe0ff */
[----:B------:R-:W-:-:S02]  /*aab0*/  UISETP.GE.U32.AND UP1, UPT, UR41, 0x7fffff2b, UPT ;  /* 0x7fffff2b2900788c */ /* 0x000fc4000bf26070 */
[----:B------:R-:W-:Y:S02]  /*aac0*/  UIADD3 UR56, UPT, UPT, UR56, -0x97, URZ ;  /* 0xffffff6938387890 */ /* 0x000fe4000fffe0ff */
[----:B------:R-:W-:Y:S02]  /*aad0*/  UISETP.GE.U32.AND UP5, UPT, UR54, 0x7fffff30, UPT ;  /* 0x7fffff303600788c */ /* 0x000fe4000bfa6070 */
[----:B------:R-:W-:Y:S02]  /*aae0*/  USEL UR41, URZ, 0x1fffe, UP3 ;  /* 0x0001fffeff297887 */ /* 0x000fe40009800000 */
[----:B------:R-:W-:Y:S02]  /*aaf0*/  UIADD3 UR44, UPT, UPT, UR44, -0x9b, URZ ;  /* 0xffffff652c2c7890 */ /* 0x000fe4000fffe0ff */
[----:B------:R-:W-:Y:S02]  /*ab00*/  UISETP.GE.U32.AND UP3, UPT, UR42, 0x7fffff2c, UPT ;  /* 0x7fffff2c2a00788c */ /* 0x000fe4000bf66070 */
[----:B------:R-:W-:-:S02]  /*ab10*/  UISETP.GE.U32.AND UP6, UPT, UR57, 0x7fffff29, UPT ;  /* 0x7fffff293900788c */ /* 0x000fc4000bfc6070 */
[----:B------:R-:W-:Y:S02]  /*ab20*/  USEL UR42, URZ, 0x4, UP4 ;  /* 0x00000004ff2a7887 */ /* 0x000fe4000a000000 */
[----:B------:R-:W-:Y:S02]  /*ab30*/  UIADD3 UR45, UPT, UPT, UR45, -0x9a, URZ ;  /* 0xffffff662d2d7890 */ /* 0x000fe4000fffe0ff */
[----:B------:R-:W-:Y:S02]  /*ab40*/  UISETP.GE.U32.AND UP4, UPT, UR43, 0x7fffff25, UPT ;  /* 0x7fffff252b00788c */ /* 0x000fe4000bf86070 */
[----:B------:R-:W-:Y:S02]  /*ab50*/  UISETP.GE.U32.AND UP2, UPT, UR56, 0x7fffff2a, UPT ;  /* 0x7fffff2a3800788c */ /* 0x000fe4000bf46070 */
[----:B------:R-:W-:Y:S02]  /*ab60*/  USEL UR43, URZ, 0x7fff8, UP5 ;  /* 0x0007fff8ff2b7887 */ /* 0x000fe4000a800000 */
[----:B------:R-:W-:-:S02]  /*ab70*/  UIADD3 UR46, UPT, UPT, UR46, -0x99, URZ ;  /* 0xffffff672e2e7890 */ /* 0x000fc4000fffe0ff */
[----:B------:R-:W-:Y:S02]  /*ab80*/  UISETP.GE.U32.AND UP5, UPT, UR44, 0x7fffff26, UPT ;  /* 0x7fffff262c00788c */ /* 0x000fe4000bfa6070 */
[----:B------:R-:W-:Y:S02]  /*ab90*/  USEL UR44, URZ, 0x1, UP6 ;  /* 0x00000001ff2c7887 */ /* 0x000fe4000b000000 */
[----:B------:R-:W-:Y:S02]  /*aba0*/  UIADD3 UR47, UPT, UPT, UR47, -0xa0, URZ ;  /* 0xffffff602f2f7890 */ /* 0x000fe4000fffe0ff */
        /* <DEDUP_REMOVED lines=23> */
[----:B------:R-:W-:Y:S01]  /*ad20*/  UISETP.GE.U32.AND UP3, UPT, UR5, 0x7fffff0f, UPT ;  /* 0x7fffff0f0500788c */ /* 0x000fe2000bf66070 */
[----:B-----5:R-:W-:Y:S01]  /*ad30*/  IADD3 R136, P5, PT, R134, R3, RZ ;  /* 0x0000000386887210 */ /* 0x020fe20007fbe0ff */
[----:B------:R-:W-:Y:S02]  /*ad40*/  UIADD3 UR7, UPT, UPT, UR7, -0xb8, URZ ;  /* 0xffffff4807077890 */ /* 0x000fe4000fffe0ff */
[----:B------:R-:W-:Y:S02]  /*ad50*/  USEL UR5, URZ, 0x4, UP4 ;  /* 0x00000004ff057887 */ /* 0x000fe4000a000000 */
[----:B------:R-:W-:-:S02]  /*ad60*/  UIADD3 UR6, UPT, UPT, UR6, -0xb7, URZ ;  /* 0xffffff4906067890 */ /* 0x000fc4000fffe0ff */
[----:B------:R-:W-:Y:S02]  /*ad70*/  UISETP.GE.U32.AND UP4, UPT, UR4, 0x7fffff10, UPT ;  /* 0x7fffff100400788c */ /* 0x000fe4000bf86070 */
[----:B------:R-:W-:Y:S02]  /*ad80*/  UIADD3 UR16, UPT, UPT, UR16, -0xbc, URZ ;  /* 0xffffff4410107890 */ /* 0x000fe4000fffe0ff */
[----:B------:R-:W-:Y:S02]  /*ad90*/  UIADD3 UR9, UPT, UPT, UR9, -0xb5, URZ ;  /* 0xffffff4b09097890 */ /* 0x000fe4000fffe0ff */
[----:B------:R-:W-:Y:S02]  /*ada0*/  USEL UR4, URZ, 0x7fff8, UP5 ;  /* 0x0007fff8ff047887 */ /* 0x000fe4000a800000 */
[----:B------:R-:W-:Y:S02]  /*adb0*/  UISETP.GE.U32.AND UP5, UPT, UR7, 0x7fffff09, UPT ;  /* 0x7fffff090700788c */ /* 0x000fe4000bfa6070 */
[----:B------:R-:W-:Y:S01]  /*adc0*/  USEL UR53, URZ, 0x1, UP6 ;  /* 0x00000001ff357887 */ /* 0x000fe2000b000000 */
[----:B------:R-:W-:Y:S01]  /*add0*/  IMAD.X R137, R135, 0x1, R68, P5 ;  /* 0x0000000187897824 */ /* 0x000fe200028e0644 */
[----:B------:R-:W-:-:S02]  /*ade0*/  UIADD3 UR15, UPT, UPT, UR15, -0xbb, URZ ;  /* 0xffffff450f0f7890 */ /* 0x000fc4000fffe0ff */
[----:B------:R-:W-:Y:S02]  /*adf0*/  UISETP.GE.U32.AND UP6, UPT, UR6, 0x7fffff0a, UPT ;  /* 0x7fffff0a0600788c */ /* 0x000fe4000bfc6070 */
[----:B------:R-:W-:Y:S01]  /*ae00*/  USEL UR7, URZ, 0x7fff8, UP4 ;  /* 0x0007fff8ff077887 */ /* 0x000fe2000a000000 */
[----:B------:R-:W-:Y:S01]  /*ae10*/  IADD3 R134, P5, PT, R214, R3, RZ ;  /* 0x00000003d6867210 */ /* 0x000fe20007fbe0ff */
[----:B------:R-:W-:Y:S02]  /*ae20*/  UIADD3 UR14, UPT, UPT, UR14, -0xb6, URZ ;  /* 0xffffff4a0e0e7890 */ /* 0x000fe4000fffe0ff */
[----:B------:R-:W-:Y:S02]  /*ae30*/  USEL UR6, URZ, 0x4, UP3 ;  /* 0x00000004ff067887 */ /* 0x000fe40009800000 */
[----:B------:R-:W-:Y:S02]  /*ae40*/  UISETP.GE.U32.AND UP4, UPT, UR16, 0x7fffff05, UPT ;  /* 0x7fffff051000788c */ /* 0x000fe4000bf86070 */
[----:B------:R-:W-:-:S02]  /*ae50*/  UIADD3 UR21, UPT, UPT, UR21, -0xbe, URZ ;  /* 0xffffff4215157890 */ /* 0x000fc4000fffe0ff */
[----:B------:R-:W-:Y:S02]  /*ae60*/  UISETP.GE.U32.AND UP3, UPT, UR9, 0x7fffff0c, UPT ;  /* 0x7fffff0c0900788c */ /* 0x000fe4000bf66070 */
[----:B------:R-:W-:Y:S02]  /*ae70*/  UIADD3 UR19, UPT, UPT, UR19, -0xbf, URZ ;  /* 0xffffff4113137890 */ /* 0x000fe4000fffe0ff */
[----:B------:R-:W-:Y:S02]  /*ae80*/  USEL UR55, URZ, 0x1, UP5 ;  /* 0x00000001ff377887 */ /* 0x000fe4000a800000 */
[----:B------:R-:W-:Y:S02]  /*ae90*/  USEL UR54, URZ, 0x1fffe, UP2 ;  /* 0x0001fffeff367887 */ /* 0x000fe40009000000 */
[----:B------:R-:W-:Y:S02]  /*aea0*/  UISETP.GE.U32.AND UP5, UPT, UR15, 0x7fffff06, UPT ;  /* 0x7fffff060f00788c */ /* 0x000fe4000bfa6070 */
[----:B------:R-:W-:-:S02]  /*aeb0*/  UIADD3 UR20, UPT, UPT, UR20, -0xbd, URZ ;  /* 0xffffff4314147890 */ /* 0x000fc4000fffe0ff */
[----:B------:R-:W-:Y:S02]  /*aec0*/  UISETP.GE.U32.AND UP2, UPT, UR14, 0x7fffff0b, UPT ;  /* 0x7fffff0b0e00788c */ /* 0x000fe4000bf46070 */
[----:B------:R-:W-:Y:S01]  /*aed0*/  USEL UR57, URZ, 0x1, UP4 ;  /* 0x00000001ff397887 */ /* 0x000fe2000a000000 */
[----:B------:R-:W-:Y:S01]  /*aee0*/  IMAD.X R135, R215, 0x1, R68, P5 ;  /* 0x00000001d7877824 */ /* 0x000fe200028e0644 */
[----:B------:R-:W-:Y:S01]  /*aef0*/  USEL UR14, URZ, 0x7fff8, UP3 ;  /* 0x0007fff8ff0e7887 */ /* 0x000fe20009800000 */
[----:B------:R-:W-:Y:S01]  /*af00*/  IMAD.MOV.U32 R214, RZ, RZ, R132 ;  /* 0x000000ffffd67224 */ /* 0x000fe200078e0084 */
[----:B------:R-:W-:Y:S01]  /*af10*/  UISETP.GE.U32.AND UP4, UPT, UR21, 0x7fffff03, UPT ;  /* 0x7fffff031500788c */ /* 0x000fe2000bf86070 */
[----:B------:R-:W-:Y:S01]  /*af20*/  IADD3 R132, P5, PT, R128, R3, RZ ;  /* 0x0000000380847210 */ /* 0x000fe20007fbe0ff */
[----:B------:R-:W-:Y:S02]  /*af30*/  UIADD3 UR24, UPT, UPT, UR24, -0xa1, URZ ;  /* 0xffffff5f18187890 */ /* 0x000fe4000fffe0ff */
[----:B------:R-:W-:-:S02]  /*af40*/  UISETP.GE.U32.AND UP3, UPT, UR19, 0x7fffff02, UPT ;  /* 0x7fffff021300788c */ /* 0x000fc4000bf66070 */
[----:B------:R-:W-:Y:S02]  /*af50*/  UIADD3 UR17, UPT, UPT, UR17, -0xb9, URZ ;  /* 0xffffff4711117890 */ /* 0x000fe4000fffe0ff */
[----:B------:R-:W-:Y:S02]  /*af60*/  UIADD3 UR25, UPT, UPT, UR25, -0xa2, URZ ;  /* 0xffffff5e19197890 */ /* 0x000fe4000fffe0ff */
[----:B------:R-:W-:Y:S02]  /*af70*/  USEL UR58, URZ, 0x1fffe, UP5 ;  /* 0x0001fffeff3a7887 */ /* 0x000fe4000a800000 */
[----:B------:R-:W-:Y:S02]  /*af80*/  UISETP.GE.U32.AND UP5, UPT, UR20, 0x7fffff04, UPT ;  /* 0x7fffff041400788c */ /* 0x000fe4000bfa6070 */
[----:B------:R-:W-:Y:S02]  /*af90*/  UIADD3 UR27, UPT, UPT, UR27, -0xa8, URZ ;  /* 0xffffff581b1b7890 */ /* 0x000fe4000fffe0ff */
[----:B------:R-:W-:Y:S01]  /*afa0*/  USEL UR16, URZ, 0x4, UP4 ;  /* 0x00000004ff107887 */ /* 0x000fe2000a000000 */
[----:B------:R-:W-:Y:S01]  /*afb0*/  IMAD.MOV.U32 R215, RZ, RZ, R133 ;  /* 0x000000ffffd77224 */ /* 0x000fe200078e0085 */
[----:B------:R-:W-:-:S02]  /*afc0*/  USEL UR9, URZ, 0x4, UP2 ;  /* 0x00000004ff097887 */ /* 0x000fc40009000000 */
[----:B------:R-:W-:Y:S02]  /*afd0*/  USEL UR19, URZ, 0x1fffe, UP3 ;  /* 0x0001fffeff137887 */ /* 0x000fe40009800000 */
[----:B------:R-:W-:Y:S01]  /*afe0*/  UISETP.GE.U32.AND UP4, UPT, UR24, 0x7fffff20, UPT ;  /* 0x7fffff201800788c */ /* 0x000fe2000bf86070 */
[----:B------:R-:W-:Y:S01]  /*aff0*/  IMAD.X R133, R129, 0x1, R68, P5 ;  /* 0x0000000181857824 */ /* 0x000fe200028e0644 */
[----:B------:R-:W-:Y:S02]  /*b000*/  UIADD3 UR31, UPT, UPT, UR31, -0xac, URZ ;  /* 0xffffff541f1f7890 */ /* 0x000fe4000fffe0ff */
[----:B------:R-:W-:Y:S02]  /*b010*/  UISETP.GE.U32.AND UP2, UPT, UR17, 0x7fffff08, UPT ;  /* 0x7fffff081100788c */ /* 0x000fe4000bf46070 */
[----:B------:R-:W-:Y:S01]  /*b020*/  UISETP.GE.U32.AND UP3, UPT, UR25, 0x7fffff1f, UPT ;  /* 0x7fffff1f1900788c */ /* 0x000fe2000bf66070 */
[----:B------:R-:W-:Y:S01]  /*b030*/  IADD3 R128, P5, PT, R130, R3, RZ ;  /* 0x0000000382807210 */ /* 0x000fe20007fbe0ff */
[----:B------:R-:W-:-:S02]  /*b040*/  UIADD3 UR28, UPT, UPT, UR28, -0xa5, URZ ;  /* 0xffffff5b1c1c7890 */ /* 0x000fc4000fffe0ff */
[----:B------:R-:W-:Y:S02]  /*b050*/  USEL UR17, URZ, 0x7fff8, UP5 ;  /* 0x0007fff8ff117887 */ /* 0x000fe4000a800000 */
[----:B------:R-:W-:Y:S02]  /*b060*/  UISETP.GE.U32.AND UP5, UPT, UR27, 0x7fffff19, UPT ;  /* 0x7fffff191b00788c */ /* 0x000fe4000bfa6070 */
[----:B------:R-:W-:Y:S02]  /*b070*/  UIADD3 UR30, UPT, UPT, UR30, -0xab, URZ ;  /* 0xffffff551e1e7890 */ /* 0x000fe4000fffe0ff */
[----:B------:R-:W-:Y:S01]  /*b080*/  USEL UR21, URZ, 0x7fff8, UP4 ;  /* 0x0007fff8ff157887 */ /* 0x000fe2000a000000 */
[----:B------:R-:W-:Y:S01]  /*b090*/  VIADD R5, R5, 0xffffff71 ;  /* 0xffffff7105057836 */ /* 0x000fe20000000000 */
[----:B------:R-:W-:Y:S02]  /*b0a0*/  USEL UR20, URZ, 0x4, UP3 ;  /* 0x00000004ff147887 */ /* 0x000fe40009800000 */
[----:B------:R-:W-:-:S02]  /*b0b0*/  UISETP.GE.U32.AND UP4, UPT, UR31, 0x7fffff15, UPT ;  /* 0x7fffff151f00788c */ /* 0x000fc4000bf86070 */
[----:B------:R-:W-:Y:S02]  /*b0c0*/  UIADD3 UR36, UPT, UPT, UR36, -0xaf, URZ ;  /* 0xffffff5124247890 */ /* 0x000fe4000fffe0ff */
[----:B------:R-:W-:Y:S01]  /*b0d0*/  UISETP.GE.U32.AND UP3, UPT, UR28, 0x7fffff1c, UPT ;  /* 0x7fffff1c1c00788c */ /* 0x000fe2000bf66070 */
[--C-:B------:R-:W-:Y:S01]  /*b0e0*/  IMAD.X R129, R131, 0x1, R68.reuse, P5 ;  /* 0x0000000183817824 */ /* 0x100fe200028e0644 */
[----:B------:R-:W-:Y:S01]  /*b0f0*/  USEL UR28, URZ, 0x1, UP5 ;  /* 0x00000001ff1c7887 */ /* 0x000fe2000a800000 */
[-C--:B--2---:R-:W-:Y:S01]  /*b100*/  IADD3 R130, P5, PT, R120, R3.reuse, RZ ;  /* 0x0000000378827210 */ /* 0x084fe20007fbe0ff */
[----:B------:R-:W-:Y:S02]  /*b110*/  UISETP.GE.U32.AND UP5, UPT, UR30, 0x7fffff16, UPT ;  /* 0x7fffff161e00788c */ /* 0x000fe4000bfa6070 */
[----:B------:R-:W-:Y:S01]  /*b120*/  USEL UR30, URZ, 0x1, UP4 ;  /* 0x00000001ff1e7887 */ /* 0x000fe2000a000000 */
[----:B------:R-:W-:Y:S01]  /*b130*/  ISETP.GE.U32.AND P3, PT, R5, 0x7fffff32, PT ;  /* 0x7fffff320500780c */ /* 0x000fe20003f66070 */
[----:B------:R-:W-:Y:S01]  /*b140*/  UISETP.GE.U32.AND UP4, UPT, UR36, 0x7fffff12, UPT ;  /* 0x7fffff122400788c */ /* 0x000fe2000bf86070 */
[----:B------:R-:W1:Y:S01]  /*b150*/  LDC R5, c[0x0][0x3a0] ;  /* 0x0000e800ff057b82 */ /* 0x000e620000000800 */
[----:B------:R-:W-:Y:S01]  /*b160*/  USEL UR36, URZ, 0x1, UP1 ;  /* 0x00000001ff247887 */ /* 0x000fe20008800000 */
[----:B------:R-:W-:Y:S01]  /*b170*/  IMAD.X R131, R121, 0x1, R68, P5 ;  /* 0x0000000179837824 */ /* 0x000fe200028e0644 */
[----:B------:R-:W-:Y:S01]  /*b180*/  UIADD3 UR44, UPT, UPT, UR44, UR45, URZ ;  /* 0x0000002d2c2c7290 */ /* 0x000fe2000fffe0ff */
[----:B----4-:R-:W-:Y:S01]  /*b190*/  IADD3 R120, P5, PT, R126, R3, RZ ;  /* 0x000000037e787210 */ /* 0x010fe20007fbe0ff */
[----:B------:R-:W-:-:S02]  /*b1a0*/  UIADD3 UR36, UPT, UPT, UR36, UR52, URZ ;  /* 0x0000003424247290 */ /* 0x000fc4000fffe0ff */
[----:B------:R-:W-:Y:S02]  /*b1b0*/  UIADD3 UR53, UPT, UPT, UR53, UR54, URZ ;  /* 0x0000003635357290 */ /* 0x000fe4000fffe0ff */
[----:B------:R-:W-:Y:S01]  /*b1c0*/  UIADD3 UR48, UPT, UPT, UR48, UR49, URZ ;  /* 0x0000003130307290 */ /* 0x000fe2000fffe0ff */
[----:B------:R-:W-:Y:S01]  /*b1d0*/  IMAD.X R121, R127, 0x1, R68, P5 ;  /* 0x000000017f797824 */ /* 0x000fe200028e0644 */
[----:B------:R-:W-:Y:S01]  /*b1e0*/  ULOP3.LUT UR44, UR44, 0x3, URZ, 0xc0, !UPT ;  /* 0x000000032c2c7892 */ /* 0x000fe2000f8ec0ff */
[----:B------:R2:W-:Y:S01]  /*b1f0*/  LDGSTS.E [R252+0x18038], desc[UR32][R212.64], !P3 ;  /* 0x18038000d4fc7fae */ /* 0x0005e2000d9a1020 */
[----:B------:R-:W-:Y:S02]  /*b200*/  ULOP3.LUT UR36, UR36, 0x3, URZ, 0xc0, !UPT ;  /* 0x0000000324247892 */ /* 0x000fe4000f8ec0ff */
[----:B------:R-:W-:Y:S02]  /*b210*/  ULOP3.LUT UR53, UR53, 0x3, URZ, 0xc0, !UPT ;  /* 0x0000000335357892 */ /* 0x000fe4000f8ec0ff */
[----:B------:R-:W-:-:S02]  /*b220*/  USEL UR56, URZ, 0x1fffe, UP6 ;  /* 0x0001fffeff387887 */ /* 0x000fc4000b000000 */
[----:B------:R-:W-:Y:S02]  /*b230*/  UIADD3 UR40, UPT, UPT, UR40, UR41, URZ ;  /* 0x0000002928287290 */ /* 0x000fe4000fffe0ff */
[----:B------:R-:W-:Y:S02]  /*b240*/  ULOP3.LUT UR48, UR48, 0x3, URZ, 0xc0, !UPT ;  /* 0x0000000330307892 */ /* 0x000fe4000f8ec0ff */
[----:B------:R-:W-:Y:S02]  /*b250*/  UIADD3 UR44, UPT, UPT, UR44, UR47, UR46 ;  /* 0x0000002f2c2c7290 */ /* 0x000fe4000fffe02e */
[----:B------:R-:W-:Y:S02]  /*b260*/  UIADD3 UR4, UPT, UPT, UR36, UR4, UR5 ;  /* 0x0000000424047290 */ /* 0x000fe4000fffe005 */
[----:B------:R-:W-:Y:S02]  /*b270*/  UIADD3 UR6, UPT, UPT, UR53, UR7, UR6 ;  /* 0x0000000735067290 */ /* 0x000fe4000fffe006 */
[----:B------:R-:W-:-:S02]  /*b280*/  UIADD3 UR55, UPT, UPT, UR55, UR56, URZ ;  /* 0x0000003837377290 */ /* 0x000fc4000fffe0ff */
[----:B------:R-:W-:Y:S02]  /*b290*/  ULOP3.LUT UR40, UR40, 0x3, URZ, 0xc0, !UPT ;  /* 0x0000000328287892 */ /* 0x000fe4000f8ec0ff */
[----:B------:R-:W-:Y:S02]  /*b2a0*/  UIADD3 UR48, UPT, UPT, UR48, UR51, UR50 ;  /* 0x0000003330307290 */ /* 0x000fe4000fffe032 */
[----:B------:R-:W-:Y:S02]  /*b2b0*/  USHF.L.U32 UR7, UR44, 0x8, URZ ;  /* 0x000000082c077899 */ /* 0x000fe400080006ff */
[----:B------:R-:W-:Y:S02]  /*b2c0*/  ULOP3.LUT UR4, UR4, 0xf, URZ, 0xc0, !UPT ;  /* 0x0000000f04047892 */ /* 0x000fe4000f8ec0ff */
[----:B------:R-:W-:Y:S02]  /*b2d0*/  UIADD3 UR18, UPT, UPT, UR18, -0xba, URZ ;  /* 0xffffff4612127890 */ /* 0x000fe4000fffe0ff */
[----:B------:R-:W-:-:S02]  /*b2e0*/  ULOP3.LUT UR55, UR55, 0x3, URZ, 0xc0, !UPT ;  /* 0x0000000337377892 */ /* 0x000fc4000f8ec0ff */
[----:B------:R-:W-:Y:S02]  /*b2f0*/  UIADD3 UR40, UPT, UPT, UR40, UR43, UR42 ;  /* 0x0000002b28287290 */ /* 0x000fe4000fffe02a */
[----:B------:R-:W-:Y:S02]  /*b300*/  ULOP3.LUT UR7, UR7, 0xf00, URZ, 0xe2, !UPT ;  /* 0x00000f0007077892 */ /* 0x000fe4000f8ee2ff */
[----:B------:R-:W-:Y:S02]  /*b310*/  ULEA UR48, UR48, UR4, 0x4 ;  /* 0x0000000430307291 */ /* 0x000fe4000f8e20ff */
[----:B------:R-:W-:Y:S02]  /*b320*/  UIADD3 UR22, UPT, UPT, UR22, -0xa3, URZ ;  /* 0xffffff5d16167890 */ /* 0x000fe4000fffe0ff */
[----:B------:R-:W-:Y:S01]  /*b330*/  UISETP.GE.U32.AND UP6, UPT, UR18, 0x7fffff07, UPT ;  /* 0x7fffff071200788c */ /* 0x000fe2000bfc6070 */
[----:B-1----:R-:W-:Y:S01]  /*b340*/  VIADD R5, R5, 0xffffff70 ;  /* 0xffffff7005057836 */ /* 0x002fe20000000000 */
[----:B------:R-:W-:-:S02]  /*b350*/  USEL UR18, URZ, 0x7fff8, UP2 ;  /* 0x0007fff8ff127887 */ /* 0x000fc40009000000 */
[----:B------:R-:W-:Y:S02]  /*b360*/  UIADD3 UR9, UPT, UPT, UR55, UR14, UR9 ;  /* 0x0000000e37097290 */ /* 0x000fe4000fffe009 */
[----:B------:R-:W-:Y:S02]  /*b370*/  ULEA UR7, UR40, UR7, 0xc ;  /* 0x0000000728077291 */ /* 0x000fe4000f8e60ff */
[----:B------:R-:W-:Y:S02]  /*b380*/  ULOP3.LUT UR48, UR48, 0xff, URZ, 0xc0, !UPT ;  /* 0x000000ff30307892 */ /* 0x000fe4000f8ec0ff */
[----:B------:R-:W-:Y:S02]  /*b390*/  UISETP.GE.U32.AND UP2, UPT, UR22, 0x7fffff1e, UPT ;  /* 0x7fffff1e1600788c */ /* 0x000fe4000bf46070 */
[----:B------:R-:W-:Y:S02]  /*b3a0*/  UIADD3 UR29, UPT, UPT, UR29, -0xa6, URZ ;  /* 0xffffff5a1d1d7890 */ /* 0x000fe4000fffe0ff */
[----:B------:R-:W-:-:S02]  /*b3b0*/  USHF.L.U32 UR9, UR9, 0x8, URZ ;  /* 0x0000000809097899 */ /* 0x000fc400080006ff */
[----:B------:R-:W-:Y:S01]  /*b3c0*/  UIADD3 UR7, UPT, UPT, UR7, UR48, URZ ;  /* 0x0000003007077290 */ /* 0x000fe2000fffe0ff */
[----:B------:R-:W-:Y:S01]  /*b3d0*/  ISETP.GE.U32.AND P4, PT, R5, 0x7fffff31, PT ;  /* 0x7fffff310500780c */ /* 0x000fe20003f86070 */
[----:B------:R-:W-:Y:S01]  /*b3e0*/  USEL UR60, URZ, 0x1fffe, UP2 ;  /* 0x0001fffeff3c7887 */ /* 0x000fe20009000000 */
[----:B------:R-:W1:Y:S01]  /*b3f0*/  LDC R5, c[0x0][0x3a0] ;  /* 0x0000e800ff057b82 */ /* 0x000e620000000800 */
[----:B------:R-:W-:Y:S02]  /*b400*/  UIADD3 UR23, UPT, UPT, UR23, -0xa4, URZ ;  /* 0xffffff5c17177890 */ /* 0x000fe4000fffe0ff */
[----:B------:R-:W-:Y:S02]  /*b410*/  UISETP.GE.U32.AND UP2, UPT, UR29, 0x7fffff1b, UPT ;  /* 0x7fffff1b1d00788c */ /* 0x000fe4000bf46070 */
[----:B------:R-:W-:Y:S02]  /*b420*/  UIADD3 UR34, UPT, UPT, UR34, -0xa9, URZ ;  /* 0xffffff5722227890 */ /* 0x000fe4000fffe0ff */
[----:B------:R-:W-:-:S02]  /*b430*/  UIADD3 UR37, UPT, UPT, UR37, -0xb0, URZ ;  /* 0xffffff5025257890 */ /* 0x000fc4000fffe0ff */
[----:B------:R-:W-:Y:S02]  /*b440*/  ULOP3.LUT UR4, UR9, 0xf00, URZ, 0xe2, !UPT ;  /* 0x00000f0009047892 */ /* 0x000fe4000f8ee2ff */
[----:B------:R-:W-:Y:S01]  /*b450*/  ULOP3.LUT UR7, UR7, 0xffff, URZ, 0xc0, !UPT ;  /* 0x0000ffff07077892 */ /* 0x000fe2000f8ec0ff */
[----:B---3--:R-:W-:Y:S01]  /*b460*/  IADD3 R126, P5, PT, R124, R3, RZ ;  /* 0x000000037c7e7210 */ /* 0x008fe20007fbe0ff */
[----:B------:R-:W-:Y:S02]  /*b470*/  USEL UR15, URZ, 0x4, UP6 ;  /* 0x00000004ff0f7887 */ /* 0x000fe4000b000000 */
[----:B------:R-:W-:Y:S01]  /*b480*/  UIADD3 UR26, UPT, UPT, UR26, -0xa7, URZ ;  /* 0xffffff591a1a7890 */ /* 0x000fe2000fffe0ff */
[----:B--2---:R-:W-:Y:S01]  /*b490*/  IADD3 R212, P3, PT, R222, R69, RZ ;  /* 0x00000045ded47210 */ /* 0x004fe20007f7e0ff */
[--C-:B------:R-:W-:Y:S01]  /*b4a0*/  IMAD.X R127, R125, 0x1, R68.reuse, P5 ;  /* 0x000000017d7f7824 */ /* 0x100fe200028e0644 */
[-C--:B------:R-:W-:Y:S01]  /*b4b0*/  IADD3 R124, P5, PT, R216, R3.reuse, RZ ;  /* 0x00000003d87c7210 */ /* 0x080fe20007fbe0ff */
[----:B------:R-:W-:Y:S04]  /*b4c0*/  LDGSTS.E [R252+0x1803c], desc[UR32][R210.64], !P4 ;  /* 0x1803c000d2fc7fae */ /* 0x000fe8000e1a1020 */
[----:B------:R-:W-:Y:S01]  /*b4d0*/  IMAD.X R125, R217, 0x1, R68, P5 ;  /* 0x00000001d97d7824 */ /* 0x000fe200028e0644 */
[----:B------:R-:W-:Y:S01]  /*b4e0*/  IADD3 R108, P5, PT, R108, R3, RZ ;  /* 0x000000036c6c7210 */ /* 0x000fe20007fbe0ff */
[----:B------:R-:W-:-:S02]  /*b4f0*/  UISETP.GE.U32.AND UP6, UPT, UR23, 0x7fffff1d, UPT ;  /* 0x7fffff1d1700788c */ /* 0x000fc4000bfc6070 */
[----:B------:R-:W-:Y:S02]  /*b500*/  USEL UR22, URZ, 0x4, UP2 ;  /* 0x00000004ff167887 */ /* 0x000fe40009000000 */
[----:B------:R-:W-:Y:S01]  /*b510*/  ULEA UR4, UR6, UR4, 0xc ;  /* 0x0000000406047291 */ /* 0x000fe2000f8e60ff */
[--C-:B------:R-:W-:Y:S01]  /*b520*/  IMAD.X R109, R109, 0x1, R68.reuse, P5 ;  /* 0x000000016d6d7824 */ /* 0x100fe200028e0644 */
[-C--:B------:R-:W-:Y:S01]  /*b530*/  IADD3 R110, P5, PT, R110, R3.reuse, RZ ;  /* 0x000000036e6e7210 */ /* 0x080fe20007fbe0ff */
[----:B------:R-:W-:Y:S02]  /*b540*/  UISETP.GE.U32.AND UP2, UPT, UR34, 0x7fffff18, UPT ;  /* 0x7fffff182200788c */ /* 0x000fe4000bf46070 */
[----:B------:R-:W-:Y:S02]  /*b550*/  USHF.R.U32.HI UR9, URZ, 0xf, UR7 ;  /* 0x0000000fff097899 */ /* 0x000fe40008011607 */
[----:B------:R-:W-:Y:S01]  /*b560*/  USHF.R.U32.HI UR14, URZ, 0xd, UR7 ;  /* 0x0000000dff0e7899 */ /* 0x000fe20008011607 */
[----:B------:R-:W-:Y:S01]  /*b570*/  IMAD.X R111, R111, 0x1, R68, P5 ;  /* 0x000000016f6f7824 */ /* 0x000fe200028e0644 */
[-C--:B------:R-:W-:Y:S01]  /*b580*/  IADD3 R112, P5, PT, R112, R3.reuse, RZ ;  /* 0x0000000370707210 */ /* 0x080fe20007fbe0ff */
[----:B------:R-:W-:Y:S01]  /*b590*/  USEL UR23, URZ, 0x7fff8, UP3 ;  /* 0x0007fff8ff177887 */ /* 0x000fe20009800000 */
[----:B-1----:R-:W-:Y:S01]  /*b5a0*/  VIADD R5, R5, 0xffffff40 ;  /* 0xffffff4005057836 */ /* 0x002fe20000000000 */
[----:B------:R-:W-:Y:S01]  /*b5b0*/  UISETP.GE.U32.AND UP3, UPT, UR37, 0x7fffff11, UPT ;  /* 0x7fffff112500788c */ /* 0x000fe2000bf66070 */
[----:B------:R-:W-:Y:S01]  /*b5c0*/  IMAD.X R213, R223, 0x1, R70, P3 ;  /* 0x00000001dfd57824 */ /* 0x000fe200018e0646 */
[----:B------:R-:W-:Y:S01]  /*b5d0*/  USHF.R.U32.HI UR6, URZ, 0xe, UR7 ;  /* 0x0000000eff067899 */ /* 0x000fe20008011607 */
[----:B------:R-:W-:Y:S01]  /*b5e0*/  IMAD.X R113, R113, 0x1, R68, P5 ;  /* 0x0000000171717824 */ /* 0x000fe200028e0644 */
[----:B------:R-:W-:Y:S01]  /*b5f0*/  USEL UR27, URZ, 0x7fff8, UP2 ;  /* 0x0007fff8ff1b7887 */ /* 0x000fe20009000000 */
[----:B------:R-:W-:Y:S01]  /*b600*/  IADD3 R114, P5, PT, R114, R3, RZ ;  /* 0x0000000372727210 */ /* 0x000fe20007fbe0ff */
[----:B------:R-:W-:Y:S01]  /*b610*/  USEL UR34, URZ, 0x1, UP3 ;  /* 0x00000001ff227887 */ /* 0x000fe20009800000 */
[----:B------:R-:W1:Y:S01]  /*b620*/  LDC R217, c[0x0][0x3a0] ;  /* 0x0000e800ffd97b82 */ /* 0x000e620000000800 */
[----:B------:R-:W-:-:S02]  /*b630*/  ULOP3.LUT UP2, URZ, UR9, 0x1, URZ, 0xc0, !UPT ;  /* 0x0000000109ff7892 */ /* 0x000fc4000f84c0ff */
[----:B------:R-:W-:Y:S01]  /*b640*/  ULOP3.LUT UP3, URZ, UR6, 0x1, URZ, 0xc0, !UPT ;  /* 0x0000000106ff7892 */ /* 0x000fe2000f86c0ff */
[----:B------:R-:W-:-:S03]  /*b650*/  IMAD.X R115, R115, 0x1, R68, P5 ;  /* 0x0000000173737824 */ /* 0x000fc600028e0644 */
[----:B------:R-:W-:Y:S02]  /*b660*/  PLOP3.LUT P5, PT, PT, PT, UP2, 0x40, 0x4 ;  /* 0x000000000004781c */ /* 0x000fe40003fae828 */
[----:B------:R-:W-:Y:S01]  /*b670*/  PLOP3.LUT P6, PT, PT, PT, UP3, 0x40, 0x4 ;  /* 0x000000000004781c */ /* 0x000fe20003fce838 */
[----:B------:R-:W-:Y:S02]  /*b680*/  USHF.R.U32.HI UR9, URZ, 0xc, UR7 ;  /* 0x0000000cff097899 */ /* 0x000fe40008011607 */
[----:B------:R-:W-:Y:S02]  /*b690*/  ULOP3.LUT UP2, URZ, UR14, 0x1, URZ, 0xc0, !UPT ;  /* 0x000000010eff7892 */ /* 0x000fe4000f84c0ff */
[----:B------:R-:W-:Y:S02]  /*b6a0*/  USEL UR59, URZ, 0x1, UP6 ;  /* 0x00000001ff3b7887 */ /* 0x000fe4000b000000 */
[----:B------:R-:W-:Y:S02]  /*b6b0*/  UISETP.GE.U32.AND UP6, UPT, UR26, 0x7fffff1a, UPT ;  /* 0x7fffff1a1a00788c */ /* 0x000fe4000bfc6070 */
[----:B------:R-:W-:-:S02]  /*b6c0*/  USHF.R.U32.HI UR6, URZ, 0xb, UR7 ;  /* 0x0000000bff067899 */ /* 0x000fc40008011607 */
[----:B------:R-:W-:Y:S01]  /*b6d0*/  ULOP3.LUT UP3, URZ, UR9, 0x1, URZ, 0xc0, !UPT ;  /* 0x0000000109ff7892 */ /* 0x000fe2000f86c0ff */
[----:B------:R2:W-:Y:S01]  /*b6e0*/  LDGSTS.E [R252+0x18040], desc[UR32][R208.64], !P5 ;  /* 0x18040000d0fc7fae */ /* 0x0005e2000e9a1020 */
[----:B------:R-:W-:Y:S01]  /*b6f0*/  ISETP.GE.U32.AND P1, PT, R5, 0x7fffff01, PT ;  /* 0x7fffff010500780c */ /* 0x000fe20003f26070 */
[----:B------:R-:W-:Y:S01]  /*b700*/  USEL UR29, URZ, 0x1fffe, UP6 ;  /* 0x0001fffeff1d7887 */ /* 0x000fe2000b000000 */
[----:B------:R-:W-:Y:S01]  /*b710*/  PLOP3.LUT P4, PT, PT, PT, UP2, 0x40, 0x4 ;  /* 0x000000000004781c */ /* 0x000fe20003f8e828 */
[----:B------:R3:W-:Y:S01]  /*b720*/  LDGSTS.E [R252+0x18044], desc[UR32][R206.64], !P6 ;  /* 0x18044000cefc7fae */ /* 0x0007e2000f1a1020 */
[----:B------:R-:W-:Y:S01]  /*b730*/  ULOP3.LUT UP2, URZ, UR6, 0x1, URZ, 0xc0, !UPT ;  /* 0x0000000106ff7892 */ /* 0x000fe2000f84c0ff */
[----:B------:R-:W-:Y:S01]  /*b740*/  SEL R5, RZ, 0x1, P1 ;  /* 0x00000001ff057807 */ /* 0x000fe20000800000 */
[----:B------:R-:W-:Y:S01]  /*b750*/  USHF.R.U32.HI UR14, URZ, 0xa, UR7 ;  /* 0x0000000aff0e7899 */ /* 0x000fe20008011607 */
[----:B------:R-:W-:Y:S02]  /*b760*/  PLOP3.LUT P3, PT, PT, PT, UP3, 0x40, 0x4 ;  /* 0x000000000004781c */ /* 0x000fe40003f6e838 */
[-C--:B--2---:R-:W-:Y:S01]  /*b770*/  IADD3 R208, P6, PT, R226, R69.reuse, RZ ;  /* 0x00000045e2d07210 */ /* 0x084fe20007fde0ff */
[----:B------:R-:W-:Y:S01]  /*b780*/  UIADD3 UR28, UPT, UPT, UR28, UR29, URZ ;  /* 0x0000001d1c1c7290 */ /* 0x000fe2000fffe0ff */
[----:B------:R-:W-:Y:S01]  /*b790*/  R2UR UR29, R5 ;  /* 0x00000000051d72ca */ /* 0x000fe200000e0000 */
[----:B------:R-:W-:Y:S01]  /*b7a0*/  USHF.R.U32.HI UR6, URZ, 0x9, UR7 ;  /* 0x00000009ff067899 */ /* 0x000fe20008011607 */
[----:B---3--:R-:W-:Y:S01]  /*b7b0*/  IADD3 R206, P5, PT, R224, R69, RZ ;  /* 0x00000045e0ce7210 */ /* 0x008fe20007fbe0ff */
[----:B------:R-:W-:Y:S01]  /*b7c0*/  IMAD.X R209, R227, 0x1, R70, P6 ;  /* 0x00000001e3d17824 */ /* 0x000fe200030e0646 */
[----:B------:R-:W-:Y:S01]  /*b7d0*/  PLOP3.LUT P6, PT, PT, PT, UP2, 0x40, 0x4 ;  /* 0x000000000004781c */ /* 0x000fe20003fce828 */
[----:B------:R-:W-:Y:S01]  /*b7e0*/  ULOP3.LUT UP2, URZ, UR14, 0x1, URZ, 0xc0, !UPT ;  /* 0x000000010eff7892 */ /* 0x000fe2000f84c0ff */
[----:B------:R-:W-:Y:S01]  /*b7f0*/  LDGSTS.E [R252+0x18048], desc[UR32][R204.64], !P4 ;  /* 0x18048000ccfc7fae */ /* 0x000fe2000e1a1020 */
[----:B------:R-:W-:-:S02]  /*b800*/  USHF.R.U32.HI UR9, URZ, 0x8, UR7 ;  /* 0x00000008ff097899 */ /* 0x000fc40008011607 */
[----:B------:R-:W-:Y:S02]  /*b810*/  UIADD3 UR35, UPT, UPT, UR35, -0xaa, URZ ;  /* 0xffffff5623237890 */ /* 0x000fe4000fffe0ff */
[----:B------:R-:W-:Y:S01]  /*b820*/  ULOP3.LUT UP3, URZ, UR6, 0x1, URZ, 0xc0, !UPT ;  /* 0x0000000106ff7892 */ /* 0x000fe2000f86c0ff */
[----:B------:R-:W-:Y:S01]  /*b830*/  IMAD.X R207, R225, 0x1, R70, P5 ;  /* 0x00000001e1cf7824 */ /* 0x000fe200028e0646 */
[----:B------:R-:W-:Y:S01]  /*b840*/  PLOP3.LUT P4, PT, PT, PT, UP2, 0x40, 0x4 ;  /* 0x000000000004781c */ /* 0x000fe20003f8e828 */
[----:B------:R-:W-:Y:S01]  /*b850*/  ULOP3.LUT UP2, URZ, UR9, 0x1, URZ, 0xc0, !UPT ;  /* 0x0000000109ff7892 */ /* 0x000fe2000f84c0ff */
[----:B------:R-:W-:Y:S01]  /*b860*/  IADD3 R210, P5, PT, R228, R69, RZ ;  /* 0x00000045e4d27210 */ /* 0x000fe20007fbe0ff */
[----:B------:R-:W-:Y:S01]  /*b870*/  UISETP.GE.U32.AND UP6, UPT, UR35, 0x7fffff17, UPT ;  /* 0x7fffff172300788c */ /* 0x000fe2000bfc6070 */
[----:B------:R-:W-:Y:S01]  /*b880*/  LDGSTS.E [R252+0x1804c], desc[UR32][R202.64], !P3 ;  /* 0x1804c000cafc7fae */ /* 0x000fe2000d9a1020 */
[----:B------:R-:W-:Y:S01]  /*b890*/  UIADD3 UR38, UPT, UPT, UR38, -0xad, URZ ;  /* 0xffffff5326267890 */ /* 0x000fe2000fffe0ff */
[----:B------:R-:W-:Y:S01]  /*b8a0*/  PLOP3.LUT P3, PT, PT, PT, UP3, 0x40, 0x4 ;  /* 0x000000000004781c */ /* 0x000fe20003f6e838 */
[----:B------:R-:W-:-:S02]  /*b8b0*/  UIADD3 UR39, UPT, UPT, UR39, -0xae, URZ ;  /* 0xffffff5227277890 */ /* 0x000fc4000fffe0ff */
[----:B------:R-:W-:Y:S01]  /*b8c0*/  USHF.R.U32.HI UR14, URZ, 0x7, UR7 ;  /* 0x00000007ff0e7899 */ /* 0x000fe20008011607 */
[----:B------:R-:W-:Y:S01]  /*b8d0*/  IMAD.X R211, R229, 0x1, R70, P5 ;  /* 0x00000001e5d37824 */ /* 0x000fe200028e0646 */
[----:B------:R-:W-:Y:S01]  /*b8e0*/  USEL UR35, URZ, 0x1fffe, UP4 ;  /* 0x0001fffeff237887 */ /* 0x000fe2000a000000 */
[----:B------:R-:W-:Y:S01]  /*b8f0*/  PLOP3.LUT P5, PT, PT, PT, UP2, 0x40, 0x4 ;  /* 0x000000000004781c */ /* 0x000fe20003fae828 */
[----:B------:R-:W-:Y:S01]  /*b900*/  USEL UR31, URZ, 0x1fffe, UP5 ;  /* 0x0001fffeff1f7887 */ /* 0x000fe2000a800000 */
[----:B------:R-:W-:Y:S01]  /*b910*/  LDGSTS.E [R252+0x18050], desc[UR32][R200.64], !P6 ;  /* 0x18050000c8fc7fae */ /* 0x000fe2000f1a1020 */
[----:B------:R-:W-:Y:S02]  /*b920*/  USEL UR24, URZ, 0x4, UP6 ;  /* 0x00000004ff187887 */ /* 0x000fe4000b000000 */
[----:B------:R-:W-:Y:S01]  /*b930*/  UISETP.GE.U32.AND UP5, UPT, UR39, 0x7fffff13, UPT ;  /* 0x7fffff132700788c */ /* 0x000fe2000bfa6070 */
[----:B------:R-:W-:Y:S01]  /*b940*/  LDGSTS.E [R252+0x18054], desc[UR32][R198.64], !P4 ;  /* 0x18054000c6fc7fae */ /* 0x000fe2000e1a1020 */
[----:B------:R-:W-:-:S02]  /*b950*/  UISETP.GE.U32.AND UP6, UPT, UR38, 0x7fffff14, UPT ;  /* 0x7fffff142600788c */ /* 0x000fc4000bfc6070 */
[----:B------:R-:W-:Y:S01]  /*b960*/  UIADD3 UR34, UPT, UPT, UR34, UR35, URZ ;  /* 0x0000002322227290 */ /* 0x000fe2000fffe0ff */
[----:B------:R-:W-:Y:S01]  /*b970*/  LDGSTS.E [R252+0x18058], desc[UR32][R196.64], !P3 ;  /* 0x18058000c4fc7fae */ /* 0x000fe2000d9a1020 */
[----:B------:R-:W-:Y:S02]  /*b980*/  UIADD3 UR19, UPT, UPT, UR29, UR19, URZ ;  /* 0x000000131d137290 */ /* 0x000fe4000fffe0ff */
[----:B------:R-:W-:Y:S01]  /*b990*/  USHF.R.U32.HI UR9, URZ, 0x6, UR7 ;  /* 0x00000006ff097899 */ /* 0x000fe20008011607 */
[----:B------:R-:W-:Y:S01]  /*b9a0*/  LDGSTS.E [R252+0x1805c], desc[UR32][R194.64], !P5 ;  /* 0x1805c000c2fc7fae */ /* 0x000fe2000e9a1020 */
[----:B------:R-:W-:Y:S02]  /*b9b0*/  ULOP3.LUT UP2, URZ, UR14, 0x1, URZ, 0xc0, !UPT ;  /* 0x000000010eff7892 */ /* 0x000fe4000f84c0ff */
[----:B------:R-:W-:Y:S02]  /*b9c0*/  USEL UR25, URZ, 0x4, UP5 ;  /* 0x00000004ff197887 */ /* 0x000fe4000a800000 */
[----:B------:R-:W-:-:S02]  /*b9d0*/  USEL UR26, URZ, 0x7fff8, UP6 ;  /* 0x0007fff8ff1a7887 */ /* 0x000fc4000b000000 */
[----:B------:R-:W-:Y:S02]  /*b9e0*/  UIADD3 UR57, UPT, UPT, UR57, UR58, URZ ;  /* 0x0000003a39397290 */ /* 0x000fe4000fffe0ff */
[----:B------:R-:W-:Y:S02]  /*b9f0*/  UIADD3 UR30, UPT, UPT, UR30, UR31, URZ ;  /* 0x0000001f1e1e7290 */ /* 0x000fe4000fffe0ff */
[----:B------:R-:W-:Y:S02]  /*ba00*/  ULOP3.LUT UR28, UR28, 0x3, URZ, 0xc0, !UPT ;  /* 0x000000031c1c7892 */ /* 0x000fe4000f8ec0ff */
[----:B------:R-:W-:Y:S02]  /*ba10*/  ULOP3.LUT UR34, UR34, 0x3, URZ, 0xc0, !UPT ;  /* 0x0000000322227892 */ /* 0x000fe4000f8ec0ff */
[----:B------:R-:W-:Y:S02]  /*ba20*/  ULOP3.LUT UR19, UR19, 0x3, URZ, 0xc0, !UPT ;  /* 0x0000000313137892 */ /* 0x000fe4000f8ec0ff */
[----:B------:R-:W-:-:S02]  /*ba30*/  USHF.R.U32.HI UR6, URZ, 0x5, UR7 ;  /* 0x00000005ff067899 */ /* 0x000fc40008011607 */
[----:B------:R-:W-:Y:S01]  /*ba40*/  ULOP3.LUT UP3, URZ, UR9, 0x1, URZ, 0xc0, !UPT ;  /* 0x0000000109ff7892 */ /* 0x000fe2000f86c0ff */
[----:B------:R-:W-:Y:S01]  /*ba50*/  PLOP3.LUT P4, PT, PT, PT, UP2, 0x40, 0x4 ;  /* 0x000000000004781c */ /* 0x000fe20003f8e828 */
[----:B------:R-:W-:Y:S02]  /*ba60*/  UIADD3 UR59, UPT, UPT, UR59, UR60, URZ ;  /* 0x0000003c3b3b7290 */ /* 0x000fe4000fffe0ff */
[----:B------:R-:W-:Y:S02]  /*ba70*/  ULOP3.LUT UR57, UR57, 0x3, URZ, 0xc0, !UPT ;  /* 0x0000000339397892 */ /* 0x000fe4000f8ec0ff */
[----:B------:R-:W-:Y:S02]  /*ba80*/  ULOP3.LUT UR30, UR30, 0x3, URZ, 0xc0, !UPT ;  /* 0x000000031e1e7892 */ /* 0x000fe4000f8ec0ff */
[----:B------:R-:W-:Y:S02]  /*ba90*/  UIADD3 UR22, UPT, UPT, UR28, UR23, UR22 ;  /* 0x000000171c167290 */ /* 0x000fe4000fffe016 */
[----:B------:R-:W-:-:S02]  /*baa0*/  UIADD3 UR25, UPT, UPT, UR34, UR26, UR25 ;  /* 0x0000001a22197290 */ /* 0x000fc4000fffe019 */
[----:B------:R-:W-:Y:S02]  /*bab0*/  UIADD3 UR16, UPT, UPT, UR19, UR17, UR16 ;  /* 0x0000001113107290 */ /* 0x000fe4000fffe010 */
[----:B------:R-:W-:Y:S01]  /*bac0*/  ULOP3.LUT UP4, URZ, UR6, 0x1, URZ, 0xc0, !UPT ;  /* 0x0000000106ff7892 */ /* 0x000fe2000f88c0ff */
[----:B------:R-:W-:Y:S01]  /*bad0*/  PLOP3.LUT P3, PT, PT, PT, UP3, 0x40, 0x4 ;  /* 0x000000000004781c */ /* 0x000fe20003f6e838 */
[----:B------:R-:W-:Y:S01]  /*bae0*/  USHF.R.U32.HI UR14, URZ, 0x4, UR7 ;  /* 0x00000004ff0e7899 */ /* 0x000fe20008011607 */
[----:B------:R-:W-:Y:S01]  /*baf0*/  LDGSTS.E [R252+0x18060], desc[UR32][R192.64], !P4 ;  /* 0x18060000c0fc7fae */ /* 0x000fe2000e1a1020 */
[----:B------:R-:W-:Y:S02]  /*bb00*/  ULOP3.LUT UR59, UR59, 0x3, URZ, 0xc0, !UPT ;  /* 0x000000033b3b7892 */ /* 0x000fe4000f8ec0ff */
[----:B------:R-:W-:Y:S02]  /*bb10*/  UIADD3 UR15, UPT, UPT, UR57, UR18, UR15 ;  /* 0x00000012390f7290 */ /* 0x000fe4000fffe00f */
[----:B------:R-:W-:-:S02]  /*bb20*/  UIADD3 UR24, UPT, UPT, UR30, UR27, UR24 ;  /* 0x0000001b1e187290 */ /* 0x000fc4000fffe018 */
[----:B------:R-:W-:Y:S02]  /*bb30*/  USHF.L.U32 UR5, UR22, 0x8, URZ ;  /* 0x0000000816057899 */ /* 0x000fe400080006ff */
[----:B------:R-:W-:Y:S02]  /*bb40*/  ULOP3.LUT UR25, UR25, 0xf, URZ, 0xc0, !UPT ;  /* 0x0000000f19197892 */ /* 0x000fe4000f8ec0ff */
[----:B------:R-:W-:Y:S01]  /*bb50*/  ULOP3.LUT UR16, UR16, 0xf, URZ, 0xc0, !UPT ;  /* 0x0000000f10107892 */ /* 0x000fe2000f8ec0ff */
[----:B------:R-:W-:Y:S01]  /*bb60*/  PLOP3.LUT P5, PT, PT, PT, UP4, 0x40, 0x4 ;  /* 0x000000000004781c */ /* 0x000fe20003fae848 */
[----:B------:R-:W-:Y:S01]  /*bb70*/  USHF.R.U32.HI UR9, URZ, 0x3, UR7 ;  /* 0x00000003ff097899 */ /* 0x000fe20008011607 */
[----:B------:R-:W-:Y:S01]  /*bb80*/  LDGSTS.E [R252+0x18064], desc[UR32][R190.64], !P3 ;  /* 0x18064000befc7fae */ /* 0x000fe2000d9a1020 */
[----:B------:R-:W-:Y:S02]  /*bb90*/  ULOP3.LUT UP2, URZ, UR14, 0x1, URZ, 0xc0, !UPT ;  /* 0x000000010eff7892 */ /* 0x000fe4000f84c0ff */
[----:B------:R-:W-:-:S02]  /*bba0*/  UIADD3 UR20, UPT, UPT, UR59, UR21, UR20 ;  /* 0x000000153b147290 */ /* 0x000fc4000fffe014 */
[----:B------:R-:W-:Y:S02]  /*bbb0*/  ULOP3.LUT UR5, UR5, 0xf00, URZ, 0xe2, !UPT ;  /* 0x00000f0005057892 */ /* 0x000fe4000f8ee2ff */
[----:B------:R-:W-:Y:S02]  /*bbc0*/  ULEA UR24, UR24, UR25, 0x4 ;  /* 0x0000001918187291 */ /* 0x000fe4000f8e20ff */
[----:B------:R-:W-:Y:S02]  /*bbd0*/  ULEA UR15, UR15, UR16, 0x4 ;  /* 0x000000100f0f7291 */ /* 0x000fe4000f8e20ff */
[----:B------:R-:W-:Y:S01]  /*bbe0*/  USHF.R.U32.HI UR6, URZ, 0x1, UR7 ;  /* 0x00000001ff067899 */ /* 0x000fe20008011607 */
[----:B------:R-:W-:Y:S01]  /*bbf0*/  LDGSTS.E [R252+0x18068], desc[UR32][R188.64], !P5 ;  /* 0x18068000bcfc7fae */ /* 0x000fe2000e9a1020 */
[----:B------:R-:W-:Y:S02]  /*bc00*/  ULOP3.LUT UP3, URZ, UR9, 0x1, URZ, 0xc0, !UPT ;  /* 0x0000000109ff7892 */ /* 0x000fe4000f86c0ff */
[----:B------:R-:W-:Y:S01]  /*bc10*/  USHF.R.U32.HI UR7, URZ, 0x2, UR7 ;  /* 0x00000002ff077899 */ /* 0x000fe20008011607 */
[----:B------:R-:W-:Y:S01]  /*bc20*/  PLOP3.LUT P4, PT, PT, PT, UP2, 0x40, 0x4 ;  /* 0x000000000004781c */ /* 0x000fe20003f8e828 */
[----:B------:R-:W-:-:S02]  /*bc30*/  ULEA UR5, UR20, UR5, 0xc ;  /* 0x0000000514057291 */ /* 0x000fc4000f8e60ff */
[----:B------:R-:W-:Y:S02]  /*bc40*/  ULOP3.LUT UR24, UR24, 0xff, URZ, 0xc0, !UPT ;  /* 0x000000ff18187892 */ /* 0x000fe4000f8ec0ff */
[----:B------:R-:W-:Y:S02]  /*bc50*/  ULOP3.LUT UR15, UR15, 0xff, URZ, 0xc0, !UPT ;  /* 0x000000ff0f0f7892 */ /* 0x000fe4000f8ec0ff */
[----:B------:R-:W-:Y:S01]  /*bc60*/  ULOP3.LUT UP2, URZ, UR7, 0x1, URZ, 0xc0, !UPT ;  /* 0x0000000107ff7892 */ /* 0x000fe2000f84c0ff */
[----:B------:R-:W-:Y:S01]  /*bc70*/  PLOP3.LUT P3, PT, PT, PT, UP3, 0x40, 0x4 ;  /* 0x000000000004781c */ /* 0x000fe20003f6e838 */
[----:B------:R-:W-:Y:S02]  /*bc80*/  UIADD3 UR5, UPT, UPT, UR5, UR24, URZ ;  /* 0x0000001805057290 */ /* 0x000fe4000fffe0ff */
[----:B------:R-:W-:Y:S02]  /*bc90*/  UIADD3 UR4, UPT, UPT, UR4, UR15, URZ ;  /* 0x0000000f04047290 */ /* 0x000fe4000fffe0ff */
[----:B------:R-:W-:Y:S01]  /*bca0*/  ULOP3.LUT UP3, URZ, UR6, 0x1, URZ, 0xc0, !UPT ;  /* 0x0000000106ff7892 */ /* 0x000fe2000f86c0ff */
[----:B------:R-:W-:Y:S01]  /*bcb0*/  PLOP3.LUT P5, PT, PT, PT, UP2, 0x40, 0x4 ;  /* 0x000000000004781c */ /* 0x000fe20003fae828 */
[----:B------:R-:W-:Y:S01]  /*bcc0*/  UPRMT UR4, UR4, 0x5410, UR5 ;  /* 0x0000541004047896 */ /* 0x000fe20008000005 */
[----:B------:R-:W-:Y:S03]  /*bcd0*/  LDGSTS.E [R252+0x1806c], desc[UR32][R186.64], !P4 ;  /* 0x1806c000bafc7fae */ /* 0x000fe6000e1a1020 */
[----:B------:R-:W-:-:S02]  /*bce0*/  PLOP3.LUT P4, PT, PT, PT, UP3, 0x40, 0x4 ;  /* 0x000000000004781c */ /* 0x000fc40003f8e838 */
[----:B------:R-:W-:Y:S01]  /*bcf0*/  IMAD.U32 R5, RZ, RZ, UR4 ;  /* 0x00000004ff057e24 */ /* 0x000fe2000f8e00ff */
[----:B------:R2:W-:Y:S01]  /*bd00*/  LDGSTS.E [R252+0x18070], desc[UR32][R184.64], !P3 ;  /* 0x18070000b8fc7fae */ /* 0x0005e2000d9a1020 */
[----:B------:R-:W-:-:S03]  /*bd10*/  PLOP3.LUT P3, PT, PT, PT, UP1, 0x80, 0x8 ;  /* 0x000000000008781c */ /* 0x000fc60003f6f018 */
[----:B------:R-:W-:Y:S01]  /*bd20*/  SHF.R.U64 R5, R5, 0x1f, RZ ;  /* 0x0000001f05057819 */ /* 0x000fe200000012ff */
[----:B------:R-:W-:Y:S03]  /*bd30*/  LDGSTS.E [R252+0x18074], desc[UR32][R182.64], !P5 ;  /* 0x18074000b6fc7fae */ /* 0x000fe6000e9a1020 */
[----:B------:R-:W-:Y:S01]  /*bd40*/  LOP3.LUT P5, RZ, R5, 0x1, RZ, 0xc0, !PT ;  /* 0x0000000105ff7812 */ /* 0x000fe200078ac0ff */
[----:B--2---:R-:W-:Y:S01]  /*bd50*/  IMAD.U32 R184, RZ, RZ, UR4 ;  /* 0x00000004ffb87e24 */ /* 0x004fe2000f8e00ff */
[----:B------:R2:W-:Y:S01]  /*bd60*/  LDGSTS.E [R252+0x18078], desc[UR32][R180.64], !P4 ;  /* 0x18078000b4fc7fae */ /* 0x0005e2000e1a1020 */
[----:B------:R-:W-:-:S03]  /*bd70*/  IMAD.U32 R5, RZ, RZ, UR4 ;  /* 0x00000004ff057e24 */ /* 0x000fc6000f8e00ff */
[----:B------:R-:W-:Y:S01]  /*bd80*/  SHF.R.U64 R184, R184, 0x1e, RZ ;  /* 0x0000001eb8b87819 */ /* 0x000fe200000012ff */
[----:B------:R-:W-:Y:S01]  /*bd90*/  LDGSTS.E [R252+0x1807c], desc[UR32][R178.64], !P3 ;  /* 0x1807c000b2fc7fae */ /* 0x000fe2000d9a1020 */
[----:B------:R-:W-:Y:S02]  /*bda0*/  SHF.R.U64 R5, R5, 0x1d, RZ ;  /* 0x0000001d05057819 */ /* 0x000fe400000012ff */
[----:B------:R-:W-:-:S03]  /*bdb0*/  LOP3.LUT P4, RZ, R184, 0x1, RZ, 0xc0, !PT ;  /* 0x00000001b8ff7812 */ /* 0x000fc6000788c0ff */
[----:B------:R3:W-:Y:S01]  /*bdc0*/  LDGSTS.E [R252+0x18080], desc[UR32][R176.64], P5 ;  /* 0x18080000b0fc7fae */ /* 0x0007e2000a9a1020 */
[----:B--2---:R-:W-:Y:S01]  /*bdd0*/  IMAD.U32 R180, RZ, RZ, UR4 ;  /* 0x00000004ffb47e24 */ /* 0x004fe2000f8e00ff */
[----:B------:R-:W-:Y:S01]  /*bde0*/  LOP3.LUT P3, RZ, R5, 0x1, RZ, 0xc0, !PT ;  /* 0x0000000105ff7812 */ /* 0x000fe2000786c0ff */
[----:B------:R-:W-:-:S03]  /*bdf0*/  IMAD.U32 R5, RZ, RZ, UR4 ;  /* 0x00000004ff057e24 */ /* 0x000fc6000f8e00ff */
[----:B------:R-:W-:Y:S02]  /*be00*/  SHF.R.U64 R180, R180, 0x1c, RZ ;  /* 0x0000001cb4b47819 */ /* 0x000fe400000012ff */
[----:B------:R-:W-:Y:S02]  /*be10*/  SHF.R.U64 R5, R5, 0x1b, RZ ;  /* 0x0000001b05057819 */ /* 0x000fe400000012ff */
[----:B------:R-:W-:Y:S01]  /*be20*/  LOP3.LUT P5, RZ, R180, 0x1, RZ, 0xc0, !PT ;  /* 0x00000001b4ff7812 */ /* 0x000fe200078ac0ff */
[----:B---3--:R-:W-:Y:S01]  /*be30*/  IMAD.U32 R176, RZ, RZ, UR4 ;  /* 0x00000004ffb07e24 */ /* 0x008fe2000f8e00ff */
[----:B------:R-:W-:Y:S01]  /*be40*/  LDGSTS.E [R252+0x18084], desc[UR32][R174.64], P4 ;  /* 0x18084000aefc7fae */ /* 0x000fe2000a1a1020 */
[----:B------:R-:W-:Y:S01]  /*be50*/  LOP3.LUT P4, RZ, R5, 0x1, RZ, 0xc0, !PT ;  /* 0x0000000105ff7812 */ /* 0x000fe2000788c0ff */
[----:B------:R-:W-:Y:S02]  /*be60*/  IMAD.U32 R5, RZ, RZ, UR4 ;  /* 0x00000004ff057e24 */ /* 0x000fe4000f8e00ff */
[----:B------:R-:W-:Y:S01]  /*be70*/  SHF.R.U64 R176, R176, 0x1a, RZ ;  /* 0x0000001ab0b07819 */ /* 0x000fe200000012ff */
[----:B------:R2:W-:Y:S02]  /*be80*/  LDGSTS.E [R252+0x18088], desc[UR32][R172.64], P3 ;  /* 0x18088000acfc7fae */ /* 0x0005e400099a1020 */
[----:B------:R-:W-:-:S02]  /*be90*/  SHF.R.U64 R5, R5, 0x19, RZ ;  /* 0x0000001905057819 */ /* 0x000fc400000012ff */
[----:B------:R-:W-:Y:S02]  /*bea0*/  LOP3.LUT P3, RZ, R176, 0x1, RZ, 0xc0, !PT ;  /* 0x00000001b0ff7812 */ /* 0x000fe4000786c0ff */
[----:B------:R-:W-:Y:S01]  /*beb0*/  LDGSTS.E [R252+0x1808c], desc[UR32][R170.64], P5 ;  /* 0x1808c000aafc7fae */ /* 0x000fe2000a9a1020 */
[----:B------:R-:W-:Y:S01]  /*bec0*/  LOP3.LUT P5, RZ, R5, 0x1, RZ, 0xc0, !PT ;  /* 0x0000000105ff7812 */ /* 0x000fe200078ac0ff */
[----:B------:R-:W-:Y:S02]  /*bed0*/  IMAD.U32 R5, RZ, RZ, UR4 ;  /* 0x00000004ff057e24 */ /* 0x000fe4000f8e00ff */
[----:B------:R3:W-:Y:S01]  /*bee0*/  LDGSTS.E [R252+0x18090], desc[UR32][R168.64], P4 ;  /* 0x18090000a8fc7fae */ /* 0x0007e2000a1a1020 */
[----:B--2---:R-:W-:Y:S02]  /*bef0*/  IMAD.U32 R172, RZ, RZ, UR4 ;  /* 0x00000004ffac7e24 */ /* 0x004fe4000f8e00ff */
[----:B------:R-:W-:-:S03]  /*bf00*/  SHF.R.U64 R5, R5, 0x17, RZ ;  /* 0x0000001705057819 */ /* 0x000fc600000012ff */
[----:B------:R-:W-:Y:S01]  /*bf10*/  SHF.R.U64 R172, R172, 0x18, RZ ;  /* 0x00000018acac7819 */ /* 0x000fe200000012ff */
[----:B------:R-:W-:Y:S03]  /*bf20*/  LDGSTS.E [R252+0x18094], desc[UR32][R166.64], P3 ;  /* 0x18094000a6fc7fae */ /* 0x000fe600099a1020 */
[----:B------:R-:W-:Y:S01]  /*bf30*/  LOP3.LUT P4, RZ, R172, 0x1, RZ, 0xc0, !PT ;  /* 0x00000001acff7812 */ /* 0x000fe2000788c0ff */
[----:B---3--:R-:W-:Y:S01]  /*bf40*/  IMAD.U32 R168, RZ, RZ, UR4 ;  /* 0x00000004ffa87e24 */ /* 0x008fe2000f8e00ff */
[----:B------:R-:W-:Y:S01]  /*bf50*/  LOP3.LUT P3, RZ, R5, 0x1, RZ, 0xc0, !PT ;  /* 0x0000000105ff7812 */ /* 0x000fe2000786c0ff */
[----:B------:R-:W-:Y:S01]  /*bf60*/  IMAD.U32 R5, RZ, RZ, UR4 ;  /* 0x00000004ff057e24 */ /* 0x000fe2000f8e00ff */
[----:B------:R2:W-:Y:S02]  /*bf70*/  LDGSTS.E [R252+0x18098], desc[UR32][R164.64], P5 ;  /* 0x18098000a4fc7fae */ /* 0x0005e4000a9a1020 */
[----:B------:R-:W-:-:S02]  /*bf80*/  SHF.R.U64 R168, R168, 0x16, RZ ;  /* 0x00000016a8a87819 */ /* 0x000fc400000012ff */
[----:B------:R-:W-:Y:S02]  /*bf90*/  SHF.R.U64 R5, R5, 0x15, RZ ;  /* 0x0000001505057819 */ /* 0x000fe400000012ff */
[----:B------:R-:W-:-:S03]  /*bfa0*/  LOP3.LUT P5, RZ, R168, 0x1, RZ, 0xc0, !PT ;  /* 0x00000001a8ff7812 */ /* 0x000fc600078ac0ff */
[----:B------:R-:W-:Y:S01]  /*bfb0*/  LDGSTS.E [R252+0x1809c], desc[UR32][R162.64], P4 ;  /* 0x1809c000a2fc7fae */ /* 0x000fe2000a1a1020 */
[----:B------:R-:W-:Y:S01]  /*bfc0*/  LOP3.LUT P4, RZ, R5, 0x1, RZ, 0xc0, !PT ;  /* 0x0000000105ff7812 */ /* 0x000fe2000788c0ff */
[----:B------:R-:W-:Y:S01]  /*bfd0*/  IMAD.U32 R5, RZ, RZ, UR4 ;  /* 0x00000004ff057e24 */ /* 0x000fe2000f8e00ff */
[-C--:B------:R-:W-:Y:S01]  /*bfe0*/  IADD3 R200, P6, PT, R230, R69.reuse, RZ ;  /* 0x00000045e6c87210 */ /* 0x080fe20007fde0ff */
[----:B--2---:R-:W-:Y:S01]  /*bff0*/  IMAD.U32 R164, RZ, RZ, UR4 ;  /* 0x00000004ffa47e24 */ /* 0x004fe2000f8e00ff */
[----:B------:R2:W-:Y:S02]  /*c000*/  LDGSTS.E [R252+0x180a0], desc[UR32][R160.64], P3 ;  /* 0x180a0000a0fc7fae */ /* 0x0005e400099a1020 */
[----:B------:R-:W-:Y:S01]  /*c010*/  SHF.R.U64 R5, R5, 0x13, RZ ;  /* 0x0000001305057819 */ /* 0x000fe200000012ff */
[--C-:B------:R-:W-:Y:S01]  /*c020*/  IMAD.X R201, R231, 0x1, R70.reuse, P6 ;  /* 0x00000001e7c97824 */ /* 0x100fe200030e0646 */
[-C--:B------:R-:W-:Y:S01]  /*c030*/  IADD3 R194, P6, PT, R232, R69.reuse, RZ ;  /* 0x00000045e8c27210 */ /* 0x080fe20007fde0ff */
[----:B------:R-:W-:Y:S01]  /*c040*/  LDGSTS.E [R252+0x180a4], desc[UR32][R158.64], P5 ;  /* 0x180a40009efc7fae */ /* 0x000fe2000a9a1020 */
[----:B------:R-:W-:Y:S01]  /*c050*/  LOP3.LUT P5, RZ, R5, 0x1, RZ, 0xc0, !PT ;  /* 0x0000000105ff7812 */ /* 0x000fe200078ac0ff */
[----:B------:R-:W-:Y:S01]  /*c060*/  IMAD.U32 R5, RZ, RZ, UR4 ;  /* 0x00000004ff057e24 */ /* 0x000fe2000f8e00ff */
[----:B------:R-:W-:Y:S01]  /*c070*/  SHF.R.U64 R164, R164, 0x14, RZ ;  /* 0x00000014a4a47819 */ /* 0x000fe200000012ff */
[--C-:B------:R-:W-:Y:S01]  /*c080*/  IMAD.X R195, R233, 0x1, R70.reuse, P6 ;  /* 0x00000001e9c37824 */ /* 0x100fe200030e0646 */
[----:B------:R-:W-:Y:S01]  /*c090*/  IADD3 R188, P6, PT, R234, R69, RZ ;  /* 0x00000045eabc7210 */ /* 0x000fe20007fde0ff */
[----:B------:R3:W-:Y:S01]  /*c0a0*/  LDGSTS.E [R252+0x180a8], desc[UR32][R156.64], P4 ;  /* 0x180a80009cfc7fae */ /* 0x0007e2000a1a1020 */
[----:B------:R-:W-:Y:S01]  /*c0b0*/  LOP3.LUT P3, RZ, R164, 0x1, RZ, 0xc0, !PT ;  /* 0x00000001a4ff7812 */ /* 0x000fe2000786c0ff */
[----:B--2---:R-:W-:Y:S01]  /*c0c0*/  IMAD.U32 R160, RZ, RZ, UR4 ;  /* 0x00000004ffa07e24 */ /* 0x004fe2000f8e00ff */
[----:B------:R-:W-:Y:S01]  /*c0d0*/  SHF.R.U64 R5, R5, 0x11, RZ ;  /* 0x0000001105057819 */ /* 0x000fe200000012ff */
[----:B------:R-:W-:-:S03]  /*c0e0*/  IMAD.X R189, R235, 0x1, R70, P6 ;  /* 0x00000001ebbd7824 */ /* 0x000fc600030e0646 */
[----:B------:R-:W-:Y:S01]  /*c0f0*/  LOP3.LUT P6, RZ, R5, 0x1, RZ, 0xc0, !PT ;  /* 0x0000000105ff7812 */ /* 0x000fe200078cc0ff */
[----:B------:R-:W-:Y:S01]  /*c100*/  IMAD.U32 R5, RZ, RZ, UR4 ;  /* 0x00000004ff057e24 */ /* 0x000fe2000f8e00ff */
[----:B------:R-:W-:Y:S01]  /*c110*/  SHF.R.U64 R160, R160, 0x12, RZ ;  /* 0x00000012a0a07819 */ /* 0x000fe200000012ff */
[----:B---3--:R-:W-:-:S03]  /*c120*/  IMAD.U32 R156, RZ, RZ, UR4 ;  /* 0x00000004ff9c7e24 */ /* 0x008fc6000f8e00ff */
[----:B------:R-:W-:Y:S01]  /*c130*/  LOP3.LUT P4, RZ, R160, 0x1, RZ, 0xc0, !PT ;  /* 0x00000001a0ff7812 */ /* 0x000fe2000788c0ff */
[----:B------:R-:W-:Y:S01]  /*c140*/  LDGSTS.E [R252+0x180ac], desc[UR32][R154.64], P3 ;  /* 0x180ac0009afc7fae */ /* 0x000fe200099a1020 */
[----:B------:R-:W-:-:S03]  /*c150*/  SHF.R.U64 R5, R5, 0xf, RZ ;  /* 0x0000000f05057819 */ /* 0x000fc600000012ff */
[----:B------:R2:W-:Y:S01]  /*c160*/  LDGSTS.E [R252+0x180b0], desc[UR32][R152.64], P5 ;  /* 0x180b000098fc7fae */ /* 0x0005e2000a9a1020 */
[----:B------:R-:W-:Y:S01]  /*c170*/  LOP3.LUT P5, RZ, R5, 0x1, RZ, 0xc0, !PT ;  /* 0x0000000105ff7812 */ /* 0x000fe200078ac0ff */
[----:B------:R-:W-:Y:S01]  /*c180*/  IMAD.U32 R5, RZ, RZ, UR4 ;  /* 0x00000004ff057e24 */ /* 0x000fe2000f8e00ff */
[----:B------:R-:W-:-:S04]  /*c190*/  SHF.R.U64 R156, R156, 0x10, RZ ;  /* 0x000000109c9c7819 */ /* 0x000fc800000012ff */
[----:B------:R-:W-:Y:S01]  /*c1a0*/  LOP3.LUT P3, RZ, R156, 0x1, RZ, 0xc0, !PT ;  /* 0x000000019cff7812 */ /* 0x000fe2000786c0ff */
[----:B------:R-:W-:Y:S01]  /*c1b0*/  LDGSTS.E [R252+0x180b4], desc[UR32][R150.64], P4 ;  /* 0x180b400096fc7fae */ /* 0x000fe2000a1a1020 */
[----:B------:R-:W-:Y:S01]  /*c1c0*/  SHF.R.U64 R5, R5, 0xd, RZ ;  /* 0x0000000d05057819 */ /* 0x000fe200000012ff */
[----:B--2---:R-:W-:Y:S02]  /*c1d0*/  IMAD.U32 R152, RZ, RZ, UR4 ;  /* 0x00000004ff987e24 */ /* 0x004fe4000f8e00ff */
[----:B------:R2:W-:Y:S01]  /*c1e0*/  LDGSTS.E [R252+0x180b8], desc[UR32][R148.64], P6 ;  /* 0x180b800094fc7fae */ /* 0x0005e2000b1a1020 */
[----:B------:R-:W-:Y:S01]  /*c1f0*/  LOP3.LUT P6, RZ, R5, 0x1, RZ, 0xc0, !PT ;  /* 0x0000000105ff7812 */ /* 0x000fe200078cc0ff */
[----:B------:R-:W-:Y:S01]  /*c200*/  IMAD.U32 R5, RZ, RZ, UR4 ;  /* 0x00000004ff057e24 */ /* 0x000fe2000f8e00ff */
[----:B------:R-:W-:-:S04]  /*c210*/  SHF.R.U64 R152, R152, 0xe, RZ ;  /* 0x0000000e98987819 */ /* 0x000fc800000012ff */
[----:B------:R-:W-:Y:S01]  /*c220*/  SHF.R.U64 R5, R5, 0xb, RZ ;  /* 0x0000000b05057819 */ /* 0x000fe200000012ff */
[----:B------:R-:W-:Y:S01]  /*c230*/  LDGSTS.E [R252+0x180bc], desc[UR32][R146.64], P3 ;  /* 0x180bc00092fc7fae */ /* 0x000fe200099a1020 */
[----:B------:R-:W-:Y:S01]  /*c240*/  LOP3.LUT P4, RZ, R152, 0x1, RZ, 0xc0, !PT ;  /* 0x0000000198ff7812 */ /* 0x000fe2000788c0ff */
[----:B--2---:R-:W-:Y:S02]  /*c250*/  IMAD.U32 R148, RZ, RZ, UR4 ;  /* 0x00000004ff947e24 */ /* 0x004fe4000f8e00ff */
[----:B------:R2:W-:Y:S01]  /*c260*/  LDGSTS.E [R252+0x180c0], desc[UR32][R144.64], P5 ;  /* 0x180c000090fc7fae */ /* 0x0005e2000a9a1020 */
[----:B------:R-:W-:Y:S01]  /*c270*/  LOP3.LUT P5, RZ, R5, 0x1, RZ, 0xc0, !PT ;  /* 0x0000000105ff7812 */ /* 0x000fe200078ac0ff */
[----:B------:R-:W-:Y:S01]  /*c280*/  IMAD.U32 R5, RZ, RZ, UR4 ;  /* 0x00000004ff057e24 */ /* 0x000fe2000f8e00ff */
[----:B------:R-:W-:-:S04]  /*c290*/  SHF.R.U64 R148, R148, 0xc, RZ ;  /* 0x0000000c94947819 */ /* 0x000fc800000012ff */
[----:B------:R-:W-:Y:S01]  /*c2a0*/  LOP3.LUT P3, RZ, R148, 0x1, RZ, 0xc0, !PT ;  /* 0x0000000194ff7812 */ /* 0x000fe2000786c0ff */
[----:B------:R-:W3:Y:S01]  /*c2b0*/  S2R R216, SR_TID.X ;  /* 0x0000000000d87919 */ /* 0x000ee20000002100 */
[----:B--2---:R-:W-:Y:S01]  /*c2c0*/  IMAD.U32 R144, RZ, RZ, UR4 ;  /* 0x00000004ff907e24 */ /* 0x004fe2000f8e00ff */
[----:B------:R-:W-:Y:S01]  /*c2d0*/  SHF.R.U64 R5, R5, 0x9, RZ ;  /* 0x0000000905057819 */ /* 0x000fe200000012ff */
[----:B------:R-:W-:Y:S03]  /*c2e0*/  LDGSTS.E [R252+0x180c4], desc[UR32][R142.64], P4 ;  /* 0x180c40008efc7fae */ /* 0x000fe6000a1a1020 */
[----:B------:R-:W-:Y:S01]  /*c2f0*/  SHF.R.U64 R144, R144, 0xa, RZ ;  /* 0x0000000a90907819 */ /* 0x000fe200000012ff */
[----:B------:R2:W-:Y:S01]  /*c300*/  LDGSTS.E [R252+0x180c8], desc[UR32][R140.64], P6 ;  /* 0x180c80008cfc7fae */ /* 0x0005e2000b1a1020 */
[----:B------:R-:W-:Y:S02]  /*c310*/  LOP3.LUT P6, RZ, R5, 0x1, RZ, 0xc0, !PT ;  /* 0x0000000105ff7812 */ /* 0x000fe400078cc0ff */
[----:B------:R-:W-:Y:S01]  /*c320*/  LOP3.LUT P4, RZ, R144, 0x1, RZ, 0xc0, !PT ;  /* 0x0000000190ff7812 */ /* 0x000fe2000788c0ff */
[----:B------:R-:W-:Y:S01]  /*c330*/  IMAD.U32 R5, RZ, RZ, UR4 ;  /* 0x00000004ff057e24 */ /* 0x000fe2000f8e00ff */
[----:B------:R-:W-:Y:S01]  /*c340*/  LDGSTS.E [R252+0x180cc], desc[UR32][R138.64], P3 ;  /* 0x180cc0008afc7fae */ /* 0x000fe200099a1020 */
[----:B-1----:R-:W-:-:S02]  /*c350*/  VIADD R219, R217, 0xffffff80 ;  /* 0xffffff80d9db7836 */ /* 0x002fc40000000000 */
[----:B------:R-:W1:Y:S01]  /*c360*/  LDC R217, c[0x0][0x3a0] ;  /* 0x0000e800ffd97b82 */ /* 0x000e620000000800 */
[----:B------:R4:W-:Y:S01]  /*c370*/  LDGSTS.E [R252+0x180d0], desc[UR32][R136.64], P5 ;  /* 0x180d000088fc7fae */ /* 0x0009e2000a9a1020 */
[----:B--2---:R-:W-:Y:S01]  /*c380*/  IMAD.U32 R140, RZ, RZ, UR4 ;  /* 0x00000004ff8c7e24 */ /* 0x004fe2000f8e00ff */
[----:B------:R-:W-:-:S05]  /*c390*/  SHF.R.U64 R5, R5, 0x7, RZ ;  /* 0x0000000705057819 */ /* 0x000fca00000012ff */
[----:B------:R-:W-:Y:S01]  /*c3a0*/  LDGSTS.E [R252+0x180d4], desc[UR32][R134.64], P4 ;  /* 0x180d400086fc7fae */ /* 0x000fe2000a1a1020 */
[----:B------:R-:W-:Y:S01]  /*c3b0*/  SHF.R.U64 R140, R140, 0x8, RZ ;  /* 0x000000088c8c7819 */ /* 0x000fe200000012ff */
[----:B----4-:R-:W-:-:S03]  /*c3c0*/  IMAD.U32 R136, RZ, RZ, UR4 ;  /* 0x00000004ff887e24 */ /* 0x010fc6000f8e00ff */
[----:B------:R-:W-:Y:S01]  /*c3d0*/  LOP3.LUT P3, RZ, R140, 0x1, RZ, 0xc0, !PT ;  /* 0x000000018cff7812 */ /* 0x000fe2000786c0ff */
[----:B------:R2:W-:Y:S01]  /*c3e0*/  LDGSTS.E [R252+0x180d8], desc[UR32][R132.64], P6 ;  /* 0x180d800084fc7fae */ /* 0x0005e2000b1a1020 */
[----:B------:R-:W-:Y:S01]  /*c3f0*/  LOP3.LUT P5, RZ, R5, 0x1, RZ, 0xc0, !PT ;  /* 0x0000000105ff7812 */ /* 0x000fe200078ac0ff */
[----:B------:R-:W-:Y:S01]  /*c400*/  IMAD.U32 R5, RZ, RZ, UR4 ;  /* 0x00000004ff057e24 */ /* 0x000fe2000f8e00ff */
[----:B------:R-:W-:-:S04]  /*c410*/  SHF.R.U64 R136, R136, 0x6, RZ ;  /* 0x0000000688887819 */ /* 0x000fc800000012ff */
[----:B------:R-:W-:Y:S02]  /*c420*/  LOP3.LUT P4, RZ, R136, 0x1, RZ, 0xc0, !PT ;  /* 0x0000000188ff7812 */ /* 0x000fe4000788c0ff */
[----:B------:R-:W-:Y:S01]  /*c430*/  SHF.R.U64 R5, R5, 0x5, RZ ;  /* 0x0000000505057819 */ /* 0x000fe200000012ff */
[----:B--2---:R-:W-:-:S03]  /*c440*/  IMAD.U32 R132, RZ, RZ, UR4 ;  /* 0x00000004ff847e24 */ /* 0x004fc6000f8e00ff */
[----:B------:R-:W-:Y:S01]  /*c450*/  LOP3.LUT P6, RZ, R5, 0x1, RZ, 0xc0, !PT ;  /* 0x0000000105ff7812 */ /* 0x000fe200078cc0ff */
[----:B------:R2:W-:Y:S01]  /*c460*/  LDGSTS.E [R252+0x180dc], desc[UR32][R128.64], P3 ;  /* 0x180dc00080fc7fae */ /* 0x0005e200099a1020 */
[----:B------:R-:W-:Y:S01]  /*c470*/  SHF.R.U64 R132, R132, 0x4, RZ ;  /* 0x0000000484847819 */ /* 0x000fe200000012ff */
[----:B------:R-:W-:Y:S02]  /*c480*/  IMAD.U32 R5, RZ, RZ, UR4 ;  /* 0x00000004ff057e24 */ /* 0x000fe4000f8e00ff */
[----:B------:R-:W-:Y:S01]  /*c490*/  LDGSTS.E [R252+0x180e0], desc[UR32][R130.64], P5 ;  /* 0x180e000082fc7fae */ /* 0x000fe2000a9a1020 */
[----:B------:R-:W-:Y:S02]  /*c4a0*/  LOP3.LUT P3, RZ, R132, 0x1, RZ, 0xc0, !PT ;  /* 0x0000000184ff7812 */ /* 0x000fe4000786c0ff */
[----:B------:R-:W-:Y:S01]  /*c4b0*/  SHF.R.U64 R5, R5, 0x3, RZ ;  /* 0x0000000305057819 */ /* 0x000fe200000012ff */
[----:B------:R4:W-:Y:S01]  /*c4c0*/  LDGSTS.E [R252+0x180e4], desc[UR32][R120.64], P4 ;  /* 0x180e400078fc7fae */ /* 0x0009e2000a1a1020 */
[----:B--2---:R-:W-:-:S02]  /*c4d0*/  IADD3 R128, P5, PT, R236, R69, RZ ;  /* 0x00000045ec807210 */ /* 0x004fc40007fbe0ff */
[----:B---3--:R-:W-:Y:S01]  /*c4e0*/  LOP3.LUT R216, R216, 0x3f, RZ, 0xc0, !PT ;  /* 0x0000003fd8d87812 */ /* 0x008fe200078ec0ff */
[----:B-1----:R-:W-:Y:S01]  /*c4f0*/  VIADD R205, R217, 0x3f ;  /* 0x0000003fd9cd7836 */ /* 0x002fe20000000000 */
[----:B------:R-:W-:Y:S01]  /*c500*/  LOP3.LUT P4, RZ, R5, 0x1, RZ, 0xc0, !PT ;  /* 0x0000000105ff7812 */ /* 0x000fe2000788c0ff */
[----:B------:R-:W-:Y:S01]  /*c510*/  IMAD.X R129, R237, 0x1, R70, P5 ;  /* 0x00000001ed817824 */ /* 0x000fe200028e0646 */
[----:B------:R-:W-:Y:S01]  /*c520*/  ISETP.GE.AND P5, PT, R216, R219, PT ;  /* 0x000000dbd800720c */ /* 0x000fe20003fa6270 */
[----:B------:R-:W-:Y:S01]  /*c530*/  IMAD.U32 R5, RZ, RZ, UR4 ;  /* 0x00000004ff057e24 */ /* 0x000fe2000f8e00ff */
[----:B------:R-:W-:Y:S01]  /*c540*/  USHF.R.U64 UR4, UR4, 0x1, URZ ;  /* 0x0000000104047899 */ /* 0x000fe200080012ff */
[----:B------:R1:W-:Y:S01]  /*c550*/  LDGSTS.E [R252+0x180e8], desc[UR32][R126.64], P6 ;  /* 0x180e80007efc7fae */ /* 0x0003e2000b1a1020 */
[----:B----4-:R-:W-:Y:S02]  /*c560*/  IADD3 R120, P6, PT, R238, R69, RZ ;  /* 0x00000045ee787210 */ /* 0x010fe40007fde0ff */
[----:B------:R-:W-:Y:S01]  /*c570*/  ULOP3.LUT UP1, URZ, UR4, 0x1, URZ, 0xc0, !UPT ;  /* 0x0000000104ff7892 */ /* 0x000fe2000f82c0ff */
[----:B------:R2:W-:Y:S01]  /*c580*/  LDGSTS.E [R252+0x180ec], desc[UR32][R124.64], P3 ;  /* 0x180ec0007cfc7fae */ /* 0x0005e200099a1020 */
[----:B------:R-:W-:-:S02]  /*c590*/  ISETP.GT.AND P3, PT, R205, 0xbf, PT ;  /* 0x000000bfcd00780c */ /* 0x000fc40003f64270 */
[----:B------:R-:W-:Y:S02]  /*c5a0*/  SHF.R.U64 R5, R5, 0x2, RZ ;  /* 0x0000000205057819 */ /* 0x000fe400000012ff */
[----:B-1----:R-:W-:Y:S01]  /*c5b0*/  SEL R126, RZ, 0x4, P5 ;  /* 0x00000004ff7e7807 */ /* 0x002fe20002800000 */
[----:B------:R-:W-:Y:S01]  /*c5c0*/  IMAD.X R121, R239, 0x1, R70, P6 ;  /* 0x00000001ef797824 */ /* 0x000fe200030e0646 */
[----:B------:R-:W-:Y:S01]  /*c5d0*/  PLOP3.LUT P6, PT, PT, PT, UP1, 0x40, 0x4 ;  /* 0x000000000004781c */ /* 0x000fe20003fce818 */
[----:B------:R1:W-:Y:S01]  /*c5e0*/  LDGSTS.E [R252+0x180f0], desc[UR32][R108.64], P4 ;  /* 0x180f00006cfc7fae */ /* 0x0003e2000a1a1020 */
[----:B------:R-:W-:Y:S02]  /*c5f0*/  SEL R126, R126, RZ, P3 ;  /* 0x000000ff7e7e7207 */ /* 0x000fe40001800000 */
[----:B------:R-:W-:Y:S02]  /*c600*/  LOP3.LUT P3, RZ, R5, 0x1, RZ, 0xc0, !PT ;  /* 0x0000000105ff7812 */ /* 0x000fe4000786c0ff */
[----:B------:R-:W-:-:S11]  /*c610*/  ISETP.NE.U32.AND P4, PT, R126, RZ, PT ;  /* 0x000000ff7e00720c */ /* 0x000fd60003f85070 */
[----:B------:R3:W-:Y:S04]  /*c620*/  LDGSTS.E [R252+0x180f4], desc[UR32][R110.64], P3 ;  /* 0x180f40006efc7fae */ /* 0x0007e800099a1020 */
[----:B------:R3:W-:Y:S04]  /*c630*/  LDGSTS.E [R252+0x180f8], desc[UR32][R112.64], !P6 ;  /* 0x180f800070fc7fae */ /* 0x0007e8000f1a1020 */
[----:B------:R3:W-:Y:S04]  /*c640*/  LDGSTS.E [R252+0x180fc], desc[UR32][R114.64], !P1 ;  /* 0x180fc00072fc7fae */ /* 0x0007e8000c9a1020 */
[----:B------:R-:W0:Y:S04]  /*c650*/  LDGDEPBAR ;  /* 0x00000000000079af */ /* 0x000e280000000000 */
[----:B------:R3:W-:Y:S04]  /*c660*/  LDGSTS.E [R76+0x10000], desc[UR32][R214.64], P4 ;  /* 0x10000000d64c7fae */ /* 0x0007e8000a1a1020 */
        /* <DEDUP_REMOVED lines=42> */
[----:B------:R3:W-:Y:S01]  /*c910*/  LDGSTS.E [R73+0x12e00], desc[UR32][R94.64], P4 ;  /* 0x12e000005e497fae */ /* 0x0007e2000a1a1020 */
[----:B--2---:R-:W-:-:S03]  /*c920*/  IADD3 R124, P5, PT, R240, R69, RZ ;  /* 0x00000045f07c7210 */ /* 0x004fc60007fbe0ff */
[----:B------:R3:W-:Y:S04]  /*c930*/  LDGSTS.E [R73+0x13200], desc[UR32][R96.64], P4 ;  /* 0x1320000060497fae */ /* 0x0007e8000a1a1020 */
[----:B------:R3:W-:Y:S04]  /*c940*/  LDGSTS.E [R73+0x13600], desc[UR32][R98.64], P4 ;  /* 0x1360000062497fae */ /* 0x0007e8000a1a1020 */
[----:B------:R3:W-:Y:S04]  /*c950*/  LDGSTS.E [R73+0x13a00], desc[UR32][R100.64], P4 ;  /* 0x13a0000064497fae */ /* 0x0007e8000a1a1020 */
[----:B------:R3:W-:Y:S04]  /*c960*/  LDGSTS.E [R73+0x13e00], desc[UR32][R102.64], P4 ;  /* 0x13e0000066497fae */ /* 0x0007e8000a1a1020 */
[----:B------:R3:W-:Y:S01]  /*c970*/  LDGSTS.E [R72+0x10300], desc[UR32][R104.64], P4 ;  /* 0x1030000068487fae */ /* 0x0007e2000a1a1020 */
[----:B------:R-:W-:-:S03]  /*c980*/  IMAD.X R125, R241, 0x1, R70, P5 ;  /* 0x00000001f17d7824 */ /* 0x000fc600028e0646 */
[----:B------:R3:W-:Y:S01]  /*c990*/  LDGSTS.E [R72+0x10700], desc[UR32][R106.64], P4 ;  /* 0x107000006a487fae */ /* 0x0007e2000a1a1020 */
[----:B------:R-:W-:-:S03]  /*c9a0*/  ISETP.GE.AND P1, PT, R205, 0x80, PT ;  /* 0x00000080cd00780c */ /* 0x000fc60003f26270 */
[----:B------:R3:W-:Y:S01]  /*c9b0*/  LDGSTS.E [R72+0x10b00], desc[UR32][R116.64], P4 ;  /* 0x10b0000074487fae */ /* 0x0007e2000a1a1020 */
[----:B-1----:R-:W-:-:S03]  /*c9c0*/  IADD3 R108, P5, PT, R242, R69, RZ ;  /* 0x00000045f26c7210 */ /* 0x002fc60007fbe0ff */
[----:B------:R3:W-:Y:S04]  /*c9d0*/  LDGSTS.E [R72+0x10f00], desc[UR32][R118.64], P4 ;  /* 0x10f0000076487fae */ /* 0x0007e8000a1a1020 */
[----:B------:R3:W-:Y:S04]  /*c9e0*/  LDGSTS.E [R72+0x11300], desc[UR32][R122.64], P4 ;  /* 0x113000007a487fae */ /* 0x0007e8000a1a1020 */
[----:B------:R3:W-:Y:S04]  /*c9f0*/  LDGSTS.E [R72+0x11700], desc[UR32][R212.64], P4 ;  /* 0x11700000d4487fae */ /* 0x0007e8000a1a1020 */
[----:B------:R3:W-:Y:S01]  /*ca00*/  LDGSTS.E [R72+0x11b00], desc[UR32][R206.64], P4 ;  /* 0x11b00000ce487fae */ /* 0x0007e2000a1a1020 */
[----:B------:R-:W-:-:S03]  /*ca10*/  IMAD.X R109, R243, 0x1, R70, P5 ;  /* 0x00000001f36d7824 */ /* 0x000fc600028e0646 */
[----:B------:R3:W-:Y:S04]  /*ca20*/  LDGSTS.E [R72+0x11f00], desc[UR32][R208.64], P4 ;  /* 0x11f00000d0487fae */ /* 0x0007e8000a1a1020 */
[----:B------:R3:W-:Y:S04]  /*ca30*/  LDGSTS.E [R72+0x12300], desc[UR32][R210.64], P4 ;  /* 0x12300000d2487fae */ /* 0x0007e8000a1a1020 */
[----:B------:R3:W-:Y:S04]  /*ca40*/  LDGSTS.E [R72+0x12700], desc[UR32][R200.64], P4 ;  /* 0x12700000c8487fae */ /* 0x0007e8000a1a1020 */
[----:B------:R3:W-:Y:S04]  /*ca50*/  LDGSTS.E [R72+0x12b00], desc[UR32][R194.64], P4 ;  /* 0x12b00000c2487fae */ /* 0x0007e8000a1a1020 */
[----:B------:R3:W-:Y:S04]  /*ca60*/  LDGSTS.E [R72+0x12f00], desc[UR32][R188.64], P4 ;  /* 0x12f00000bc487fae */ /* 0x0007e8000a1a1020 */
[----:B------:R3:W-:Y:S01]  /*ca70*/  LDGSTS.E [R72+0x13300], desc[UR32][R128.64], P4 ;  /* 0x1330000080487fae */ /* 0x0007e2000a1a1020 */
[----:B------:R-:W-:-:S03]  /*ca80*/  UMOV UR4, URZ ;  /* 0x000000ff00047c82 */ /* 0x000fc60008000000 */
[----:B------:R3:W-:Y:S04]  /*ca90*/  LDGSTS.E [R72+0x13700], desc[UR32][R120.64], P4 ;  /* 0x1370000078487fae */ /* 0x0007e8000a1a1020 */
[----:B------:R3:W-:Y:S04]  /*caa0*/  LDGSTS.E [R72+0x13b00], desc[UR32][R124.64], P4 ;  /* 0x13b000007c487fae */ /* 0x0007e8000a1a1020 */
[----:B------:R3:W-:Y:S01]  /*cab0*/  LDGSTS.E [R72+0x13f00], desc[UR32][R108.64], P4 ;  /* 0x13f000006c487fae */ /* 0x0007e2000a1a1020 */
[----:B------:R-:W-:-:S03]  /*cac0*/  ISETP.GE.AND P6, PT, R205, 0x40, PT ;  /* 0x00000040cd00780c */ /* 0x000fc60003fc6270 */
[----:B------:R-:W0:Y:S01]  /*cad0*/  LDGDEPBAR ;  /* 0x00000000000079af */ /* 0x000e220000000000 */
[----:B------:R-:W-:Y:S09]  /*cae0*/  @!P1 BRA `(.L_x_8) ;  /* 0x00000064008c9947 */ /* 0x000ff20003800000 */
[----:B---3--:R-:W2:Y:S01]  /*caf0*/  LDL.LU R214, [R1+0x1c8] ;  /* 0x0001c80001d67983 */ /* 0x008ea20000300800 */
[----:B------:R-:W-:Y:S01]  /*cb00*/  SHF.R.S32.HI R215, RZ, 0x1f, R79 ;  /* 0x0000001fffd77819 */ /* 0x000fe2000001144f */
[----:B------:R-:W1:Y:S02]  /*cb10*/  LDC.64 R28, c[0x0][0x388] ;  /* 0x0000e200ff1c7b82 */ /* 0x000e640000000a00 */
[----:B------:R-:W3:Y:S04]  /*cb20*/  LDL.LU R227, [R1+0x1ec] ;  /* 0x0001ec0001e37983 */ /* 0x000ee80000300800 */
[----:B------:R-:W4:Y:S02]  /*cb30*/  LDL.LU R224, [R1+0x1f0] ;  /* 0x0001f00001e07983 */ /* 0x000f240000300800 */
[----:B------:R-:W1:Y:S02]  /*cb40*/  LDC.64 R26, c[0x0][0x380] ;  /* 0x0000e000ff1a7b82 */ /* 0x000e640000000a00 */
[----:B------:R-:W4:Y:S04]  /*cb50*/  LDL.LU R225, [R1+0x1f4] ;  /* 0x0001f40001e17983 */ /* 0x000f280000300800 */
[----:B------:R-:W4:Y:S04]  /*cb60*/  LDL.LU R222, [R1+0x1cc] ;  /* 0x0001cc0001de7983 */ /* 0x000f280000300800 */
[----:B------:R-:W4:Y:S04]  /*cb70*/  LDL.LU R223, [R1+0x1fc] ;  /* 0x0001fc0001df7983 */ /* 0x000f280000300800 */
[----:B------:R-:W4:Y:S04]  /*cb80*/  LDL.LU R220, [R1+0x200] ;  /* 0x0002000001dc7983 */ /* 0x000f280000300800 */
[----:B------:R-:W4:Y:S04]  /*cb90*/  LDL.LU R221, [R1+0x204] ;  /* 0x0002040001dd7983 */ /* 0x000f280000300800 */
[----:B------:R-:W4:Y:S04]  /*cba0*/  LDL.LU R219, [R1+0x1d0] ;  /* 0x0001d00001db7983 */ /* 0x000f280000300800 */
[----:B------:R-:W4:Y:S01]  /*cbb0*/  LDL.LU R217, [R1+0x20c] ;  /* 0x00020c0001d97983 */ /* 0x000f220000300800 */
[----:B------:R-:W-:-:S03]  /*cbc0*/  IMAD R76, R215, 0xc, RZ ;  /* 0x0000000cd74c7824 */ /* 0x000fc600078e02ff */
[----:B------:R-:W-:Y:S04]  /*cbd0*/  STL [R1+0x32c], R70 ;  /* 0x00032c4601007387 */ /* 0x000fe80000100800 */
[----:B------:R-:W-:Y:S04]  /*cbe0*/  STL [R1+0x328], R69 ;  /* 0x0003284501007387 */ /* 0x000fe80000100800 */
[----:B------:R1:W-:Y:S01]  /*cbf0*/  STL [R1+0x324], R68 ;  /* 0x0003244401007387 */ /* 0x0003e20000100800 */
[----:B------:R-:W-:-:S03]  /*cc00*/  SHF.R.S32.HI R206, RZ, 0x1f, R77 ;  /* 0x0000001fffce7819 */ /* 0x000fc6000001144d */
[----:B------:R1:W-:Y:S04]  /*cc10*/  STL [R1+0x320], R3 ;  /* 0x0003200301007387 */ /* 0x0003e80000100800 */
[----:B------:R-:W-:Y:S04]  /*cc20*/  STL [R1+0x318], R2 ;  /* 0x0003180201007387 */ /* 0x000fe80000100800 */
[----:B------:R-:W4:Y:S04]  /*cc30*/  LDL.LU R215, [R1+0x210] ;  /* 0x0002100001d77983 */ /* 0x000f280000300800 */
[----:B------:R-:W4:Y:S04]  /*cc40*/  LDL.LU R218, [R1+0x214] ;  /* 0x0002140001da7983 */ /* 0x000f280000300800 */
[----:B------:R-:W4:Y:S04]  /*cc50*/  LDL.LU R216, [R1+0x1d4] ;  /* 0x0001d40001d87983 */ /* 0x000f280000300800 */
[----:B------:R-:W4:Y:S01]  /*cc60*/  LDL.LU R226, [R1+0x218] ;  /* 0x0002180001e27983 */ /* 0x000f220000300800 */
[----:B-1----:R-:W-:-:S04]  /*cc70*/  IMAD.WIDE.U32 R28, R79, 0xc, R28 ;  /* 0x0000000c4f1c7825 */ /* 0x002fc800078e001c */
[----:B------:R-:W-:Y:S01]  /*cc80*/  IMAD.WIDE.U32 R26, R71, 0xc, R26 ;  /* 0x0000000c471a7825 */ /* 0x000fe200078e001a */
[----:B--2---:R-:W-:-:S04]  /*cc90*/  IADD3 R113, P4, PT, R77, R214, RZ ;  /* 0x000000d64d717210 */ /* 0x004fc80007f9e0ff */
[----:B------:R-:W-:Y:S02]  /*cca0*/  LEA.HI.X.SX32 R119, R214, R206, 0x1, P4 ;  /* 0x000000ced6777211 */ /* 0x000fe400020f0eff */
[----:B------:R-:W2:Y:S01]  /*ccb0*/  LDL.LU R214, [R1+0x21c] ;  /* 0x00021c0001d67983 */ /* 0x000ea20000300800 */
[C---:B---3--:R-:W-:Y:S02]  /*ccc0*/  IADD3 R107, P5, PT, R77.reuse, R227, RZ ;  /* 0x000000e34d6b7210 */ /* 0x048fe40007fbe0ff */
[C---:B----4-:R-:W-:Y:S02]  /*ccd0*/  IADD3 R101, P1, PT, R77.reuse, R224, RZ ;  /* 0x000000e04d657210 */ /* 0x050fe40007f3e0ff */
[----:B------:R-:W-:Y:S02]  /*cce0*/  IADD3 R95, P3, PT, R77, R225, RZ ;  /* 0x000000e14d5f7210 */ /* 0x000fe40007f7e0ff */
[----:B------:R-:W-:Y:S02]  /*ccf0*/  LEA.HI.X.SX32 R117, R227, R206, 0x1, P5 ;  /* 0x000000cee3757211 */ /* 0x000fe400028f0eff */
[----:B------:R-:W-:Y:S01]  /*cd00*/  IADD3 R91, P4, PT, R77, R222, RZ ;  /* 0x000000de4d5b7210 */ /* 0x000fe20007f9e0ff */
[----:B------:R-:W3:Y:S01]  /*cd10*/  LDL.LU R227, [R1+0x220] ;  /* 0x0002200001e37983 */ /* 0x000ee20000300800 */
[----:B------:R-:W-:-:S02]  /*cd20*/  LEA.HI.X.SX32 R115, R224, R206, 0x1, P1 ;  /* 0x000000cee0737211 */ /* 0x000fc400008f0eff */
[----:B------:R-:W-:Y:S01]  /*cd30*/  IADD3 R87, P5, PT, R77, R223, RZ ;  /* 0x000000df4d577210 */ /* 0x000fe20007fbe0ff */
[----:B------:R-:W4:Y:S01]  /*cd40*/  LDL.LU R224, [R1+0x1d8] ;  /* 0x0001d80001e07983 */ /* 0x000f220000300800 */
[----:B------:R-:W-:Y:S02]  /*cd50*/  LEA.HI.X.SX32 R111, R225, R206, 0x1, P3 ;  /* 0x000000cee16f7211 */ /* 0x000fe400018f0eff */
[C---:B------:R-:W-:Y:S01]  /*cd60*/  IADD3 R83, P1, PT, R77.reuse, R220, RZ ;  /* 0x000000dc4d537210 */ /* 0x040fe20007f3e0ff */
[----:B------:R-:W4:Y:S01]  /*cd70*/  LDL.LU R225, [R1+0x224] ;  /* 0x0002240001e17983 */ /* 0x000f220000300800 */
[-C--:B------:R-:W-:Y:S02]  /*cd80*/  LEA.HI.X.SX32 R109, R222, R206.reuse, 0x1, P4 ;  /* 0x000000cede6d7211 */ /* 0x080fe400020f0eff */
[----:B------:R-:W-:Y:S01]  /*cd90*/  IADD3 R79, P3, PT, R77, R221, RZ ;  /* 0x000000dd4d4f7210 */ /* 0x000fe20007f7e0ff */
[----:B------:R-:W4:Y:S01]  /*cda0*/  LDL.LU R222, [R1+0x228] ;  /* 0x0002280001de7983 */ /* 0x000f220000300800 */
[----:B------:R-:W-:-:S02]  /*cdb0*/  LEA.HI.X.SX32 R105, R223, R206, 0x1, P5 ;  /* 0x000000cedf697211 */ /* 0x000fc400028f0eff */
[C---:B------:R-:W-:Y:S01]  /*cdc0*/  IADD3 R66, P4, PT, R77.reuse, R219, RZ ;  /* 0x000000db4d427210 */ /* 0x040fe20007f9e0ff */
[----:B------:R-:W4:Y:S01]  /*cdd0*/  LDL.LU R223, [R1+0x22c] ;  /* 0x00022c0001df7983 */ /* 0x000f220000300800 */
[-C--:B------:R-:W-:Y:S02]  /*cde0*/  LEA.HI.X.SX32 R103, R220, R206.reuse, 0x1, P1 ;  /* 0x000000cedc677211 */ /* 0x080fe400008f0eff */
[----:B------:R-:W-:Y:S01]  /*cdf0*/  IADD3 R64, P5, PT, R77, R217, RZ ;  /* 0x000000d94d407210 */ /* 0x000fe20007fbe0ff */
[----:B------:R-:W4:Y:S01]  /*ce00*/  LDL.LU R220, [R1+0x1dc] ;  /* 0x0001dc0001dc7983 */ /* 0x000f220000300800 */
[-C--:B------:R-:W-:Y:S02]  /*ce10*/  LEA.HI.X.SX32 R99, R221, R206.reuse, 0x1, P3 ;  /* 0x000000cedd637211 */ /* 0x080fe400018f0eff */
[-C--:B------:R-:W-:Y:S01]  /*ce20*/  LEA.HI.X.SX32 R97, R219, R206.reuse, 0x1, P4 ;  /* 0x000000cedb617211 */ /* 0x080fe200020f0eff */
[----:B------:R-:W4:Y:S01]  /*ce30*/  LDL.LU R221, [R1+0x230] ;  /* 0x0002300001dd7983 */ /* 0x000f220000300800 */
[----:B------:R-:W-:-:S03]  /*ce40*/  LEA.HI.X.SX32 R93, R217, R206, 0x1, P5 ;  /* 0x000000ced95d7211 */ /* 0x000fc600028f0eff */
[----:B------:R-:W4:Y:S04]  /*ce50*/  LDL.LU R219, [R1+0x234] ;  /* 0x0002340001db7983 */ /* 0x000f280000300800 */
[----:B------:R-:W4:Y:S01]  /*ce60*/  LDL.LU R217, [R1+0x238] ;  /* 0x0002380001d97983 */ /* 0x000f220000300800 */
[C---:B------:R-:W-:Y:S02]  /*ce70*/  IADD3 R62, P1, PT, R77.reuse, R215, RZ ;  /* 0x000000d74d3e7210 */ /* 0x040fe40007f3e0ff */
[----:B------:R-:W-:Y:S02]  /*ce80*/  IADD3 R60, P3, PT, R77, R218, RZ ;  /* 0x000000da4d3c7210 */ /* 0x000fe40007f7e0ff */
[----:B------:R-:W-:Y:S02]  /*ce90*/  LEA.HI.X.SX32 R89, R215, R206, 0x1, P1 ;  /* 0x000000ced7597211 */ /* 0x000fe400008f0eff */
[----:B------:R-:W-:Y:S01]  /*cea0*/  IADD3 R58, P4, PT, R77, R216, RZ ;  /* 0x000000d84d3a7210 */ /* 0x000fe20007f9e0ff */
[----:B------:R-:W4:Y:S01]  /*ceb0*/  LDL.LU R215, [R1+0x1e0] ;  /* 0x0001e00001d77983 */ /* 0x000f220000300800 */
[----:B------:R-:W-:-:S02]  /*cec0*/  LEA.HI.X.SX32 R85, R218, R206, 0x1, P3 ;  /* 0x000000ceda557211 */ /* 0x000fc400018f0eff */
[----:B------:R-:W-:Y:S01]  /*ced0*/  LEA.HI.X.SX32 R81, R216, R206, 0x1, P4 ;  /* 0x000000ced8517211 */ /* 0x000fe200020f0eff */
[----:B------:R-:W4:Y:S04]  /*cee0*/  LDL.LU R218, [R1+0x23c] ;  /* 0x00023c0001da7983 */ /* 0x000f280000300800 */
[----:B------:R-:W4:Y:S04]  /*cef0*/  LDL.LU R216, [R1+0x240] ;  /* 0x0002400001d87983 */ /* 0x000f280000300800 */
[----:B------:R-:W4:Y:S01]  /*cf00*/  LDL.LU R229, [R1+0x244] ;  /* 0x0002440001e57983 */ /* 0x000f220000300800 */
[----:B--2---:R-:W-:-:S04]  /*cf10*/  IADD3 R54, P1, PT, R77, R214, RZ ;  /* 0x000000d64d367210 */ /* 0x004fc80007f3e0ff */
[----:B------:R-:W-:Y:S02]  /*cf20*/  LEA.HI.X.SX32 R65, R214, R206, 0x1, P1 ;  /* 0x000000ced6417211 */ /* 0x000fe400008f0eff */
[----:B------:R-:W2:Y:S01]  /*cf30*/  LDL.LU R214, [R1+0x1e4] ;  /* 0x0001e40001d67983 */ /* 0x000ea20000300800 */
[C---:B------:R-:W-:Y:S02]  /*cf40*/  IADD3 R56, P5, PT, R77.reuse, R226, RZ ;  /* 0x000000e24d387210 */ /* 0x040fe40007fbe0ff */
[C---:B---3--:R-:W-:Y:S02]  /*cf50*/  IADD3 R52, P3, PT, R77.reuse, R227, RZ ;  /* 0x000000e34d347210 */ /* 0x048fe40007f7e0ff */
[----:B------:R-:W-:Y:S02]  /*cf60*/  LEA.HI.X.SX32 R67, R226, R206, 0x1, P5 ;  /* 0x000000cee2437211 */ /* 0x000fe400028f0eff */
[----:B----4-:R-:W-:Y:S01]  /*cf70*/  IADD3 R50, P4, PT, R77, R224, RZ ;  /* 0x000000e04d327210 */ /* 0x010fe20007f9e0ff */
[----:B------:R-:W3:Y:S01]  /*cf80*/  LDL.LU R226, [R1+0x248] ;  /* 0x0002480001e27983 */ /* 0x000ee20000300800 */
[----:B------:R-:W-:-:S02]  /*cf90*/  LEA.HI.X.SX32 R63, R227, R206, 0x1, P3 ;  /* 0x000000cee33f7211 */ /* 0x000fc400018f0eff */
[C---:B------:R-:W-:Y:S01]  /*cfa0*/  IADD3 R48, P5, PT, R77.reuse, R225, RZ ;  /* 0x000000e14d307210 */ /* 0x040fe20007fbe0ff */
[----:B------:R-:W4:Y:S01]  /*cfb0*/  LDL.LU R227, [R1+0x24c] ;  /* 0x00024c0001e37983 */ /* 0x000f220000300800 */
[----:B------:R-:W-:Y:S02]  /*cfc0*/  LEA.HI.X.SX32 R61, R224, R206, 0x1, P4 ;  /* 0x000000cee03d7211 */ /* 0x000fe400020f0eff */
[----:B------:R-:W-:Y:S01]  /*cfd0*/  IADD3 R46, P1, PT, R77, R222, RZ ;  /* 0x000000de4d2e7210 */ /* 0x000fe20007f3e0ff */
[----:B------:R-:W4:Y:S01]  /*cfe0*/  LDL.LU R224, [R1+0x250] ;  /* 0x0002500001e07983 */ /* 0x000f220000300800 */
[-C--:B------:R-:W-:Y:S02]  /*cff0*/  LEA.HI.X.SX32 R59, R225, R206.reuse, 0x1, P5 ;  /* 0x000000cee13b7211 */ /* 0x080fe400028f0eff */
[----:B------:R-:W-:Y:S01]  /*d000*/  IADD3 R44, P3, PT, R77, R223, RZ ;  /* 0x000000df4d2c7210 */ /* 0x000fe20007f7e0ff */
[----:B------:R-:W4:Y:S01]  /*d010*/  LDL.LU R225, [R1+0x1e8] ;  /* 0x0001e80001e17983 */ /* 0x000f220000300800 */
[----:B------:R-:W-:-:S02]  /*d020*/  LEA.HI.X.SX32 R57, R222, R206, 0x1, P1 ;  /* 0x000000cede397211 */ /* 0x000fc400008f0eff */
[----:B------:R-:W-:Y:S01]  /*d030*/  IADD3 R42, P4, PT, R77, R220, RZ ;  /* 0x000000dc4d2a7210 */ /* 0x000fe20007f9e0ff */
[----:B------:R-:W4:Y:S01]  /*d040*/  LDL.LU R222, [R1+0x254] ;  /* 0x0002540001de7983 */ /* 0x000f220000300800 */
[-C--:B------:R-:W-:Y:S02]  /*d050*/  LEA.HI.X.SX32 R55, R223, R206.reuse, 0x1, P3 ;  /* 0x000000cedf377211 */ /* 0x080fe400018f0eff */
[C---:B------:R-:W-:Y:S01]  /*d060*/  IADD3 R40, P5, PT, R77.reuse, R221, RZ ;  /* 0x000000dd4d287210 */ /* 0x040fe20007fbe0ff */
        /* <DEDUP_REMOVED lines=8> */
[----:B------:R-:W-:Y:S01]  /*d0f0*/  LEA.HI.X.SX32 R47, R217, R206, 0x1, P3 ;  /* 0x000000ced92f7211 */ /* 0x000fe200018f0eff */
[----:B------:R-:W4:Y:S04]  /*d100*/  LDL.LU R219, [R1+0x260] ;  /* 0x0002600001db7983 */ /* 0x000f280000300800 */
[----:B------:R-:W4:Y:S01]  /*d110*/  LDL.LU R217, [R1+0x264] ;  /* 0x0002640001d97983 */ /* 0x000f220000300800 */
[----:B------:R-:W-:-:S02]  /*d120*/  IADD3 R34, P4, PT, R77, R215, RZ ;  /* 0x000000d74d227210 */ /* 0x000fc40007f9e0ff */
[----:B------:R-:W-:Y:S02]  /*d130*/  IADD3 R32, P5, PT, R77, R218, RZ ;  /* 0x000000da4d207210 */ /* 0x000fe40007fbe0ff */
[----:B------:R-:W-:Y:S02]  /*d140*/  LEA.HI.X.SX32 R45, R215, R206, 0x1, P4 ;  /* 0x000000ced72d7211 */ /* 0x000fe400020f0eff */
[C---:B------:R-:W-:Y:S01]  /*d150*/  IADD3 R30, P1, PT, R77.reuse, R216, RZ ;  /* 0x000000d84d1e7210 */ /* 0x040fe20007f3e0ff */
[----:B------:R-:W4:Y:S01]  /*d160*/  LDL.LU R215, [R1+0x268] ;  /* 0x0002680001d77983 */ /* 0x000f220000300800 */
[-C--:B------:R-:W-:Y:S02]  /*d170*/  LEA.HI.X.SX32 R43, R218, R206.reuse, 0x1, P5 ;  /* 0x000000ceda2b7211 */ /* 0x080fe400028f0eff */
[----:B------:R-:W-:Y:S01]  /*d180*/  LEA.HI.X.SX32 R41, R216, R206, 0x1, P1 ;  /* 0x000000ced8297211 */ /* 0x000fe200008f0eff */
[----:B------:R-:W4:Y:S04]  /*d190*/  LDL.LU R218, [R1+0x208] ;  /* 0x0002080001da7983 */ /* 0x000f280000300800 */
[----:B------:R-:W4:Y:S01]  /*d1a0*/  LDL.LU R216, [R1+0x26c] ;  /* 0x00026c0001d87983 */ /* 0x000f220000300800 */
[----:B--2---:R-:W-:-:S04]  /*d1b0*/  IADD3 R22, P4, PT, R77, R214, RZ ;  /* 0x000000d64d167210 */ /* 0x004fc80007f9e0ff */
[----:B------:R-:W-:Y:S02]  /*d1c0*/  LEA.HI.X.SX32 R37, R214, R206, 0x1, P4 ;  /* 0x000000ced6257211 */ /* 0x000fe400020f0eff */
[----:B------:R-:W2:Y:S04]  /*d1d0*/  LDL.LU R214, [R1+0x274] ;  /* 0x0002740001d67983 */ /* 0x000ea80000300800 */
[----:B------:R-:W2:Y:S01]  /*d1e0*/  LDL.LU R204, [R1+0x278] ;  /* 0x0002780001cc7983 */ /* 0x000ea20000300800 */
[C---:B------:R-:W-:Y:S02]  /*d1f0*/  IADD3 R24, P3, PT, R77.reuse, R229, RZ ;  /* 0x000000e54d187210 */ /* 0x040fe40007f7e0ff */
[C---:B---3--:R-:W-:Y:S01]  /*d200*/  IADD3 R20, P5, PT, R77.reuse, R226, RZ ;  /* 0x000000e24d147210 */ /* 0x048fe20007fbe0ff */
[----:B------:R-:W3:Y:S01]  /*d210*/  LDL.LU R228, [R1+0x270] ;  /* 0x0002700001e47983 */ /* 0x000ee20000300800 */
[----:B----4-:R-:W-:-:S02]  /*d220*/  IADD3 R18, P1, PT, R77, R227, RZ ;  /* 0x000000e34d127210 */ /* 0x010fc40007f3e0ff */
[----:B------:R-:W-:Y:S02]  /*d230*/  LEA.HI.X.SX32 R39, R229, R206, 0x1, P3 ;  /* 0x000000cee5277211 */ /* 0x000fe400018f0eff */
[C---:B------:R-:W-:Y:S01]  /*d240*/  IADD3 R16, P3, PT, R77.reuse, R224, RZ ;  /* 0x000000e04d107210 */ /* 0x040fe20007f7e0ff */
[----:B------:R-:W4:Y:S01]  /*d250*/  LDL.LU R229, [R1+0x27c] ;  /* 0x00027c0001e57983 */ /* 0x000f220000300800 */
[-C--:B------:R-:W-:Y:S02]  /*d260*/  LEA.HI.X.SX32 R35, R226, R206.reuse, 0x1, P5 ;  /* 0x000000cee2237211 */ /* 0x080fe400028f0eff */
[----:B------:R-:W-:Y:S01]  /*d270*/  IADD3 R14, P4, PT, R77, R225, RZ ;  /* 0x000000e14d0e7210 */ /* 0x000fe20007f9e0ff */
[----:B------:R-:W3:Y:S01]  /*d280*/  LDL.LU R226, [R1+0x280] ;  /* 0x0002800001e27983 */ /* 0x000ee20000300800 */
        /* <DEDUP_REMOVED lines=10> */
[----:B------:R-:W-:Y:S02]  /*d330*/  IADD3 R8, P4, PT, R77, R221, RZ ;  /* 0x000000dd4d087210 */ /* 0x000fe40007f9e0ff */
[----:B------:R-:W-:-:S02]  /*d340*/  LEA.HI.X.SX32 R21, R223, R206, 0x1, P1 ;  /* 0x000000cedf157211 */ /* 0x000fc400008f0eff */
[C---:B------:R-:W-:Y:S01]  /*d350*/  IADD3 R7, P5, PT, R77.reuse, R219, RZ ;  /* 0x000000db4d077210 */ /* 0x040fe20007fbe0ff */
[----:B------:R-:W4:Y:S01]  /*d360*/  LDL.LU R223, [R1+0x290] ;  /* 0x0002900001df7983 */ /* 0x000f220000300800 */
[-C--:B------:R-:W-:Y:S02]  /*d370*/  LEA.HI.X.SX32 R19, R220, R206.reuse, 0x1, P3 ;  /* 0x000000cedc137211 */ /* 0x080fe400018f0eff */
[----:B------:R-:W-:Y:S02]  /*d380*/  IADD3 R6, P1, PT, R77, R217, RZ ;  /* 0x000000d94d067210 */ /* 0x000fe40007f3e0ff */
[-C--:B------:R-:W-:Y:S02]  /*d390*/  LEA.HI.X.SX32 R17, R221, R206.reuse, 0x1, P4 ;  /* 0x000000cedd117211 */ /* 0x080fe400020f0eff */
        /* <DEDUP_REMOVED lines=8> */
[----:B------:R-:W-:Y:S01]  /*d420*/  IADD3 R249, P5, PT, R77, R216, RZ ;  /* 0x000000d84df97210 */ /* 0x000fe20007fbe0ff */
[----:B------:R-:W4:Y:S01]  /*d430*/  LDL.LU R215, [R1+0x2a0] ;  /* 0x0002a00001d77983 */ /* 0x000f220000300800 */
[----:B------:R-:W-:-:S03]  /*d440*/  LEA.HI.X.SX32 R252, R218, R206, 0x1, P4 ;  /* 0x000000cedafc7211 */ /* 0x000fc600020f0eff */
[----:B------:R-:W4:Y:S01]  /*d450*/  LDL.LU R222, [R1+0x2a4] ;  /* 0x0002a40001de7983 */ /* 0x000f220000300800 */
[----:B------:R-:W-:-:S03]  /*d460*/  LEA.HI.X.SX32 R250, R216, R206, 0x1, P5 ;  /* 0x000000ced8fa7211 */ /* 0x000fc600028f0eff */
[----:B------:R-:W4:Y:S04]  /*d470*/  LDL.LU R220, [R1+0x2a8] ;  /* 0x0002a80001dc7983 */ /* 0x000f280000300800 */
[----:B------:R-:W4:Y:S04]  /*d480*/  LDL.LU R218, [R1+0x2ac] ;  /* 0x0002ac0001da7983 */ /* 0x000f280000300800 */
[----:B------:R-:W4:Y:S01]  /*d490*/  LDL.LU R216, [R1+0x2b0] ;  /* 0x0002b00001d87983 */ /* 0x000f220000300800 */
[----:B--2---:R-:W-:-:S04]  /*d4a0*/  IADD3 R247, P1, PT, R77, R214, RZ ;  /* 0x000000d64df77210 */ /* 0x004fc80007f3e0ff */
[----:B------:R-:W-:Y:S02]  /*d4b0*/  LEA.HI.X.SX32 R248, R214, R206, 0x1, P1 ;  /* 0x000000ced6f87211 */ /* 0x000fe400008f0eff */
[----:B------:R-:W-:Y:S01]  /*d4c0*/  IADD3 R245, P3, PT, R77, R204, RZ ;  /* 0x000000cc4df57210 */ /* 0x000fe20007f7e0ff */
[----:B------:R-:W2:Y:S04]  /*d4d0*/  LDL.LU R214, [R1+0x2b4] ;  /* 0x0002b40001d67983 */ /* 0x000ea80000300800 */
[----:B------:R-:W2:Y:S01]  /*d4e0*/  LDL.LU R199, [R1+0x2b8] ;  /* 0x0002b80001c77983 */ /* 0x000ea20000300800 */
[----:B------:R-:W-:-:S03]  /*d4f0*/  LEA.HI.X.SX32 R246, R204, R206, 0x1, P3 ;  /* 0x000000ceccf67211 */ /* 0x000fc600018f0eff */
[----:B------:R-:W2:Y:S04]  /*d500*/  LDL.LU R202, [R1+0x2bc] ;  /* 0x0002bc0001ca7983 */ /* 0x000ea80000300800 */
[----:B------:R-:W2:Y:S04]  /*d510*/  LDL.LU R203, [R1+0x2c0] ;  /* 0x0002c00001cb7983 */ /* 0x000ea80000300800 */
[----:B------:R-:W2:Y:S01]  /*d520*/  LDL.LU R204, [R1+0x2c4] ;  /* 0x0002c40001cc7983 */ /* 0x000ea20000300800 */
[C---:B---3--:R-:W-:Y:S02]  /*d530*/  IADD3 R243, P4, PT, R77.reuse, R228, RZ ;  /* 0x000000e44df37210 */ /* 0x048fe40007f9e0ff */
[----:B----4-:R-:W-:-:S02]  /*d540*/  IADD3 R241, P5, PT, R77, R229, RZ ;  /* 0x000000e54df17210 */ /* 0x010fc40007fbe0ff */
[C---:B------:R-:W-:Y:S02]  /*d550*/  IADD3 R239, P1, PT, R77.reuse, R226, RZ ;  /* 0x000000e24def7210 */ /* 0x040fe40007f3e0ff */
[----:B------:R-:W-:Y:S02]  /*d560*/  IADD3 R237, P3, PT, R77, R227, RZ ;  /* 0x000000e34ded7210 */ /* 0x000fe40007f7e0ff */
[-C--:B------:R-:W-:Y:S02]  /*d570*/  LEA.HI.X.SX32 R244, R228, R206.reuse, 0x1, P4 ;  /* 0x000000cee4f47211 */ /* 0x080fe400020f0eff */
[-C--:B------:R-:W-:Y:S02]  /*d580*/  LEA.HI.X.SX32 R242, R229, R206.reuse, 0x1, P5 ;  /* 0x000000cee5f27211 */ /* 0x080fe400028f0eff */
[----:B------:R-:W-:Y:S02]  /*d590*/  LEA.HI.X.SX32 R240, R226, R206, 0x1, P1 ;  /* 0x000000cee2f07211 */ /* 0x000fe400008f0eff */
[----:B------:R-:W-:-:S02]  /*d5a0*/  IADD3 R235, P4, PT, R77, R224, RZ ;  /* 0x000000e04deb7210 */ /* 0x000fc40007f9e0ff */
[C---:B------:R-:W-:Y:S02]  /*d5b0*/  IADD3 R233, P5, PT, R77.reuse, R225, RZ ;  /* 0x000000e14de97210 */ /* 0x040fe40007fbe0ff */
[----:B------:R-:W-:Y:S02]  /*d5c0*/  IADD3 R231, P1, PT, R77, R223, RZ ;  /* 0x000000df4de77210 */ /* 0x000fe40007f3e0ff */
[-C--:B------:R-:W-:Y:S02]  /*d5d0*/  LEA.HI.X.SX32 R238, R227, R206.reuse, 0x1, P3 ;  /* 0x000000cee3ee7211 */ /* 0x080fe400018f0eff */
[----:B------:R-:W-:Y:S02]  /*d5e0*/  IADD3 R229, P3, PT, R77, R221, RZ ;  /* 0x000000dd4de57210 */ /* 0x000fe40007f7e0ff */
[-C--:B------:R-:W-:Y:S02]  /*d5f0*/  LEA.HI.X.SX32 R236, R224, R206.reuse, 0x1, P4 ;  /* 0x000000cee0ec7211 */ /* 0x080fe400020f0eff */
[----:B------:R-:W-:-:S02]  /*d600*/  LEA.HI.X.SX32 R234, R225, R206, 0x1, P5 ;  /* 0x000000cee1ea7211 */ /* 0x000fc400028f0eff */
[-C--:B------:R-:W-:Y:S02]  /*d610*/  LEA.HI.X.SX32 R232, R223, R206.reuse, 0x1, P1 ;  /* 0x000000cedfe87211 */ /* 0x080fe400008f0eff */
[C---:B------:R-:W-:Y:S02]  /*d620*/  IADD3 R227, P4, PT, R77.reuse, R219, RZ ;  /* 0x000000db4de37210 */ /* 0x040fe40007f9e0ff */
[----:B------:R-:W-:Y:S02]  /*d630*/  IADD3 R225, P5, PT, R77, R217, RZ ;  /* 0x000000d94de17210 */ /* 0x000fe40007fbe0ff */
[-C--:B------:R-:W-:Y:S02]  /*d640*/  LEA.HI.X.SX32 R230, R221, R206.reuse, 0x1, P3 ;  /* 0x000000cedde67211 */ /* 0x080fe400018f0eff */
[-C--:B------:R-:W-:Y:S02]  /*d650*/  LEA.HI.X.SX32 R228, R219, R206.reuse, 0x1, P4 ;  /* 0x000000cedbe47211 */ /* 0x080fe400020f0eff */
[----:B------:R-:W-:-:S02]  /*d660*/  LEA.HI.X.SX32 R226, R217, R206, 0x1, P5 ;  /* 0x000000ced9e27211 */ /* 0x000fc400028f0eff */
[C---:B------:R-:W-:Y:S02]  /*d670*/  IADD3 R223, P1, PT, R77.reuse, R215, RZ ;  /* 0x000000d74ddf7210 */ /* 0x040fe40007f3e0ff */
[----:B------:R-:W-:Y:S02]  /*d680*/  IADD3 R221, P3, PT, R77, R222, RZ ;  /* 0x000000de4ddd7210 */ /* 0x000fe40007f7e0ff */
[----:B------:R-:W-:Y:S02]  /*d690*/  LEA.HI.X.SX32 R224, R215, R206, 0x1, P1 ;  /* 0x000000ced7e07211 */ /* 0x000fe400008f0eff */
[C---:B------:R-:W-:Y:S02]  /*d6a0*/  IADD3 R219, P4, PT, R77.reuse, R220, RZ ;  /* 0x000000dc4ddb7210 */ /* 0x040fe40007f9e0ff */
[----:B------:R-:W-:Y:S02]  /*d6b0*/  LEA.HI.X.SX32 R222, R222, R206, 0x1, P3 ;  /* 0x000000cedede7211 */ /* 0x000fe400018f0eff */
[----:B------:R-:W-:-:S02]  /*d6c0*/  IADD3 R217, P5, PT, R77, R218, RZ ;  /* 0x000000da4dd97210 */ /* 0x000fc40007fbe0ff */
[----:B------:R-:W-:Y:S02]  /*d6d0*/  IADD3 R215, P1, PT, R77, R216, RZ ;  /* 0x000000d84dd77210 */ /* 0x000fe40007f3e0ff */
[-C--:B------:R-:W-:Y:S02]  /*d6e0*/  LEA.HI.X.SX32 R220, R220, R206.reuse, 0x1, P4 ;  /* 0x000000cedcdc7211 */ /* 0x080fe400020f0eff */
[-C--:B------:R-:W-:Y:S02]  /*d6f0*/  LEA.HI.X.SX32 R218, R218, R206.reuse, 0x1, P5 ;  /* 0x000000cedada7211 */ /* 0x080fe400028f0eff */
[----:B------:R-:W-:Y:S01]  /*d700*/  LEA.HI.X.SX32 R216, R216, R206, 0x1, P1 ;  /* 0x000000ced8d87211 */ /* 0x000fe200008f0eff */
[----:B------:R-:W-:Y:S01]  /*d710*/  IMAD.MOV.U32 R72, RZ, RZ, R26 ;  /* 0x000000ffff487224 */ /* 0x000fe200078e001a */
[----:B------:R-:W-:Y:S01]  /*d720*/  SHF.R.S32.HI R26, RZ, 0x1f, R75 ;  /* 0x0000001fff1a7819 */ /* 0x000fe2000001144b */
[C---:B------:R-:W-:Y:S02]  /*d730*/  IMAD R196, R78.reuse, 0x3b, RZ ;  /* 0x0000003b4ec47824 */ /* 0x040fe400078e02ff */
[----:B------:R-:W-:-:S02]  /*d740*/  IMAD R187, R78, 0x3a, RZ ;  /* 0x0000003a4ebb7824 */ /* 0x000fc400078e02ff */
[C---:B------:R-:W-:Y:S02]  /*d750*/  IMAD R191, R78.reuse, 0x3d, RZ ;  /* 0x0000003d4ebf7824 */ /* 0x040fe400078e02ff */
[----:B------:R-:W-:Y:S02]  /*d760*/  IMAD R186, R78, 0x37, RZ ;  /* 0x000000374eba7824 */ /* 0x000fe400078e02ff */
[----:B------:R-:W-:Y:S02]  /*d770*/  IMAD R71, R4, 0xc, RZ ;  /* 0x0000000c04477824 */ /* 0x000fe400078e02ff */
[C---:B------:R-:W-:Y:S02]  /*d780*/  IMAD R198, R78.reuse, 0x3c, RZ ;  /* 0x0000003c4ec67824 */ /* 0x040fe400078e02ff */
[C---:B------:R-:W-:Y:S02]  /*d790*/  IMAD R192, R78.reuse, 0x39, RZ ;  /* 0x000000394ec07824 */ /* 0x040fe400078e02ff */
[----:B------:R-:W-:-:S02]  /*d7a0*/  IMAD R185, R78, 0x36, RZ ;  /* 0x000000364eb97824 */ /* 0x000fc400078e02ff */
[----:B------:R-:W-:Y:S02]  /*d7b0*/  IMAD.IADD R71, R27, 0x1, R71 ;  /* 0x000000011b477824 */ /* 0x000fe400078e0247 */
[C---:B------:R-:W-:Y:S02]  /*d7c0*/  IMAD R190, R78.reuse, 0x38, RZ ;  /* 0x000000384ebe7824 */ /* 0x040fe400078e02ff */
[C---:B------:R-:W-:Y:S02]  /*d7d0*/  IMAD R182, R78.reuse, 0x35, RZ ;  /* 0x000000354eb67824 */ /* 0x040fe400078e02ff */
[----:B------:R-:W-:Y:S02]  /*d7e0*/  IMAD.MOV.U32 R73, RZ, RZ, R28 ;  /* 0x000000ffff497224 */ /* 0x000fe400078e001c */
[----:B------:R-:W-:Y:S02]  /*d7f0*/  IMAD R183, R78, 0x34, RZ ;  /* 0x000000344eb77824 */ /* 0x000fe400078e02ff */
[----:B------:R-:W-:-:S05]  /*d800*/  IMAD.IADD R76, R29, 0x1, R76 ;  /* 0x000000011d4c7824 */ /* 0x000fca00078e024c */
[----:B------:R-:W-:Y:S04]  /*d810*/  STL [R1+0x330], R76 ;  /* 0x0003304c01007387 */ /* 0x000fe80000100800 */
[----:B------:R-:W-:Y:S04]  /*d820*/  STL [R1+0x334], R73 ;  /* 0x0003344901007387 */ /* 0x000fe80000100800 */
[----:B------:R-:W-:Y:S04]  /*d830*/  STL [R1+0x338], R71 ;  /* 0x0003384701007387 */ /* 0x000fe80000100800 */
[----:B------:R-:W-:Y:S01]  /*d840*/  STL [R1+0x33c], R72 ;  /* 0x00033c4801007387 */ /* 0x000fe20000100800 */
[----:B------:R-:W-:Y:S01]  /*d850*/  IMAD R181, R78, 0x1c, RZ ;  /* 0x0000001c4eb57824 */ /* 0x000fe200078e02ff */
[----:B--2---:R-:W-:-:S02]  /*d860*/  IADD3 R213, P3, PT, R77, R214, RZ ;  /* 0x000000d64dd57210 */ /* 0x004fc40007f7e0ff */
[C---:B------:R-:W-:Y:S02]  /*d870*/  IADD3 R211, P4, PT, R77.reuse, R199, RZ ;  /* 0x000000c74dd37210 */ /* 0x040fe40007f9e0ff */
[----:B------:R-:W-:Y:S02]  /*d880*/  LEA.HI.X.SX32 R214, R214, R206, 0x1, P3 ;  /* 0x000000ced6d67211 */ /* 0x000fe400018f0eff */
[C---:B------:R-:W-:Y:S02]  /*d890*/  IADD3 R209, P5, PT, R77.reuse, R202, RZ ;  /* 0x000000ca4dd17210 */ /* 0x040fe40007fbe0ff */
[C---:B------:R-:W-:Y:S02]  /*d8a0*/  IADD3 R207, P1, PT, R77.reuse, R203, RZ ;  /* 0x000000cb4dcf7210 */ /* 0x040fe40007f3e0ff */
[----:B------:R-:W-:Y:S02]  /*d8b0*/  IADD3 R77, P3, PT, R77, R204, RZ ;  /* 0x000000cc4d4d7210 */ /* 0x000fe40007f7e0ff */
[----:B------:R-:W-:-:S02]  /*d8c0*/  LEA.HI.X.SX32 R212, R199, R206, 0x1, P4 ;  /* 0x000000cec7d47211 */ /* 0x000fc400020f0eff */
[-C--:B------:R-:W-:Y:S02]  /*d8d0*/  LEA.HI.X.SX32 R210, R202, R206.reuse, 0x1, P5 ;  /* 0x000000cecad27211 */ /* 0x080fe400028f0eff */
[-C--:B------:R-:W-:Y:S01]  /*d8e0*/  LEA.HI.X.SX32 R208, R203, R206.reuse, 0x1, P1 ;  /* 0x000000cecbd07211 */ /* 0x080fe200008f0eff */
[----:B------:R-:W-:Y:S01]  /*d8f0*/  IMAD R202, R78, 0x3e, RZ ;  /* 0x0000003e4eca7824 */ /* 0x000fe200078e02ff */
[----:B------:R-:W-:Y:S01]  /*d900*/  LEA.HI.X.SX32 R206, R204, R206, 0x1, P3 ;  /* 0x000000ceccce7211 */ /* 0x000fe200018f0eff */
[----:B------:R-:W-:-:S03]  /*d910*/  IMAD R204, R78, 0x3f, RZ ;  /* 0x0000003f4ecc7824 */ /* 0x000fc600078e02ff */
[C---:B------:R-:W-:Y:S02]  /*d920*/  IADD3 R201, P4, PT, R75.reuse, R202, RZ ;  /* 0x000000ca4bc97210 */ /* 0x040fe40007f9e0ff */
[C---:B------:R-:W-:Y:S02]  /*d930*/  IADD3 R203, P5, PT, R75.reuse, R204, RZ ;  /* 0x000000cc4bcb7210 */ /* 0x040fe40007fbe0ff */
[-C--:B------:R-:W-:Y:S02]  /*d940*/  LEA.HI.X.SX32 R202, R202, R26.reuse, 0x1, P4 ;  /* 0x0000001acaca7211 */ /* 0x080fe400020f0eff */
[----:B------:R-:W-:Y:S02]  /*d950*/  LEA.HI.X.SX32 R204, R204, R26, 0x1, P5 ;  /* 0x0000001acccc7211 */ /* 0x000fe400028f0eff */
[C---:B------:R-:W-:Y:S02]  /*d960*/  IADD3 R195, P5, PT, R75.reuse, R196, RZ ;  /* 0x000000c44bc37210 */ /* 0x040fe40007fbe0ff */
[----:B------:R-:W-:-:S02]  /*d970*/  IADD3 R193, P4, PT, R75, R187, RZ ;  /* 0x000000bb4bc17210 */ /* 0x000fc40007f9e0ff */
[-C--:B------:R-:W-:Y:S02]  /*d980*/  LEA.HI.X.SX32 R196, R196, R26.reuse, 0x1, P5 ;  /* 0x0000001ac4c47211 */ /* 0x080fe400028f0eff */
[----:B------:R-:W-:Y:S01]  /*d990*/  LEA.HI.X.SX32 R194, R187, R26, 0x1, P4 ;  /* 0x0000001abbc27211 */ /* 0x000fe200020f0eff */
[----:B------:R-:W-:Y:S01]  /*d9a0*/  IMAD R187, R78, 0x33, RZ ;  /* 0x000000334ebb7824 */ /* 0x000fe200078e02ff */
[C---:B------:R-:W-:Y:S02]  /*d9b0*/  IADD3 R199, P1, PT, R75.reuse, R191, RZ ;  /* 0x000000bf4bc77210 */ /* 0x040fe40007f3e0ff */
[----:B------:R-:W-:Y:S02]  /*d9c0*/  IADD3 R4, P5, PT, R75, R186, RZ ;  /* 0x000000ba4b047210 */ /* 0x000fe40007fbe0ff */
[-C--:B------:R-:W-:Y:S02]  /*d9d0*/  LEA.HI.X.SX32 R200, R191, R26.reuse, 0x1, P1 ;  /* 0x0000001abfc87211 */ /* 0x080fe400008f0eff */
[----:B------:R-:W-:Y:S01]  /*d9e0*/  LEA.HI.X.SX32 R27, R186, R26, 0x1, P5 ;  /* 0x0000001aba1b7211 */ /* 0x000fe200028f0eff */
[----:B------:R-:W-:Y:S01]  /*d9f0*/  IMAD R186, R78, 0x32, RZ ;  /* 0x000000324eba7824 */ /* 0x000fe200078e02ff */
[----:B------:R-:W-:-:S02]  /*da00*/  IADD3 R197, P3, PT, R75, R198, RZ ;  /* 0x000000c64bc57210 */ /* 0x000fc40007f7e0ff */
[C---:B------:R-:W-:Y:S02]  /*da10*/  IADD3 R191, P1, PT, R75.reuse, R192, RZ ;  /* 0x000000c04bbf7210 */ /* 0x040fe40007f3e0ff */
[C---:B------:R-:W-:Y:S02]  /*da20*/  IADD3 R80, P4, PT, R75.reuse, R185, RZ ;  /* 0x000000b94b507210 */ /* 0x040fe40007f9e0ff */
[----:B------:R-:W-:Y:S02]  /*da30*/  IADD3 R86, P5, PT, R75, R187, RZ ;  /* 0x000000bb4b567210 */ /* 0x000fe40007fbe0ff */
[-C--:B------:R-:W-:Y:S02]  /*da40*/  LEA.HI.X.SX32 R198, R198, R26.reuse, 0x1, P3 ;  /* 0x0000001ac6c67211 */ /* 0x080fe400018f0eff */
[-C--:B------:R-:W-:Y:S02]  /*da50*/  LEA.HI.X.SX32 R192, R192, R26.reuse, 0x1, P1 ;  /* 0x0000001ac0c07211 */ /* 0x080fe400008f0eff */
[-C--:B------:R-:W-:Y:S01]  /*da60*/  LEA.HI.X.SX32 R28, R185, R26.reuse, 0x1, P4 ;  /* 0x0000001ab91c7211 */ /* 0x080fe200020f0eff */
[C---:B------:R-:W-:Y:S01]  /*da70*/  IMAD R185, R78.reuse, 0x31, RZ ;  /* 0x000000314eb97824 */ /* 0x040fe200078e02ff */
[----:B------:R-:W-:Y:S01]  /*da80*/  LEA.HI.X.SX32 R123, R187, R26, 0x1, P5 ;  /* 0x0000001abb7b7211 */ /* 0x000fe200028f0eff */
[----:B------:R-:W-:Y:S01]  /*da90*/  IMAD R187, R78, 0x2e, RZ ;  /* 0x0000002e4ebb7824 */ /* 0x000fe200078e02ff */
[----:B------:R-:W-:-:S02]  /*daa0*/  IADD3 R189, P3, PT, R75, R190, RZ ;  /* 0x000000be4bbd7210 */ /* 0x000fc40007f7e0ff */
[C---:B------:R-:W-:Y:S02]  /*dab0*/  IADD3 R82, P1, PT, R75.reuse, R182, RZ ;  /* 0x000000b64b527210 */ /* 0x040fe40007f3e0ff */
[C---:B------:R-:W-:Y:S02]  /*dac0*/  IADD3 R88, P4, PT, R75.reuse, R186, RZ ;  /* 0x000000ba4b587210 */ /* 0x040fe40007f9e0ff */
[-C--:B------:R-:W-:Y:S02]  /*dad0*/  LEA.HI.X.SX32 R190, R190, R26.reuse, 0x1, P3 ;  /* 0x0000001abebe7211 */ /* 0x080fe400018f0eff */
[-C--:B------:R-:W-:Y:S01]  /*dae0*/  LEA.HI.X.SX32 R29, R182, R26.reuse, 0x1, P1 ;  /* 0x0000001ab61d7211 */ /* 0x080fe200008f0eff */
[----:B------:R-:W-:Y:S01]  /*daf0*/  IMAD R182, R78, 0x30, RZ ;  /* 0x000000304eb67824 */ /* 0x000fe200078e02ff */
[----:B------:R-:W-:Y:S01]  /*db00*/  LEA.HI.X.SX32 R125, R186, R26, 0x1, P4 ;  /* 0x0000001aba7d7211 */ /* 0x000fe200020f0eff */
[----:B------:R-:W-:Y:S01]  /*db10*/  IMAD R186, R78, 0x2d, RZ ;  /* 0x0000002d4eba7824 */ /* 0x000fe200078e02ff */
[----:B------:R-:W-:-:S02]  /*db20*/  IADD3 R84, P3, PT, R75, R183, RZ ;  /* 0x000000b74b547210 */ /* 0x000fc40007f7e0ff */
[C---:B------:R-:W-:Y:S02]  /*db30*/  IADD3 R90, P1, PT, R75.reuse, R185, RZ ;  /* 0x000000b94b5a7210 */ /* 0x040fe40007f3e0ff */
[----:B------:R-:W-:Y:S02]  /*db40*/  IADD3 R96, P4, PT, R75, R187, RZ ;  /* 0x000000bb4b607210 */ /* 0x000fe40007f9e0ff */
[-C--:B------:R-:W-:Y:S01]  /*db50*/  LEA.HI.X.SX32 R121, R183, R26.reuse, 0x1, P3 ;  /* 0x0000001ab7797211 */ /* 0x080fe200018f0eff */
[C---:B------:R-:W-:Y:S01]  /*db60*/  IMAD R183, R78.reuse, 0x2f, RZ ;  /* 0x0000002f4eb77824 */ /* 0x040fe200078e02ff */
[-C--:B------:R-:W-:Y:S01]  /*db70*/  LEA.HI.X.SX32 R127, R185, R26.reuse, 0x1, P1 ;  /* 0x0000001ab97f7211 */ /* 0x080fe200008f0eff */
[C---:B------:R-:W-:Y:S01]  /*db80*/  IMAD R185, R78.reuse, 0x2c, RZ ;  /* 0x0000002c4eb97824 */ /* 0x040fe200078e02ff */
[----:B------:R-:W-:Y:S01]  /*db90*/  LEA.HI.X.SX32 R133, R187, R26, 0x1, P4 ;  /* 0x0000001abb857211 */ /* 0x000fe200020f0eff */
[----:B------:R-:W-:Y:S01]  /*dba0*/  IMAD R187, R78, 0x29, RZ ;  /* 0x000000294ebb7824 */ /* 0x000fe200078e02ff */
[----:B------:R-:W-:-:S02]  /*dbb0*/  IADD3 R92, P3, PT, R75, R182, RZ ;  /* 0x000000b64b5c7210 */ /* 0x000fc40007f7e0ff */
[C---:B------:R-:W-:Y:S02]  /*dbc0*/  IADD3 R98, P1, PT, R75.reuse, R186, RZ ;  /* 0x000000ba4b627210 */ /* 0x040fe40007f3e0ff */
[-C--:B------:R-:W-:Y:S01]  /*dbd0*/  LEA.HI.X.SX32 R129, R182, R26.reuse, 0x1, P3 ;  /* 0x0000001ab6817211 */ /* 0x080fe200018f0eff */
[----:B------:R-:W-:Y:S01]  /*dbe0*/  IMAD R182, R78, 0x2b, RZ ;  /* 0x0000002b4eb67824 */ /* 0x000fe200078e02ff */
[----:B------:R-:W-:Y:S01]  /*dbf0*/  LEA.HI.X.SX32 R135, R186, R26, 0x1, P1 ;  /* 0x0000001aba877211 */ /* 0x000fe200008f0eff */
[----:B------:R-:W-:Y:S01]  /*dc00*/  IMAD R186, R78, 0x28, RZ ;  /* 0x000000284eba7824 */ /* 0x000fe200078e02ff */
[C---:B------:R-:W-:Y:S02]  /*dc10*/  IADD3 R94, P5, PT, R75.reuse, R183, RZ ;  /* 0x000000b74b5e7210 */ /* 0x040fe40007fbe0ff */
[C---:B------:R-:W-:Y:S02]  /*dc20*/  IADD3 R100, P3, PT, R75.reuse, R185, RZ ;  /* 0x000000b94b647210 */ /* 0x040fe40007f7e0ff */
[----:B------:R-:W-:-:S02]  /*dc30*/  IADD3 R106, P1, PT, R75, R187, RZ ;  /* 0x000000bb4b6a7210 */ /* 0x000fc40007f3e0ff */
[-C--:B------:R-:W-:Y:S01]  /*dc40*/  LEA.HI.X.SX32 R131, R183, R26.reuse, 0x1, P5 ;  /* 0x0000001ab7837211 */ /* 0x080fe200028f0eff */
[C---:B------:R-:W-:Y:S01]  /*dc50*/  IMAD R183, R78.reuse, 0x2a, RZ ;  /* 0x0000002a4eb77824 */ /* 0x040fe200078e02ff */
[-C--:B------:R-:W-:Y:S01]  /*dc60*/  LEA.HI.X.SX32 R137, R185, R26.reuse, 0x1, P3 ;  /* 0x0000001ab9897211 */ /* 0x080fe200018f0eff */
[C---:B------:R-:W-:Y:S01]  /*dc70*/  IMAD R185, R78.reuse, 0x27, RZ ;  /* 0x000000274eb97824 */ /* 0x040fe200078e02ff */
[----:B------:R-:W-:Y:S01]  /*dc80*/  LEA.HI.X.SX32 R143, R187, R26, 0x1, P1 ;  /* 0x0000001abb8f7211 */ /* 0x000fe200008f0eff */
[----:B------:R-:W-:Y:S01]  /*dc90*/  IMAD R187, R78, 0x24, RZ ;  /* 0x000000244ebb7824 */ /* 0x000fe200078e02ff */
[C---:B------:R-:W-:Y:S02]  /*dca0*/  IADD3 R102, P5, PT, R75.reuse, R182, RZ ;  /* 0x000000b64b667210 */ /* 0x040fe40007fbe0ff */
[C---:B------:R-:W-:Y:S02]  /*dcb0*/  IADD3 R108, P3, PT, R75.reuse, R186, RZ ;  /* 0x000000ba4b6c7210 */ /* 0x040fe40007f7e0ff */
[-C--:B------:R-:W-:Y:S01]  /*dcc0*/  LEA.HI.X.SX32 R139, R182, R26.reuse, 0x1, P5 ;  /* 0x0000001ab68b7211 */ /* 0x080fe200028f0eff */
[----:B------:R-:W-:Y:S01]  /*dcd0*/  IMAD R182, R78, 0x26, RZ ;  /* 0x000000264eb67824 */ /* 0x000fe200078e02ff */
[----:B------:R-:W-:Y:S01]  /*dce0*/  LEA.HI.X.SX32 R145, R186, R26, 0x1, P3 ;  /* 0x0000001aba917211 */ /* 0x000fe200018f0eff */
[----:B------:R-:W-:Y:S01]  /*dcf0*/  IMAD R186, R78, 0x23, RZ ;  /* 0x000000234eba7824 */ /* 0x000fe200078e02ff */
[----:B------:R-:W-:-:S02]  /*dd00*/  IADD3 R104, P4, PT, R75, R183, RZ ;  /* 0x000000b74b687210 */ /* 0x000fc40007f9e0ff */
[C---:B------:R-:W-:Y:S02]  /*dd10*/  IADD3 R110, P5, PT, R75.reuse, R185, RZ ;  /* 0x000000b94b6e7210 */ /* 0x040fe40007fbe0ff */
[----:B------:R-:W-:Y:S02]  /*dd20*/  IADD3 R116, P3, PT, R75, R187, RZ ;  /* 0x000000bb4b747210 */ /* 0x000fe40007f7e0ff */
[-C--:B------:R-:W-:Y:S02]  /*dd30*/  LEA.HI.X.SX32 R141, R183, R26.reuse, 0x1, P4 ;  /* 0x0000001ab78d7211 */ /* 0x080fe400020f0eff */
[-C--:B------:R-:W-:Y:S01]  /*dd40*/  LEA.HI.X.SX32 R147, R185, R26.reuse, 0x1, P5 ;  /* 0x0000001ab9937211 */ /* 0x080fe200028f0eff */
[C---:B------:R-:W-:Y:S01]  /*dd50*/  IMAD R185, R78.reuse, 0x22, RZ ;  /* 0x000000224eb97824 */ /* 0x040fe200078e02ff */
[----:B------:R-:W-:Y:S01]  /*dd60*/  LEA.HI.X.SX32 R153, R187, R26, 0x1, P3 ;  /* 0x0000001abb997211 */ /* 0x000fe200018f0eff */
[C---:B------:R-:W-:Y:S01]  /*dd70*/  IMAD R187, R78.reuse, 0x1f, RZ ;  /* 0x0000001f4ebb7824 */ /* 0x040fe200078e02ff */
[C---:B------:R-:W-:Y:S01]  /*dd80*/  IADD3 R112, P4, PT, R75.reuse, R182, RZ ;  /* 0x000000b64b707210 */ /* 0x040fe20007f9e0ff */
[----:B------:R-:W-:Y:S01]  /*dd90*/  IMAD R183, R78, 0x25, RZ ;  /* 0x000000254eb77824 */ /* 0x000fe200078e02ff */
[----:B------:R-:W-:-:S02]  /*dda0*/  IADD3 R118, P5, PT, R75, R186, RZ ;  /* 0x000000ba4b767210 */ /* 0x000fc40007fbe0ff */
[-C--:B------:R-:W-:Y:S02]  /*ddb0*/  LEA.HI.X.SX32 R149, R182, R26.reuse, 0x1, P4 ;  /* 0x0000001ab6957211 */ /* 0x080fe400020f0eff */
[-C--:B------:R-:W-:Y:S01]  /*ddc0*/  LEA.HI.X.SX32 R155, R186, R26.reuse, 0x1, P5 ;  /* 0x0000001aba9b7211 */ /* 0x080fe200028f0eff */
[C---:B------:R-:W-:Y:S01]  /*ddd0*/  IMAD R186, R78.reuse, 0x1e, RZ ;  /* 0x0000001e4eba7824 */ /* 0x040fe200078e02ff */
[C---:B------:R-:W-:Y:S01]  /*dde0*/  IADD3 R120, P4, PT, R75.reuse, R185, RZ ;  /* 0x000000b94b787210 */ /* 0x040fe20007f9e0ff */
[----:B------:R-:W-:Y:S01]  /*ddf0*/  IMAD R182, R78, 0x21, RZ ;  /* 0x000000214eb67824 */ /* 0x000fe200078e02ff */
[C---:B------:R-:W-:Y:S02]  /*de00*/  IADD3 R126, P5, PT, R75.reuse, R187, RZ ;  /* 0x000000bb4b7e7210 */ /* 0x040fe40007fbe0ff */
[----:B------:R-:W-:Y:S02]  /*de10*/  IADD3 R114, P1, PT, R75, R183, RZ ;  /* 0x000000b74b727210 */ /* 0x000fe40007f3e0ff */
[----:B------:R-:W-:-:S02]  /*de20*/  LEA.HI.X.SX32 R157, R185, R26, 0x1, P4 ;  /* 0x0000001ab99d7211 */ /* 0x000fc400020f0eff */
[-C--:B------:R-:W-:Y:S01]  /*de30*/  LEA.HI.X.SX32 R163, R187, R26.reuse, 0x1, P5 ;  /* 0x0000001abba37211 */ /* 0x080fe200028f0eff */
[C---:B------:R-:W-:Y:S01]  /*de40*/  IMAD R187, R78.reuse, 0x1a, RZ ;  /* 0x0000001a4ebb7824 */ /* 0x040fe200078e02ff */
[----:B------:R-:W-:Y:S01]  /*de50*/  LEA.HI.X.SX32 R151, R183, R26, 0x1, P1 ;  /* 0x0000001ab7977211 */ /* 0x000fe200008f0eff */
[----:B------:R-:W-:Y:S01]  /*de60*/  IMAD R185, R78, 0x1d, RZ ;  /* 0x0000001d4eb97824 */ /* 0x000fe200078e02ff */
[C---:B------:R-:W-:Y:S02]  /*de70*/  IADD3 R128, P4, PT, R75.reuse, R186, RZ ;  /* 0x000000ba4b807210 */ /* 0x040fe40007f9e0ff */
[----:B------:R-:W-:Y:S02]  /*de80*/  IADD3 R122, P1, PT, R75, R182, RZ ;  /* 0x000000b64b7a7210 */ /* 0x000fe40007f3e0ff */
[-C--:B------:R-:W-:Y:S01]  /*de90*/  LEA.HI.X.SX32 R165, R186, R26.reuse, 0x1, P4 ;  /* 0x0000001abaa57211 */ /* 0x080fe200020f0eff */
[----:B------:R-:W-:Y:S01]  /*dea0*/  IMAD R186, R78, 0x19, RZ ;  /* 0x000000194eba7824 */ /* 0x000fe200078e02ff */
[----:B------:R-:W-:-:S02]  /*deb0*/  LEA.HI.X.SX32 R159, R182, R26, 0x1, P1 ;  /* 0x0000001ab69f7211 */ /* 0x000fc400008f0eff */
[C---:B------:R-:W-:Y:S02]  /*dec0*/  IADD3 R136, P4, PT, R75.reuse, R187, RZ ;  /* 0x000000bb4b887210 */ /* 0x040fe40007f9e0ff */
[----:B------:R-:W-:Y:S02]  /*ded0*/  IADD3 R130, P1, PT, R75, R185, RZ ;  /* 0x000000b94b827210 */ /* 0x000fe40007f3e0ff */
[-C--:B------:R-:W-:Y:S02]  /*dee0*/  LEA.HI.X.SX32 R173, R187, R26.reuse, 0x1, P4 ;  /* 0x0000001abbad7211 */ /* 0x080fe400020f0eff */
[----:B------:R-:W-:Y:S01]  /*def0*/  LEA.HI.X.SX32 R167, R185, R26, 0x1, P1 ;  /* 0x0000001ab9a77211 */ /* 0x000fe200008f0eff */
[----:B------:R-:W2:Y:S01]  /*df00*/  LDL.LU R187, [R1+0x2d8] ;  /* 0x0002d80001bb7983 */ /* 0x000ea20000300800 */
[----:B------:R-:W-:-:S03]  /*df10*/  IADD3 R138, P1, PT, R75, R186, RZ ;  /* 0x000000ba4b8a7210 */ /* 0x000fc60007f3e0ff */
[----:B------:R-:W3:Y:S01]  /*df20*/  LDL.LU R160, [R1+0x2dc] ;  /* 0x0002dc0001a07983 */ /* 0x000ee20000300800 */
[----:B------:R-:W-:-:S03]  /*df30*/  IMAD R182, R78, 0x1b, RZ ;  /* 0x0000001b4eb67824 */ /* 0x000fc600078e02ff */
[----:B------:R-:W4:Y:S01]  /*df40*/  LDL.LU R158, [R1+0x2e0] ;  /* 0x0002e000019e7983 */ /* 0x000f220000300800 */
[----:B------:R-:W-:Y:S02]  /*df50*/  LEA.HI.X.SX32 R175, R186, R26, 0x1, P1 ;  /* 0x0000001abaaf7211 */ /* 0x000fe400008f0eff */
[C---:B------:R-:W-:Y:S01]  /*df60*/  IADD3 R186, P1, PT, R75.reuse, R78, RZ ;  /* 0x0000004e4bba7210 */ /* 0x040fe20007f3e0ff */
[----:B------:R-:W4:Y:S01]  /*df70*/  LDL.LU R164, [R1+0x2e4] ;  /* 0x0002e40001a47983 */ /* 0x000f220000300800 */
[----:B------:R-:W-:Y:S01]  /*df80*/  IMAD.SHL.U32 R183, R78, 0x20, RZ ;  /* 0x000000204eb77824 */ /* 0x000fe200078e00ff */
[C---:B------:R-:W-:Y:S02]  /*df90*/  IADD3 R134, P5, PT, R75.reuse, R182, RZ ;  /* 0x000000b64b867210 */ /* 0x040fe40007fbe0ff */
[----:B------:R-:W4:Y:S04]  /*dfa0*/  LDL.LU R162, [R1+0x2e8] ;  /* 0x0002e80001a27983 */ /* 0x000f280000300800 */
[----:B------:R-:W4:Y:S01]  /*dfb0*/  LDL.LU R166, [R1+0x2ec] ;  /* 0x0002ec0001a67983 */ /* 0x000f220000300800 */
[----:B------:R-:W-:-:S03]  /*dfc0*/  IADD3 R124, P3, PT, R75, R183, RZ ;  /* 0x000000b74b7c7210 */ /* 0x000fc60007f7e0ff */
[----:B------:R-:W-:Y:S01]  /*dfd0*/  STL [R1+0x340], R186 ;  /* 0x000340ba01007387 */ /* 0x000fe20000100800 */
[-C--:B------:R-:W-:Y:S01]  /*dfe0*/  LEA.HI.X.SX32 R171, R182, R26.reuse, 0x1, P5 ;  /* 0x0000001ab6ab7211 */ /* 0x080fe200028f0eff */
[C---:B------:R-:W-:Y:S02]  /*dff0*/  IMAD R182, R78.reuse, 0x16, RZ ;  /* 0x000000164eb67824 */ /* 0x040fe400078e02ff */
[----:B------:R-:W4:Y:S01]  /*e000*/  LDL.LU R168, [R1+0x2f0] ;  /* 0x0002f00001a87983 */ /* 0x000f220000300800 */
[----:B------:R-:W-:-:S03]  /*e010*/  LEA.HI.X.SX32 R0, R78, R26, 0x1, P1 ;  /* 0x0000001a4e007211 */ /* 0x000fc600008f0eff */
[----:B------:R-:W4:Y:S01]  /*e020*/  LDL.LU R172, [R1+0x2d0] ;  /* 0x0002d00001ac7983 */ /* 0x000f220000300800 */
[----:B------:R-:W-:-:S03]  /*e030*/  LEA.HI.X.SX32 R161, R183, R26, 0x1, P3 ;  /* 0x0000001ab7a17211 */ /* 0x000fc600018f0eff */
[----:B------:R-:W4:Y:S01]  /*e040*/  LDL.LU R170, [R1+0x2f4] ;  /* 0x0002f40001aa7983 */ /* 0x000f220000300800 */
[----:B------:R-:W-:-:S03]  /*e050*/  IADD3 R132, P3, PT, R75, R181, RZ ;  /* 0x000000b54b847210 */ /* 0x000fc60007f7e0ff */
[----:B------:R-:W4:Y:S01]  /*e060*/  LDL.LU R176, [R1+0x2f8] ;  /* 0x0002f80001b07983 */ /* 0x000f220000300800 */
[----:B------:R-:W-:-:S03]  /*e070*/  IADD3 R144, P4, PT, R75, R182, RZ ;  /* 0x000000b64b907210 */ /* 0x000fc60007f9e0ff */
[----:B------:R-:W4:Y:S01]  /*e080*/  LDL.LU R174, [R1+0x2fc] ;  /* 0x0002fc0001ae7983 */ /* 0x000f220000300800 */
[----:B------:R-:W-:-:S03]  /*e090*/  LEA.HI.X.SX32 R169, R181, R26, 0x1, P3 ;  /* 0x0000001ab5a97211 */ /* 0x000fc600018f0eff */
[----:B------:R-:W4:Y:S01]  /*e0a0*/  LDL.LU R178, [R1+0x300] ;  /* 0x0003000001b27983 */ /* 0x000f220000300800 */
[----:B------:R-:W-:-:S03]  /*e0b0*/  LEA.HI.X.SX32 R181, R182, R26, 0x1, P4 ;  /* 0x0000001ab6b57211 */ /* 0x000fc600020f0eff */
[----:B------:R1:W-:Y:S04]  /*e0c0*/  STL [R1+0x344], R0 ;  /* 0x0003440001007387 */ /* 0x0003e80000100800 */
[----:B------:R-:W4:Y:S04]  /*e0d0*/  LDL.LU R180, [R1+0x304] ;  /* 0x0003040001b47983 */ /* 0x000f280000300800 */
[----:B------:R-:W4:Y:S04]  /*e0e0*/  LDL.LU R184, [R1+0x308] ;  /* 0x0003080001b87983 */ /* 0x000f280000300800 */
[----:B------:R-:W4:Y:S04]  /*e0f0*/  LDL.LU R182, [R1+0x30c] ;  /* 0x00030c0001b67983 */ /* 0x000f280000300800 */
[----:B------:R-:W4:Y:S04]  /*e100*/  LDL.LU R68, [R1+0x2d4] ;  /* 0x0002d40001447983 */ /* 0x000f280000300800 */
[----:B------:R-:W4:Y:S04]  /*e110*/  LDL.LU R3, [R1+0x310] ;  /* 0x0003100001037983 */ /* 0x000f280000300800 */
[----:B------:R-:W4:Y:S01]  /*e120*/  LDL.LU R74, [R1+0x314] ;  /* 0x00031400014a7983 */ /* 0x000f220000300800 */
[----:B------:R-:W-:-:S05]  /*e130*/  IMAD R183, R78, 0x18, RZ ;  /* 0x000000184eb77824 */ /* 0x000fca00078e02ff */
[----:B------:R-:W-:-:S04]  /*e140*/  IADD3 R140, P3, PT, R75, R183, RZ ;  /* 0x000000b74b8c7210 */ /* 0x000fc80007f7e0ff */
[----:B------:R-:W-:Y:S01]  /*e150*/  LEA.HI.X.SX32 R177, R183, R26, 0x1, P3 ;  /* 0x0000001ab7b17211 */ /* 0x000fe200018f0eff */
        /* <DEDUP_REMOVED lines=8> */
[----:B------:R-:W-:Y:S02]  /*e1e0*/  LEA.HI.X.SX32 R185, R185, R26, 0x1, P5 ;  /* 0x0000001ab9b97211 */ /* 0x000fe400028f0eff */
[----:B------:R-:W-:Y:S02]  /*e1f0*/  SHF.L.U64.HI R78, R107, 0x2, R117 ;  /* 0x000000026b4e7819 */ /* 0x000fe40000010275 */
[C---:B--2---:R-:W-:Y:S02]  /*e200*/  IADD3 R150, P1, PT, R75.reuse, R187, RZ ;  /* 0x000000bb4b967210 */ /* 0x044fe40007f3e0ff */
[C---:B---3--:R-:W-:Y:S02]  /*e210*/  IADD3 R152, P3, PT, R75.reuse, R160, RZ ;  /* 0x000000a04b987210 */ /* 0x048fe40007f7e0ff */
[----:B----4-:R-:W-:Y:S02]  /*e220*/  IADD3 R154, P4, PT, R75, R158, RZ ;  /* 0x0000009e4b9a7210 */ /* 0x010fe40007f9e0ff */
[----:B------:R-:W-:-:S02]  /*e230*/  LEA.HI.X.SX32 R187, R187, R26, 0x1, P1 ;  /* 0x0000001abbbb7211 */ /* 0x000fc400008f0eff */
[-C--:B------:R-:W-:Y:S02]  /*e240*/  LEA.HI.X.SX32 R188, R160, R26.reuse, 0x1, P3 ;  /* 0x0000001aa0bc7211 */ /* 0x080fe400018f0eff */
[----:B-1----:R-:W-:Y:S02]  /*e250*/  LEA.HI.X.SX32 R0, R158, R26, 0x1, P4 ;  /* 0x0000001a9e007211 */ /* 0x002fe400020f0eff */
[C---:B------:R-:W-:Y:S02]  /*e260*/  IADD3 R156, P1, PT, R75.reuse, R164, RZ ;  /* 0x000000a44b9c7210 */ /* 0x040fe40007f3e0ff */
[C---:B------:R-:W-:Y:S02]  /*e270*/  IADD3 R158, P3, PT, R75.reuse, R162, RZ ;  /* 0x000000a24b9e7210 */ /* 0x040fe40007f7e0ff */
[----:B------:R-:W-:Y:S01]  /*e280*/  IADD3 R160, P4, PT, R75, R166, RZ ;  /* 0x000000a64ba07210 */ /* 0x000fe20007f9e0ff */
[----:B------:R1:W-:Y:S01]  /*e290*/  STL [R1+0x140], R0 ;  /* 0x0001400001007387 */ /* 0x0003e20000100800 */
[----:B------:R-:W-:-:S02]  /*e2a0*/  LEA.HI.X.SX32 R69, R164, R26, 0x1, P1 ;  /* 0x0000001aa4457211 */ /* 0x000fc400008f0eff */
[----:B------:R-:W-:-:S03]  /*e2b0*/  LEA.HI.X.SX32 R2, R162, R26, 0x1, P3 ;  /* 0x0000001aa2027211 */ /* 0x000fc600018f0eff */
[----:B------:R-:W-:Y:S01]  /*e2c0*/  STL [R1+0x144], R69 ;  /* 0x0001444501007387 */ /* 0x000fe20000100800 */
[C---:B------:R-:W-:Y:S02]  /*e2d0*/  IADD3 R162, P1, PT, R75.reuse, R168, RZ ;  /* 0x000000a84ba27210 */ /* 0x040fe40007f3e0ff */
[----:B-1----:R-:W-:Y:S02]  /*e2e0*/  LEA.HI.X.SX32 R0, R166, R26, 0x1, P4 ;  /* 0x0000001aa6007211 */ /* 0x002fe400020f0eff */
[C---:B------:R-:W-:Y:S01]  /*e2f0*/  IADD3 R164, P3, PT, R75.reuse, R172, RZ ;  /* 0x000000ac4ba47210 */ /* 0x040fe20007f7e0ff */
[----:B------:R1:W-:Y:S01]  /*e300*/  STL [R1+0x148], R2 ;  /* 0x0001480201007387 */ /* 0x0003e20000100800 */
[----:B------:R-:W-:-:S03]  /*e310*/  IADD3 R166, P4, PT, R75, R170, RZ ;  /* 0x000000aa4ba67210 */ /* 0x000fc60007f9e0ff */
[----:B------:R2:W-:Y:S01]  /*e320*/  STL [R1+0x14c], R0 ;  /* 0x00014c0001007387 */ /* 0x0005e20000100800 */
[-C--:B------:R-:W-:Y:S02]  /*e330*/  LEA.HI.X.SX32 R186, R170, R26.reuse, 0x1, P4 ;  /* 0x0000001aaaba7211 */ /* 0x080fe400020f0eff */
[----:B-1----:R-:W-:Y:S02]  /*e340*/  LEA.HI.X.SX32 R2, R168, R26, 0x1, P1 ;  /* 0x0000001aa8027211 */ /* 0x002fe400008f0eff */
[C---:B------:R-:W-:Y:S02]  /*e350*/  IADD3 R168, P1, PT, R75.reuse, R176, RZ ;  /* 0x000000b04ba87210 */ /* 0x040fe40007f3e0ff */
[----:B--2---:R-:W-:Y:S02]  /*e360*/  LEA.HI.X.SX32 R0, R172, R26, 0x1, P3 ;  /* 0x0000001aac007211 */ /* 0x004fe400018f0eff */
[C---:B------:R-:W-:Y:S02]  /*e370*/  IADD3 R170, P3, PT, R75.reuse, R174, RZ ;  /* 0x000000ae4baa7210 */ /* 0x040fe40007f7e0ff */
[----:B------:R-:W-:-:S02]  /*e380*/  IADD3 R172, P4, PT, R75, R178, RZ ;  /* 0x000000b24bac7210 */ /* 0x000fc40007f9e0ff */
[-C--:B------:R-:W-:Y:S02]  /*e390*/  LEA.HI.X.SX32 R72, R176, R26.reuse, 0x1, P1 ;  /* 0x0000001ab0487211 */ /* 0x080fe400008f0eff */
[-C--:B------:R-:W-:Y:S02]  /*e3a0*/  LEA.HI.X.SX32 R71, R174, R26.reuse, 0x1, P3 ;  /* 0x0000001aae477211 */ /* 0x080fe400018f0eff */
[----:B------:R-:W-:Y:S02]  /*e3b0*/  LEA.HI.X.SX32 R73, R178, R26, 0x1, P4 ;  /* 0x0000001ab2497211 */ /* 0x000fe400020f0eff */
[C---:B------:R-:W-:Y:S02]  /*e3c0*/  IADD3 R174, P1, PT, R75.reuse, R180, RZ ;  /* 0x000000b44bae7210 */ /* 0x040fe40007f3e0ff */
[C---:B------:R-:W-:Y:S02]  /*e3d0*/  IADD3 R176, P3, PT, R75.reuse, R184, RZ ;  /* 0x000000b84bb07210 */ /* 0x040fe40007f7e0ff */
[----:B------:R-:W-:-:S02]  /*e3e0*/  IADD3 R178, P4, PT, R75, R182, RZ ;  /* 0x000000b64bb27210 */ /* 0x000fc40007f9e0ff */
[-C--:B------:R-:W-:Y:S02]  /*e3f0*/  LEA.HI.X.SX32 R76, R180, R26.reuse, 0x1, P1 ;  /* 0x0000001ab44c7211 */ /* 0x080fe400008f0eff */
[-C--:B------:R-:W-:Y:S02]  /*e400*/  LEA.HI.X.SX32 R70, R184, R26.reuse, 0x1, P3 ;  /* 0x0000001ab8467211 */ /* 0x080fe400018f0eff */
[----:B------:R-:W-:Y:S02]  /*e410*/  LEA.HI.X.SX32 R69, R182, R26, 0x1, P4 ;  /* 0x0000001ab6457211 */ /* 0x000fe400020f0eff */
[C---:B------:R-:W-:Y:S02]  /*e420*/  IADD3 R180, P1, PT, R75.reuse, R68, RZ ;  /* 0x000000444bb47210 */ /* 0x040fe40007f3e0ff */
[C---:B------:R-:W-:Y:S02]  /*e430*/  IADD3 R182, P3, PT, R75.reuse, R3, RZ ;  /* 0x000000034bb67210 */ /* 0x040fe40007f7e0ff */
[----:B------:R-:W-:Y:S01]  /*e440*/  IADD3 R184, P4, PT, R75, R74, RZ ;  /* 0x0000004a4bb87210 */ /* 0x000fe20007f9e0ff */
[----:B------:R1:W-:Y:S01]  /*e450*/  STL [R1+0x150], R2 ;  /* 0x0001500201007387 */ /* 0x0003e20000100800 */
[----:B------:R-:W-:-:S02]  /*e460*/  LEA.HI.X.SX32 R68, R68, R26, 0x1, P1 ;  /* 0x0000001a44447211 */ /* 0x000fc400008f0eff */
[-C--:B------:R-:W-:Y:S02]  /*e470*/  LEA.HI.X.SX32 R3, R3, R26.reuse, 0x1, P3 ;  /* 0x0000001a03037211 */ /* 0x080fe400018f0eff */
[----:B------:R-:W-:Y:S02]  /*e480*/  SHF.L.U64.HI R75, R75, 0x2, R26 ;  /* 0x000000024b4b7819 */ /* 0x000fe4000001021a */
[----:B-1----:R-:W-:Y:S02]  /*e490*/  LEA.HI.X.SX32 R2, R74, R26, 0x1, P4 ;  /* 0x0000001a4a027211 */ /* 0x002fe400020f0eff */
[----:B------:R-:W-:-:S04]  /*e4a0*/  SHF.R.S32.HI R26, RZ, 0x1f, R205 ;  /* 0x0000001fff1a7819 */ /* 0x000fc800000114cd */
[----:B------:R-:W-:Y:S02]  /*e4b0*/  LEA.HI R26, R26, R205, RZ, 0x6 ;  /* 0x000000cd1a1a7211 */ /* 0x000fe400078f30ff */
[----:B------:R-:W1:Y:S02]  /*e4c0*/  LDC R205, c[0x0][0x3a0] ;  /* 0x0000e800ffcd7b82 */ /* 0x000e640000000800 */
[----:B-1----:R-:W-:-:S04]  /*e4d0*/  VIADD R205, R205, 0xffffff40 ;  /* 0xffffff40cdcd7836 */ /* 0x002fc80000000000 */
[----:B------:R-:W-:Y:S01]  /*e4e0*/  IMAD.MOV.U32 R74, RZ, RZ, R205 ;  /* 0x000000ffff4a7224 */ /* 0x000fe200078e00cd */
[C---:B------:R-:W-:Y:S01]  /*e4f0*/  SHF.L.U64.HI R205, R113.reuse, 0x2, R119 ;  /* 0x0000000271cd7819 */ /* 0x040fe20000010277 */
[----:B------:R-:W-:Y:S02]  /*e500*/  IMAD.SHL.U32 R119, R113, 0x4, RZ ;  /* 0x0000000471777824 */ /* 0x000fe400078e00ff */
[----:B------:R-:W-:Y:S02]  /*e510*/  IMAD.SHL.U32 R113, R107, 0x4, RZ ;  /* 0x000000046b717824 */ /* 0x000fe400078e00ff */
[----:B------:R-:W-:Y:S01]  /*e520*/  STL [R1+0x13c], R205 ;  /* 0x00013ccd01007387 */ /* 0x000fe20000100800 */
[----:B------:R-:W-:-:S03]  /*e530*/  SHF.L.U64.HI R107, R101, 0x2, R115 ;  /* 0x00000002656b7819 */ /* 0x000fc60000010273 */
[----:B------:R-:W-:Y:S04]  /*e540*/  STL [R1+0x138], R119 ;  /* 0x0001387701007387 */ /* 0x000fe80000100800 */
[----:B------:R1:W-:Y:S04]  /*e550*/  STL [R1+0x134], R78 ;  /* 0x0001344e01007387 */ /* 0x0003e80000100800 */
[----:B------:R-:W-:Y:S01]  /*e560*/  STL [R1+0x130], R113 ;  /* 0x0001307101007387 */ /* 0x000fe20000100800 */
[----:B-1----:R-:W-:Y:S01]  /*e570*/  IMAD.SHL.U32 R78, R101, 0x4, RZ ;  /* 0x00000004654e7824 */ /* 0x002fe200078e00ff */
[----:B------:R-:W-:-:S02]  /*e580*/  SHF.L.U64.HI R101, R95, 0x2, R111 ;  /* 0x000000025f657819 */ /* 0x000fc4000001026f */
[----:B------:R-:W-:Y:S01]  /*e590*/  STL [R1+0x12c], R107 ;  /* 0x00012c6b01007387 */ /* 0x000fe20000100800 */
[----:B------:R-:W-:-:S03]  /*e5a0*/  IMAD.SHL.U32 R95, R95, 0x4, RZ ;  /* 0x000000045f5f7824 */ /* 0x000fc600078e00ff */
[----:B------:R1:W-:Y:S04]  /*e5b0*/  STL [R1+0x128], R78 ;  /* 0x0001284e01007387 */ /* 0x0003e80000100800 */
[----:B------:R-:W-:Y:S01]  /*e5c0*/  STL [R1+0x124], R101 ;  /* 0x0001246501007387 */ /* 0x000fe20000100800 */
[C---:B-1----:R-:W-:Y:S01]  /*e5d0*/  SHF.L.U64.HI R78, R91.reuse, 0x2, R109 ;  /* 0x000000025b4e7819 */ /* 0x042fe2000001026d */
[----:B------:R-:W-:Y:S02]  /*e5e0*/  IMAD.SHL.U32 R91, R91, 0x4, RZ ;  /* 0x000000045b5b7824 */ /* 0x000fe400078e00ff */
[----:B------:R1:W-:Y:S04]  /*e5f0*/  STL [R1+0x120], R95 ;  /* 0x0001205f01007387 */ /* 0x0003e80000100800 */
[----:B------:R2:W-:Y:S01]  /*e600*/  STL [R1+0x11c], R78 ;  /* 0x00011c4e01007387 */ /* 0x0005e20000100800 */
[----:B-1----:R-:W-:-:S03]  /*e610*/  SHF.L.U64.HI R95, R87, 0x2, R105 ;  /* 0x00000002575f7819 */ /* 0x002fc60000010269 */
[----:B------:R1:W-:Y:S01]  /*e620*/  STL [R1+0x118], R91 ;  /* 0x0001185b01007387 */ /* 0x0003e20000100800 */
[----:B--2---:R-:W-:-:S03]  /*e630*/  IMAD.SHL.U32 R78, R87, 0x4, RZ ;  /* 0x00000004574e7824 */ /* 0x004fc600078e00ff */
[----:B------:R-:W-:Y:S01]  /*e640*/  STL [R1+0x114], R95 ;  /* 0x0001145f01007387 */ /* 0x000fe20000100800 */
[----:B------:R-:W-:-:S03]  /*e650*/  IMAD.SHL.U32 R87, R83, 0x4, RZ ;  /* 0x0000000453577824 */ /* 0x000fc600078e00ff */
[----:B------:R2:W-:Y:S01]  /*e660*/  STL [R1+0x110], R78 ;  /* 0x0001104e01007387 */ /* 0x0005e20000100800 */
[----:B-1----:R-:W-:Y:S01]  /*e670*/  SHF.L.U64.HI R91, R83, 0x2, R103 ;  /* 0x00000002535b7819 */ /* 0x002fe20000010267 */
[----:B------:R-:W-:-:S04]  /*e680*/  IMAD.SHL.U32 R83, R79, 0x4, RZ ;  /* 0x000000044f537824 */ /* 0x000fc800078e00ff */
[----:B------:R-:W-:Y:S01]  /*e690*/  STL [R1+0x10c], R91 ;  /* 0x00010c5b01007387 */ /* 0x000fe20000100800 */
[----:B--2---:R-:W-:-:S03]  /*e6a0*/  SHF.L.U64.HI R78, R79, 0x2, R99 ;  /* 0x000000024f4e7819 */ /* 0x004fc60000010263 */
[----:B------:R-:W-:Y:S01]  /*e6b0*/  STL [R1+0x108], R87 ;  /* 0x0001085701007387 */ /* 0x000fe20000100800 */
[----:B------:R-:W-:-:S03]  /*e6c0*/  SHF.L.U64.HI R79, R66, 0x2, R97 ;  /* 0x00000002424f7819 */ /* 0x000fc60000010261 */
[----:B------:R1:W-:Y:S04]  /*e6d0*/  STL [R1+0x104], R78 ;  /* 0x0001044e01007387 */ /* 0x0003e80000100800 */
[----:B------:R-:W-:Y:S01]  /*e6e0*/  STL [R1+0x100], R83 ;  /* 0x0001005301007387 */ /* 0x000fe20000100800 */
[----:B-1----:R-:W-:Y:S01]  /*e6f0*/  IMAD.SHL.U32 R78, R66, 0x4, RZ ;  /* 0x00000004424e7824 */ /* 0x002fe200078e00ff */
[C---:B------:R-:W-:Y:S01]  /*e700*/  SHF.L.U64.HI R66, R64.reuse, 0x2, R93 ;  /* 0x0000000240427819 */ /* 0x040fe2000001025d */
[----:B------:R-:W-:Y:S01]  /*e710*/  IMAD.SHL.U32 R64, R64, 0x4, RZ ;  /* 0x0000000440407824 */ /* 0x000fe200078e00ff */
[----:B------:R-:W-:Y:S04]  /*e720*/  STL [R1+0xfc], R79 ;  /* 0x0000fc4f01007387 */ /* 0x000fe80000100800 */
[----:B------:R1:W-:Y:S04]  /*e730*/  STL [R1+0xf8], R78 ;  /* 0x0000f84e01007387 */ /* 0x0003e80000100800 */
[----:B------:R2:W-:Y:S04]  /*e740*/  STL [R1+0xf4], R66 ;  /* 0x0000f44201007387 */ /* 0x0005e80000100800 */
[----:B------:R3:W-:Y:S01]  /*e750*/  STL [R1+0xf0], R64 ;  /* 0x0000f04001007387 */ /* 0x0007e20000100800 */
[C---:B-1----:R-:W-:Y:S01]  /*e760*/  SHF.L.U64.HI R78, R62.reuse, 0x2, R89 ;  /* 0x000000023e4e7819 */ /* 0x042fe20000010259 */
[----:B--2---:R-:W-:-:S02]  /*e770*/  IMAD.SHL.U32 R66, R62, 0x4, RZ ;  /* 0x000000043e427824 */ /* 0x004fc400078e00ff */
[C---:B------:R-:W-:Y:S01]  /*e780*/  IMAD.SHL.U32 R62, R60.reuse, 0x4, RZ ;  /* 0x000000043c3e7824 */ /* 0x040fe200078e00ff */
[----:B---3--:R-:W-:Y:S01]  /*e790*/  SHF.L.U64.HI R64, R60, 0x2, R85 ;  /* 0x000000023c407819 */ /* 0x008fe20000010255 */
[----:B------:R-:W-:Y:S01]  /*e7a0*/  STL [R1+0xec], R78 ;  /* 0x0000ec4e01007387 */ /* 0x000fe20000100800 */
[C---:B------:R-:W-:Y:S01]  /*e7b0*/  SHF.L.U64.HI R60, R58.reuse, 0x2, R81 ;  /* 0x000000023a3c7819 */ /* 0x040fe20000010251 */
[----:B------:R-:W-:Y:S02]  /*e7c0*/  IMAD.SHL.U32 R58, R58, 0x4, RZ ;  /* 0x000000043a3a7824 */ /* 0x000fe400078e00ff */
[----:B------:R-:W-:Y:S04]  /*e7d0*/  STL [R1+0xe8], R66 ;  /* 0x0000e84201007387 */ /* 0x000fe80000100800 */
        /* <DEDUP_REMOVED lines=109> */
[----:B------:R-:W-:Y:S04]  /*eeb0*/  STL [R1+0x8], R7 ;  /* 0x0000080701007387 */ /* 0x000fe80000100800 */
[----:B------:R-:W2:Y:S01]  /*eec0*/  LDL.LU R58, [R1+0x140] ;  /* 0x00014000013a7983 */ /* 0x000ea20000300800 */
[----:B------:R-:W-:-:S03]  /*eed0*/  SHF.L.U64.HI R87, R88, 0x2, R125 ;  /* 0x0000000258577819 */ /* 0x000fc6000001027d */
[----:B------:R-:W-:Y:S01]  /*eee0*/  STL [R1+0x4], R6 ;  /* 0x0000040601007387 */ /* 0x000fe20000100800 */
[----:B------:R-:W-:-:S03]  /*eef0*/  SHF.L.U64.HI R89, R90, 0x2, R127 ;  /* 0x000000025a597819 */ /* 0x000fc6000001027f */
[----:B------:R-:W3:Y:S01]  /*ef00*/  LDL R60, [R1+0x144] ;  /* 0x00014400013c7983 */ /* 0x000ee20000100800 */
[----:B------:R-:W-:-:S03]  /*ef10*/  SHF.L.U64.HI R125, R126, 0x2, R163 ;  /* 0x000000027e7d7819 */ /* 0x000fc600000102a3 */
[----:B------:R1:W-:Y:S01]  /*ef20*/  STL [R1], R5 ;  /* 0x0000000501007387 */ /* 0x0003e20000100800 */
[----:B------:R-:W-:-:S03]  /*ef30*/  SHF.L.U64.HI R127, R128, 0x2, R165 ;  /* 0x00000002807f7819 */ /* 0x000fc600000102a5 */
[----:B------:R-:W4:Y:S01]  /*ef40*/  LDL.LU R62, [R1+0x148] ;  /* 0x00014800013e7983 */ /* 0x000f220000300800 */
[----:B------:R-:W-:-:S03]  /*ef50*/  SHF.L.U64.HI R163, R164, 0x2, R0 ;  /* 0x00000002a4a37819 */ /* 0x000fc60000010200 */
[----:B------:R-:W3:Y:S01]  /*ef60*/  LDL.LU R64, [R1+0x14c] ;  /* 0x00014c0001407983 */ /* 0x000ee20000300800 */
[----:B------:R-:W-:-:S03]  /*ef70*/  SHF.L.U64.HI R165, R166, 0x2, R186 ;  /* 0x00000002a6a57819 */ /* 0x000fc600000102ba */
[----:B------:R-:W3:Y:S04]  /*ef80*/  LDL.LU R66, [R1+0x150] ;  /* 0x0001500001427983 */ /* 0x000ee80000300800 */
[----:B------:R-:W3:Y:S04]  /*ef90*/  LDL.LU R0, [R1+0x344] ;  /* 0x0003440001007983 */ /* 0x000ee80000300800 */
[----:B------:R-:W3:Y:S01]  /*efa0*/  LDL.LU R186, [R1+0x340] ;  /* 0x0003400001ba7983 */ /* 0x000ee20000300800 */
[C---:B------:R-:W-:Y:S01]  /*efb0*/  SHF.L.U64.HI R206, R77.reuse, 0x2, R206 ;  /* 0x000000024dce7819 */ /* 0x040fe200000102ce */
[----:B------:R-:W-:Y:S01]  /*efc0*/  IMAD.SHL.U32 R205, R77, 0x4, RZ ;  /* 0x000000044dcd7824 */ /* 0x000fe200078e00ff */
[C---:B------:R-:W-:Y:S01]  /*efd0*/  SHF.L.U64.HI R77, R4.reuse, 0x2, R27 ;  /* 0x00000002044d7819 */ /* 0x040fe2000001021b */
[----:B------:R-:W-:Y:S01]  /*efe0*/  IMAD.SHL.U32 R78, R4, 0x4, RZ ;  /* 0x00000004044e7824 */ /* 0x000fe200078e00ff */
[----:B------:R-:W-:-:S02]  /*eff0*/  SHF.L.U64.HI R109, R110, 0x2, R147 ;  /* 0x000000026e6d7819 */ /* 0x000fc40000010293 */
[----:B------:R-:W-:Y:S02]  /*f000*/  SHF.L.U64.HI R147, R148, 0x2, R185 ;  /* 0x0000000294937819 */ /* 0x000fe400000102b9 */
[----:B------:R-:W-:Y:S02]  /*f010*/  SHF.R.S32.HI R4, RZ, 0x6, R26 ;  /* 0x00000006ff047819 */ /* 0x000fe4000001141a */
[----:B------:R-:W-:Y:S02]  /*f020*/  SHF.L.U64.HI R91, R92, 0x2, R129 ;  /* 0x000000025c5b7819 */ /* 0x000fe40000010281 */
[----:B------:R-:W-:Y:S02]  /*f030*/  SHF.L.U64.HI R93, R94, 0x2, R131 ;  /* 0x000000025e5d7819 */ /* 0x000fe40000010283 */
[----:B------:R-:W-:Y:S02]  /*f040*/  SHF.L.U64.HI R129, R130, 0x2, R167 ;  /* 0x0000000282817819 */ /* 0x000fe400000102a7 */
[----:B------:R-:W-:-:S02]  /*f050*/  SHF.L.U64.HI R95, R96, 0x2, R133 ;  /* 0x00000002605f7819 */ /* 0x000fc40000010285 */
[----:B------:R-:W-:Y:S02]  /*f060*/  SHF.L.U64.HI R131, R132, 0x2, R169 ;  /* 0x0000000284837819 */ /* 0x000fe400000102a9 */
[----:B------:R-:W-:Y:S02]  /*f070*/  SHF.L.U64.HI R167, R168, 0x2, R72 ;  /* 0x00000002a8a77819 */ /* 0x000fe40000010248 */
[----:B-1----:R-:W-:Y:S01]  /*f080*/  VIMNMX R5, PT, PT, R4, 0x2, !PT ;  /* 0x0000000204057848 */ /* 0x002fe20007fe0100 */
[----:B------:R1:W5:Y:S01]  /*f090*/  LDL.LU R72, [R1+0x33c] ;  /* 0x00033c0001487983 */ /* 0x0003620000300800 */
[----:B------:R-:W-:Y:S02]  /*f0a0*/  SHF.L.U64.HI R97, R98, 0x2, R135 ;  /* 0x0000000262617819 */ /* 0x000fe40000010287 */
[----:B------:R-:W-:Y:S02]  /*f0b0*/  SHF.L.U64.HI R133, R134, 0x2, R171 ;  /* 0x0000000286857819 */ /* 0x000fe400000102ab */
[----:B------:R-:W-:-:S02]  /*f0c0*/  SHF.L.U64.HI R169, R170, 0x2, R71 ;  /* 0x00000002aaa97819 */ /* 0x000fc40000010247 */
[----:B------:R-:W-:Y:S01]  /*f0d0*/  SHF.L.U64.HI R99, R100, 0x2, R137 ;  /* 0x0000000264637819 */ /* 0x000fe20000010289 */
[----:B------:R1:W5:Y:S01]  /*f0e0*/  LDL.LU R71, [R1+0x338] ;  /* 0x0003380001477983 */ /* 0x0003620000300800 */
[----:B------:R-:W-:Y:S02]  /*f0f0*/  SHF.L.U64.HI R135, R136, 0x2, R173 ;  /* 0x0000000288877819 */ /* 0x000fe400000102ad */
[----:B------:R-:W-:Y:S02]  /*f100*/  SHF.L.U64.HI R171, R172, 0x2, R73 ;  /* 0x00000002acab7819 */ /* 0x000fe40000010249 */
[----:B------:R-:W-:Y:S01]  /*f110*/  SHF.L.U64.HI R101, R102, 0x2, R139 ;  /* 0x0000000266657819 */ /* 0x000fe2000001028b */
[----:B------:R1:W5:Y:S01]  /*f120*/  LDL.LU R73, [R1+0x334] ;  /* 0x0003340001497983 */ /* 0x0003620000300800 */
[----:B------:R-:W-:Y:S02]  /*f130*/  SHF.L.U64.HI R137, R138, 0x2, R175 ;  /* 0x000000028a897819 */ /* 0x000fe400000102af */
[----:B------:R-:W-:Y:S01]  /*f140*/  SHF.L.U64.HI R173, R174, 0x2, R76 ;  /* 0x00000002aead7819 */ /* 0x000fe2000001024c */
[----:B------:R-:W-:Y:S01]  /*f150*/  VIADD R5, R5, 0xffffffff ;  /* 0xffffffff05057836 */ /* 0x000fe20000000000 */
[----:B------:R-:W-:Y:S01]  /*f160*/  SHF.L.U64.HI R103, R104, 0x2, R141 ;  /* 0x0000000268677819 */ /* 0x000fe2000001028d */
[----:B------:R1:W5:Y:S01]  /*f170*/  LDL.LU R76, [R1+0x330] ;  /* 0x00033000014c7983 */ /* 0x0003620000300800 */
[----:B------:R-:W-:-:S02]  /*f180*/  SHF.L.U64.HI R139, R140, 0x2, R177 ;  /* 0x000000028c8b7819 */ /* 0x000fc400000102b1 */
[----:B------:R-:W-:Y:S02]  /*f190*/  SHF.L.U64.HI R175, R176, 0x2, R70 ;  /* 0x00000002b0af7819 */ /* 0x000fe40000010246 */
[----:B------:R-:W-:Y:S01]  /*f1a0*/  SHF.L.U64.HI R105, R106, 0x2, R143 ;  /* 0x000000026a697819 */ /* 0x000fe2000001028f */
[----:B------:R1:W5:Y:S01]  /*f1b0*/  LDL.LU R70, [R1+0x32c] ;  /* 0x00032c0001467983 */ /* 0x0003620000300800 */
[----:B------:R-:W-:Y:S02]  /*f1c0*/  SHF.L.U64.HI R141, R142, 0x2, R179 ;  /* 0x000000028e8d7819 */ /* 0x000fe400000102b3 */
[----:B------:R-:W-:Y:S02]  /*f1d0*/  SHF.L.U64.HI R177, R178, 0x2, R69 ;  /* 0x00000002b2b17819 */ /* 0x000fe40000010245 */
[----:B------:R-:W-:Y:S01]  /*f1e0*/  SHF.L.U64.HI R107, R108, 0x2, R145 ;  /* 0x000000026c6b7819 */ /* 0x000fe20000010291 */
[----:B------:R1:W5:Y:S01]  /*f1f0*/  LDL.LU R69, [R1+0x328] ;  /* 0x0003280001457983 */ /* 0x0003620000300800 */
[----:B------:R-:W-:-:S02]  /*f200*/  SHF.L.U64.HI R143, R144, 0x2, R181 ;  /* 0x00000002908f7819 */ /* 0x000fc400000102b5 */
[----:B------:R-:W-:Y:S02]  /*f210*/  SHF.L.U64.HI R179, R180, 0x2, R68 ;  /* 0x00000002b4b37819 */ /* 0x000fe40000010244 */
[----:B------:R-:W-:Y:S01]  /*f220*/  SHF.L.U64.HI R145, R146, 0x2, R183 ;  /* 0x0000000292917819 */ /* 0x000fe200000102b7 */
[----:B------:R1:W5:Y:S01]  /*f230*/  LDL.LU R68, [R1+0x324] ;  /* 0x0003240001447983 */ /* 0x0003620000300800 */
[----:B------:R-:W-:Y:S02]  /*f240*/  SHF.L.U64.HI R181, R182, 0x2, R3 ;  /* 0x00000002b6b57819 */ /* 0x000fe40000010203 */
[----:B------:R-:W-:Y:S01]  /*f250*/  SHF.L.U64.HI R183, R184, 0x2, R2 ;  /* 0x00000002b8b77819 */ /* 0x000fe20000010202 */
[----:B------:R1:W5:Y:S04]  /*f260*/  LDL.LU R3, [R1+0x320] ;  /* 0x0003200001037983 */ /* 0x0003680000300800 */
[----:B------:R1:W5:Y:S04]  /*f270*/  LDL.LU R2, [R1+0x318] ;  /* 0x0003180001027983 */ /* 0x0003680000300800 */
[----:B------:R1:W-:Y:S01]  /*f280*/  STL [R1+0x140], R5 ;  /* 0x0001400501007387 */ /* 0x0003e20000100800 */
[----:B------:R-:W-:-:S02]  /*f290*/  SHF.L.U64.HI R83, R84, 0x2, R121 ;  /* 0x0000000254537819 */ /* 0x000fc40000010279 */
[----:B------:R-:W-:Y:S01]  /*f2a0*/  SHF.L.U64.HI R85, R86, 0x2, R123 ;  /* 0x0000000256557819 */ /* 0x000fe2000001027b */
[----:B------:R-:W-:Y:S01]  /*f2b0*/  VIADD R6, R4, 0xfffffffd ;  /* 0xfffffffd04067836 */ /* 0x000fe20000000000 */
[----:B------:R-:W-:Y:S02]  /*f2c0*/  SHF.L.U64.HI R111, R112, 0x2, R149 ;  /* 0x00000002706f7819 */ /* 0x000fe40000010295 */
[----:B------:R-:W-:Y:S02]  /*f2d0*/  SHF.L.U64.HI R113, R114, 0x2, R151 ;  /* 0x0000000272717819 */ /* 0x000fe40000010297 */
[----:B------:R-:W-:Y:S02]  /*f2e0*/  SHF.L.U64.HI R115, R116, 0x2, R153 ;  /* 0x0000000274737819 */ /* 0x000fe40000010299 */
[----:B------:R-:W-:Y:S02]  /*f2f0*/  SHF.L.U64.HI R117, R118, 0x2, R155 ;  /* 0x0000000276757819 */ /* 0x000fe4000001029b */
[----:B------:R-:W-:-:S02]  /*f300*/  SHF.L.U64.HI R119, R120, 0x2, R157 ;  /* 0x0000000278777819 */ /* 0x000fc4000001029d */
[----:B------:R-:W-:Y:S02]  /*f310*/  SHF.L.U64.HI R121, R122, 0x2, R159 ;  /* 0x000000027a797819 */ /* 0x000fe4000001029f */
[----:B------:R-:W-:Y:S01]  /*f320*/  SHF.L.U64.HI R123, R124, 0x2, R161 ;  /* 0x000000027c7b7819 */ /* 0x000fe200000102a1 */
[----:B------:R-:W-:Y:S01]  /*f330*/  IMAD.SHL.U32 R84, R84, 0x4, RZ ;  /* 0x0000000454547824 */ /* 0x000fe200078e00ff */
[C---:B------:R-:W-:Y:S01]  /*f340*/  SHF.L.U64.HI R252, R251.reuse, 0x2, R252 ;  /* 0x00000002fbfc7819 */ /* 0x040fe200000102fc */
        /* <DEDUP_REMOVED lines=65> */
[----:B------:R-:W-:Y:S01]  /*f760*/  SHF.L.U64.HI R149, R150, 0x2, R187 ;  /* 0x0000000296957819 */ /* 0x000fe200000102bb */
[----:B------:R-:W-:Y:S01]  /*f770*/  IMAD.SHL.U32 R86, R86, 0x4, RZ ;  /* 0x0000000456567824 */ /* 0x000fe200078e00ff */
[----:B------:R-:W-:Y:S01]  /*f780*/  SHF.L.U64.HI R151, R152, 0x2, R188 ;  /* 0x0000000298977819 */ /* 0x000fe200000102bc */
[----:B------:R-:W-:-:S02]  /*f790*/  IMAD.SHL.U32 R88, R88, 0x4, RZ ;  /* 0x0000000458587824 */ /* 0x000fc400078e00ff */
[----:B------:R-:W-:Y:S02]  /*f7a0*/  IMAD.SHL.U32 R90, R90, 0x4, RZ ;  /* 0x000000045a5a7824 */ /* 0x000fe400078e00ff */
[----:B------:R-:W-:Y:S02]  /*f7b0*/  IMAD.SHL.U32 R92, R92, 0x4, RZ ;  /* 0x000000045c5c7824 */ /* 0x000fe400078e00ff */
[----:B------:R-:W-:Y:S02]  /*f7c0*/  IMAD.SHL.U32 R94, R94, 0x4, RZ ;  /* 0x000000045e5e7824 */ /* 0x000fe400078e00ff */
[----:B------:R-:W-:Y:S02]  /*f7d0*/  IMAD.SHL.U32 R96, R96, 0x4, RZ ;  /* 0x0000000460607824 */ /* 0x000fe400078e00ff */
[----:B------:R-:W-:Y:S02]  /*f7e0*/  IMAD.SHL.U32 R98, R98, 0x4, RZ ;  /* 0x0000000462627824 */ /* 0x000fe400078e00ff */
        /* <DEDUP_REMOVED lines=38> */
[----:B------:R-:W-:Y:S02]  /*fa50*/  IMAD.MOV.U32 R4, RZ, RZ, RZ ;  /* 0x000000ffff047224 */ /* 0x000fe400078e00ff */
[----:B------:R-:W-:Y:S01]  /*fa60*/  IMAD.MOV.U32 R187, RZ, RZ, RZ ;  /* 0x000000ffffbb7224 */ /* 0x000fe200078e00ff */
[----:B------:R-:W-:Y:S01]  /*fa70*/  UMOV UR26, 0x1 ;  /* 0x00000001001a7882 */ /* 0x000fe20000000000 */
[----:B------:R-:W-:Y:S01]  /*fa80*/  UMOV UR27, 0x2 ;  /* 0x00000002001b7882 */ /* 0x000fe20000000000 */
[----:B------:R-:W-:Y:S01]  /*fa90*/  UMOV UR5, URZ ;  /* 0x000000ff00057c82 */ /* 0x000fe20008000000 */
[----:B------:R-:W-:Y:S01]  /*faa0*/  UMOV UR6, URZ ;  /* 0x000000ff00067c82 */ /* 0x000fe20008000000 */
[----:B------:R-:W-:Y:S01]  /*fab0*/  UMOV UR7, URZ ;  /* 0x000000ff00077c82 */ /* 0x000fe20008000000 */
[----:B--2---:R-:W-:-:S02]  /*fac0*/  SHF.L.U64.HI R153, R154, 0x2, R58 ;  /* 0x000000029a997819 */ /* 0x004fc4000001023a */
[----:B---3--:R-:W-:Y:S02]  /*fad0*/  SHF.L.U64.HI R185, R186, 0x2, R0 ;  /* 0x00000002bab97819 */ /* 0x008fe40000010200 */
[----:B------:R-:W2:Y:S01]  /*fae0*/  S2R R0, SR_TID.X ;  /* 0x0000000000007919 */ /* 0x000ea20000002100 */
[----:B------:R-:W-:Y:S01]  /*faf0*/  SHF.L.U64.HI R155, R156, 0x2, R60 ;  /* 0x000000029c9b7819 */ /* 0x000fe2000001023c */
[----:B------:R-:W-:Y:S01]  /*fb00*/  IMAD.SHL.U32 R154, R154, 0x4, RZ ;  /* 0x000000049a9a7824 */ /* 0x000fe200078e00ff */
[----:B----4-:R-:W-:Y:S01]  /*fb10*/  SHF.L.U64.HI R157, R158, 0x2, R62 ;  /* 0x000000029e9d7819 */ /* 0x010fe2000001023e */
[----:B------:R-:W-:Y:S01]  /*fb20*/  IMAD.SHL.U32 R156, R156, 0x4, RZ ;  /* 0x000000049c9c7824 */ /* 0x000fe200078e00ff */
[----:B------:R-:W-:Y:S01]  /*fb30*/  SHF.L.U64.HI R159, R160, 0x2, R64 ;  /* 0x00000002a09f7819 */ /* 0x000fe20000010240 */
[----:B------:R-:W-:Y:S01]  /*fb40*/  IMAD.SHL.U32 R158, R158, 0x4, RZ ;  /* 0x000000049e9e7824 */ /* 0x000fe200078e00ff */
[----:B------:R-:W-:Y:S01]  /*fb50*/  SHF.L.U64.HI R161, R162, 0x2, R66 ;  /* 0x00000002a2a17819 */ /* 0x000fe20000010242 */
[----:B------:R-:W-:-:S02]  /*fb60*/  IMAD.SHL.U32 R160, R160, 0x4, RZ ;  /* 0x00000004a0a07824 */ /* 0x000fc400078e00ff */
[----:B------:R-:W-:Y:S02]  /*fb70*/  IMAD.SHL.U32 R162, R162, 0x4, RZ ;  /* 0x00000004a2a27824 */ /* 0x000fe400078e00ff */
[----:B------:R-:W-:Y:S01]  /*fb80*/  IMAD.SHL.U32 R186, R186, 0x4, RZ ;  /* 0x00000004baba7824 */ /* 0x000fe200078e00ff */
[----:B-12---:R-:W-:-:S07]  /*fb90*/  LOP3.LUT R0, R0, 0x7f, RZ, 0xc0, !PT ;  /* 0x0000007f00007812 */ /* 0x006fce00078ec0ff */
.L_x_11:
[----:B------:R-:W-:Y:S01]  /*fba0*/  IMAD.U32 R4, R4, -0x80000000, RZ ;  /* 0x8000000004047824 */ /* 0x000fe200078e00ff */
[----:B------:R-:W-:-:S03]  /*fbb0*/  UIADD3 UR6, UPT, UPT, UR6, 0x1, URZ ;  /* 0x0000000106067890 */ /* 0x000fc6000fffe0ff */
[----:B------:R-:W1:Y:S01]  /*fbc0*/  SYNCS.PHASECHK.TRANS64.TRYWAIT P1, [UR8], R4 ;  /* 0x00000004ff0075a7 */ /* 0x000e620008021108 */
[----:B------:R-:W-:-:S04]  /*fbd0*/  UISETP.GT.AND UP1, UPT, UR6, 0x1, UPT ;  /* 0x000000010600788c */ /* 0x000fc8000bf24270 */
[----:B------:R-:W-:-:S04]  /*fbe0*/  USEL UR6, UR6, URZ, !UP1 ;  /* 0x000000ff06067287 */ /* 0x000fc8000c800000 */
[----:B------:R-:W-:Y:S01]  /*fbf0*/  ULEA UR4, UR6, UR10, 0xf ;  /* 0x0000000a06047291 */ /* 0x000fe2000f8e78ff */
[----:B-1----:R-:W-:Y:S11]  /*fc00*/  @!P1 BRA `(.L_x_9) ;  /* 0x0000007000089947 */ /* 0x002ff60003800000 */
.L_x_17:
[----:B------:R-:W-:-:S04]  /*fc10*/  DEPBAR.LE SB0, 0x2 ;  /* 0x000080800000791a */ /* 0x000fc80000000000 */
[----:B------:R-:W-:Y:S01]  /*fc20*/  LEA R188, R0, UR4, 0x8 ;  /* 0x0000000400bc7c11 */ /* 0x000fe2000f8e40ff */
[----:B------:R-:W-:Y:S01]  /*fc30*/  BAR.SYNC.DEFER_BLOCKING 0x0 ;  /* 0x0000000000007b1d */ /* 0x000fe20000010000 */
[----:B------:R-:W-:Y:S02]  /*fc40*/  UIADD3 UR5, UPT, UPT, UR5, 0x1, URZ ;  /* 0x0000000105057890 */ /* 0x000fe4000fffe0ff */
[----:B------:R-:W-:Y:S02]  /*fc50*/  ULEA UR8, UR26, UR10, 0x3 ;  /* 0x0000000a1a087291 */ /* 0x000fe4000f8e18ff */
[----:B------:R-:W-:Y:S02]  /*fc60*/  UISETP.GT.AND UP1, UPT, UR5, 0x2, UPT ;  /* 0x000000020500788c */ /* 0x000fe4000bf24270 */
[----:B------:R-:W-:Y:S02]  /*fc70*/  UIADD3 UR8, UPT, UPT, UR8, 0x28000, URZ ;  /* 0x0002800008087890 */ /* 0x000fe4000fffe0ff */
[----:B------:R-:W-:Y:S01]  /*fc80*/  USEL UR5, UR5, URZ, !UP1 ;  /* 0x000000ff05057287 */ /* 0x000fe2000c800000 */
[----:B------:R-:W-:Y:S01]  /*fc90*/  UMOV UR4, UR7 ;  /* 0x0000000700047c82 */ /* 0x000fe20008000000 */
        /* <DEDUP_REMOVED lines=16> */
[----:B-1----:R1:W-:Y:S01]  /*fda0*/  STTM.x64 tmem[UR12+0x80], R4 ;  /* 0x00008004000079ed */ /* 0x0023e2000834000c */
[----:B------:R-:W2:Y:S02]  /*fdb0*/  FENCE.VIEW.ASYNC.T ;  /* 0x00000000000073c6 */ /* 0x000ea40000000200 */
[----:B--2---:R-:W-:Y:S06]  /*fdc0*/  BAR.SYNC.DEFER_BLOCKING 0x0 ;  /* 0x0000000000007b1d */ /* 0x004fec0000010000 */
[----:B------:R-:W-:Y:S05]  /*fdd0*/  @P0 BRA `(.L_x_10) ;  /* 0x0000000000d80947 */ /* 0x000fea0003800000 */
[----:B------:R-:W-:Y:S01]  /*fde0*/  ULEA UR9, UR5, UR10, 0xf ;  /* 0x0000000a05097291 */ /* 0x000fe2000f8e78ff */
[----:B------:R-:W-:Y:S01]  /*fdf0*/  UMOV UR7, URZ ;  /* 0x000000ff00077c82 */ /* 0x000fe20008000000 */
[----:B------:R-:W-:Y:S02]  /*fe00*/  UIADD3 UR28, UPT, UPT, UR11, 0x88, URZ ;  /* 0x000000880b1c7890 */ /* 0x000fe4000fffe0ff */
[----:B------:R-:W-:Y:S02]  /*fe10*/  USHF.R.U32.HI UR9, URZ, 0x4, UR9 ;  /* 0x00000004ff097899 */ /* 0x000fe40008011609 */
[----:B------:R-:W-:Y:S02]  /*fe20*/  UIADD3 UR29, UPT, UPT, UR11, 0x90, URZ ;  /* 0x000000900b1d7890 */ /* 0x000fe4000fffe0ff */
[----:B------:R-:W-:Y:S02]  /*fe30*/  USGXT.U32 UR18, UR9, 0xe ;  /* 0x0000000e0912789a */ /* 0x000fe40008000000 */
[----:B------:R-:W-:-:S02]  /*fe40*/  UIADD3 UR46, UPT, UPT, UR11, 0x98, URZ ;  /* 0x000000980b2e7890 */ /* 0x000fc4000fffe0ff */
[----:B------:R-:W-:Y:S02]  /*fe50*/  UIADD3 UR20, UP1, UPT, UR18, 0x2, URZ ;  /* 0x0000000212147890 */ /* 0x000fe4000ff3e0ff */
[----:B------:R-:W-:Y:S02]  /*fe60*/  UIADD3 UR47, UPT, UPT, UR11, 0xa0, URZ ;  /* 0x000000a00b2f7890 */ /* 0x000fe4000fffe0ff */
[----:B------:R-:W-:Y:S02]  /*fe70*/  UIADD3.X UR21, UPT, UPT, UR7, 0x40004040, URZ, UP1, !UPT ;  /* 0x4000404007157890 */ /* 0x000fe40008ffe4ff */
[----:B------:R-:W-:Y:S02]  /*fe80*/  UIADD3 UR38, UP1, UPT, UR20, 0x2, URZ ;  /* 0x0000000214267890 */ /* 0x000fe4000ff3e0ff */
[----:B------:R-:W-:Y:S02]  /*fe90*/  UIADD3 UR40, UP2, UPT, UR20, 0x4, URZ ;  /* 0x0000000414287890 */ /* 0x000fe4000ff5e0ff */
[----:B------:R-:W-:-:S02]  /*fea0*/  UIADD3 UR42, UP3, UPT, UR20, 0x3fe, URZ ;  /* 0x000003fe142a7890 */ /* 0x000fc4000ff7e0ff */
[----:B------:R-:W-:Y:S02]  /*feb0*/  UIADD3 UR44, UP4, UPT, UR20, 0x400, URZ ;  /* 0x00000400142c7890 */ /* 0x000fe4000ff9e0ff */
[----:B------:R-:W-:Y:S02]  /*fec0*/  UIADD3 UR22, UP5, UPT, UR20, 0x402, URZ ;  /* 0x0000040214167890 */ /* 0x000fe4000ffbe0ff */
[----:B------:R-:W-:Y:S02]  /*fed0*/  UIADD3.X UR39, UPT, UPT, UR21, URZ, URZ, UP1, !UPT ;  /* 0x000000ff15277290 */ /* 0x000fe40008ffe4ff */
[----:B------:R-:W-:Y:S02]  /*fee0*/  UIADD3 UR24, UP6, UPT, UR20, 0x404, URZ ;  /* 0x0000040414187890 */ /* 0x000fe4000ffde0ff */
[----:B------:R-:W-:Y:S02]  /*fef0*/  UIADD3.X UR41, UPT, UPT, UR21, URZ, URZ, UP2, !UPT ;  /* 0x000000ff15297290 */ /* 0x000fe400097fe4ff */
[----:B------:R-:W-:-:S02]  /*ff00*/  UIADD3.X UR43, UPT, UPT, UR21, URZ, URZ, UP3, !UPT ;  /* 0x000000ff152b7290 */ /* 0x000fc40009ffe4ff */
[----:B------:R-:W-:Y:S02]  /*ff10*/  UIADD3 UR48, UPT, UPT, UR11, 0xa8, URZ ;  /* 0x000000a80b307890 */ /* 0x000fe4000fffe0ff */
[----:B------:R-:W-:Y:S02]  /*ff20*/  UIADD3.X UR45, UPT, UPT, UR21, URZ, URZ, UP4, !UPT ;  /* 0x000000ff152d7290 */ /* 0x000fe4000a7fe4ff */
[----:B------:R-:W-:Y:S02]  /*ff30*/  UIADD3 UR49, UPT, UPT, UR11, 0xb0, URZ ;  /* 0x000000b00b317890 */ /* 0x000fe4000fffe0ff */
[----:B------:R-:W-:Y:S01]  /*ff40*/  UIADD3.X UR23, UPT, UPT, UR21, URZ, URZ, UP5, !UPT ;  /* 0x000000ff15177290 */ /* 0x000fe2000affe4ff */
[----:B------:R-:W-:Y:S01]  /*ff50*/  UMOV UR14, 0x0 ;  /* 0x00000000000e7882 */ /* 0x000fe20000000000 */
[----:B------:R-:W-:Y:S01]  /*ff60*/  UMOV UR15, 0x8200910 ;  /* 0x08200910000f7882 */ /* 0x000fe20000000000 */
[----:B------:R-:W-:Y:S01]  /*ff70*/  UIADD3 UR54, UPT, UPT, UR11, 0xb8, URZ ;  /* 0x000000b80b367890 */ /* 0x000fe2000fffe0ff */
[----:B------:R-:W-:Y:S01]  /*ff80*/  UMOV UR19, 0x40004040 ;  /* 0x4000404000137882 */ /* 0x000fe20000000000 */
[----:B------:R-:W-:Y:S01]  /*ff90*/  UIADD3.X UR25, UPT, UPT, UR21, URZ, URZ, UP6, !UPT ;  /* 0x000000ff15197290 */ /* 0x000fe2000b7fe4ff */
[----:B------:R2:W-:Y:S01]  /*ffa0*/  UTCHMMA tmem[UR13], gdesc[UR18], tmem[UR11], tmem[UR14], idesc[UR15], UPT ;  /* 0x00ff0e120d0079ea */ /* 0x0005e2000b80000b */
[----:B------:R-:W-:Y:S01]  /*ffb0*/  UMOV UR16, 0x0 ;  /* 0x0000000000107882 */ /* 0x000fe20000000000 */
[----:B------:R-:W-:Y:S01]  /*ffc0*/  UMOV UR17, 0x8200910 ;  /* 0x0820091000117882 */ /* 0x000fe20000000000 */
[----:B------:R-:W-:Y:S01]  /*ffd0*/  UMOV UR30, 0x0 ;  /* 0x00000000001e7882 */ /* 0x000fe20000000000 */
[----:B------:R-:W-:Y:S01]  /*ffe0*/  UMOV UR31, 0x8200910 ;  /* 0x08200910001f7882 */ /* 0x000fe20000000000 */
        /* <DEDUP_REMOVED lines=11> */
[----:B------:R-:W-:Y:S01]  /*100a0*/  UMOV UR9, URZ ;  /* 0x000000ff00097c82 */ /* 0x000fe20008000000 */
[----:B------:R2:W-:Y:S01]  /*100b0*/  UTCHMMA tmem[UR47], gdesc[UR42], tmem[UR11], tmem[UR36], idesc[UR37], UPT ;  /* 0x00ff242a2f0079ea */ /* 0x0005e2000b80000b */
[----:B------:R-:W-:Y:S01]  /*100c0*/  UMOV UR56, 0x0 ;  /* 0x0000000000387882 */ /* 0x000fe20000000000 */
[----:B------:R-:W-:Y:S01]  /*100d0*/  UMOV UR57, 0x8200910 ;  /* 0x0820091000397882 */ /* 0x000fe20000000000 */
[----:B------:R2:W-:Y:S01]  /*100e0*/  UTCHMMA tmem[UR48], gdesc[UR44], tmem[UR11], tmem[UR50], idesc[UR51], UPT ;  /* 0x00ff322c300079ea */ /* 0x0005e2000b80000b */
[----:B------:R-:W-:Y:S01]  /*100f0*/  UMOV UR7, UR8 ;  /* 0x0000000800077c82 */ /* 0x000fe20008000000 */
[----:B------:R2:W-:Y:S01]  /*10100*/  UTCHMMA tmem[UR49], gdesc[UR22], tmem[UR11], tmem[UR52], idesc[UR53], UPT ;  /* 0x00ff3416310079ea */ /* 0x0005e2000b80000b */
[----:B------:R2:W-:Y:S01]  /*10110*/  UTCHMMA tmem[UR54], gdesc[UR24], tmem[UR11], tmem[UR56], idesc[UR57], UPT ;  /* 0x00ff3818360079ea */ /* 0x0005e2000b80000b */
[----:B------:R2:W-:Y:S01]  /*10120*/  UTCBAR [UR7], URZ ;  /* 0x000000ff070073e9 */ /* 0x0005e200080000ff */
[----:B------:R-:W-:Y:S01]  /*10130*/  NOP ;  /* 0x0000000000007918 */ /* 0x000fe20000000000 */
.L_x_10:
[----:B-1----:R-:W1:Y:S01]  /*10140*/  LDC R4, c[0x0][0x3a0] ;  /* 0x0000e800ff047b82 */ /* 0x002e620000000800 */
[----:B------:R-:W-:Y:S01]  /*10150*/  ISETP.GT.AND P3, PT, R74, RZ, PT ;  /* 0x000000ff4a00720c */ /* 0x000fe20003f64270 */
[----:B------:R-:W3:Y:S04]  /*10160*/  LDL R26, [R1] ;  /* 0x00000000011a7983 */ /* 0x000ee80000100800 */
[----:B------:R-:W4:Y:S04]  /*10170*/  LDL R25, [R1+0x4] ;  /* 0x0000040001197983 */ /* 0x000f280000100800 */
[----:B--2---:R-:W2:Y:S04]  /*10180*/  LDL R24, [R1+0x20] ;  /* 0x0000200001187983 */ /* 0x004ea80000100800 */
[----:B------:R-:W2:Y:S04]  /*10190*/  LDL R23, [R1+0x24] ;  /* 0x0000240001177983 */ /* 0x000ea80000100800 */
[----:B------:R-:W2:Y:S04]  /*101a0*/  LDL R22, [R1+0x40] ;  /* 0x0000400001167983 */ /* 0x000ea80000100800 */
[----:B------:R-:W2:Y:S01]  /*101b0*/  LDL R21, [R1+0x44] ;  /* 0x0000440001157983 */ /* 0x000ea20000100800 */
[----:B-1----:R-:W-:-:S03]  /*101c0*/  VIADD R5, R4, 0x3f ;  /* 0x0000003f04057836 */ /* 0x002fc60000000000 */
[----:B------:R-:W2:Y:S02]  /*101d0*/  LDL R20, [R1+0x60] ;  /* 0x0000600001147983 */ /* 0x000ea40000100800 */
[----:B------:R-:W-:Y:S02]  /*101e0*/  SHF.R.S32.HI R4, RZ, 0x1f, R5 ;  /* 0x0000001fff047819 */ /* 0x000fe40000011405 */
[----:B------:R-:W2:Y:S02]  /*101f0*/  LDL R19, [R1+0x64] ;  /* 0x0000640001137983 */ /* 0x000ea40000100800 */
[----:B------:R-:W-:Y:S02]  /*10200*/  LEA.HI R4, R4, R5, RZ, 0x6 ;  /* 0x0000000504047211 */ /* 0x000fe400078f30ff */
[----:B------:R-:W2:Y:S02]  /*10210*/  LDL R18, [R1+0x80] ;  /* 0x0000800001127983 */ /* 0x000ea40000100800 */
[----:B------:R-:W-:-:S02]  /*10220*/  SHF.R.S32.HI R4, RZ, 0x6, R4 ;  /* 0x00000006ff047819 */ /* 0x000fc40000011404 */
[----:B------:R-:W2:Y:S03]  /*10230*/  LDL R5, [R1+0x160] ;  /* 0x0001600001057983 */ /* 0x000ea60000100800 */
[----:B------:R-:W-:Y:S01]  /*10240*/  VIADD R4, R4, 0xfffffffd ;  /* 0xfffffffd04047836 */ /* 0x000fe20000000000 */
[----:B------:R-:W3:Y:S04]  /*10250*/  LDL R17, [R1+0x84] ;  /* 0x0000840001117983 */ /* 0x000ee80000100800 */
[----:B------:R-:W-:Y:S01]  /*10260*/  ISETP.GE.AND P1, PT, R187, R4, PT ;  /* 0x00000004bb00720c */ /* 0x000fe20003f26270 */
[----:B------:R-:W3:Y:S01]  /*10270*/  LDL R16, [R1+0xa0] ;  /* 0x0000a00001107983 */ /* 0x000ee20000100800 */
[----:B------:R-:W-:-:S03]  /*10280*/  SEL R4, RZ, 0x4, !P3 ;  /* 0x00000004ff047807 */ /* 0x000fc60005800000 */
[----:B------:R-:W3:Y:S01]  /*10290*/  LDL R15, [R1+0xa4] ;  /* 0x0000a400010f7983 */ /* 0x000ee20000100800 */
[----:B------:R-:W-:-:S03]  /*102a0*/  SEL R4, R4, RZ, !P1 ;  /* 0x000000ff04047207 */ /* 0x000fc60004800000 */
[----:B------:R-:W3:Y:S01]  /*102b0*/  LDL R14, [R1+0xc0] ;  /* 0x0000c000010e7983 */ /* 0x000ee20000100800 */
[----:B------:R-:W-:-:S03]  /*102c0*/  ISETP.NE.U32.AND P3, PT, R4, RZ, PT ;  /* 0x000000ff0400720c */ /* 0x000fc60003f65070 */
[----:B------:R-:W3:Y:S04]  /*102d0*/  LDL R13, [R1+0xc4] ;  /* 0x0000c400010d7983 */ /* 0x000ee80000100800 */
[----:B------:R-:W3:Y:S04]  /*102e0*/  LDL R12, [R1+0xe0] ;  /* 0x0000e000010c7983 */ /* 0x000ee80000100800 */
[----:B------:R-:W3:Y:S04]  /*102f0*/  LDL R11, [R1+0xe4] ;  /* 0x0000e400010b7983 */ /* 0x000ee80000100800 */
[----:B------:R-:W3:Y:S04]  /*10300*/  LDL R10, [R1+0x100] ;  /* 0x00010000010a7983 */ /* 0x000ee80000100800 */
[----:B------:R-:W3:Y:S04]  /*10310*/  LDL R9, [R1+0x104] ;  /* 0x0001040001097983 */ /* 0x000ee80000100800 */
[----:B------:R-:W3:Y:S04]  /*10320*/  LDL R8, [R1+0x120] ;  /* 0x0001200001087983 */ /* 0x000ee80000100800 */
[----:B------:R-:W3:Y:S01]  /*10330*/  LDL R7, [R1+0x124] ;  /* 0x0001240001077983 */ /* 0x000ee20000100800 */
[----:B------:R-:W-:Y:S01]  /*10340*/  BAR.SYNC.DEFER_BLOCKING 0x0 ;  /* 0x0000000000007b1d */ /* 0x000fe20000010000 */
[----:B--2--5:R-:W-:-:S05]  /*10350*/  IADD3 R4, P4, PT, R72, R5, RZ ;  /* 0x0000000548047210 */ /* 0x024fca0007f9e0ff */
[----:B------:R-:W-:-:S05]  /*10360*/  IMAD.X R5, R71, 0x1, R75, P4 ;  /* 0x0000000147057824 */ /* 0x000fca00020e064b */
[----:B------:R-:W-:Y:S01]  /*10370*/  @!PT LDS RZ, [RZ] ;  /* 0x00000000fffff984 */ /* 0x000fe20000000800 */
[----:B------:R-:W-:Y:S01]  /*10380*/  @!PT LDS RZ, [RZ] ;  /* 0x00000000fffff984 */ /* 0x000fe20000000800 */
[----:B------:R-:W-:Y:S01]  /*10390*/  @!PT LDS RZ, [RZ] ;  /* 0x00000000fffff984 */ /* 0x000fe20000000800 */
[----:B------:R1:W-:Y:S01]  /*103a0*/  LDGSTS.E [R188+0x18000], desc[UR32][R4.64], P3 ;  /* 0x1800000004bc7fae */ /* 0x0003e200099a1020 */
[----:B------:R-:W-:-:S04]  /*103b0*/  ISETP.GT.AND P3, PT, R74, 0x1, PT ;  /* 0x000000014a00780c */ /* 0x000fc80003f64270 */
[----:B-1----:R-:W-:-:S04]  /*103c0*/  SEL R4, RZ, 0x4, !P3 ;  /* 0x00000004ff047807 */ /* 0x002fc80005800000 */
[----:B------:R-:W-:-:S04]  /*103d0*/  SEL R4, R4, RZ, !P1 ;  /* 0x000000ff04047207 */ /* 0x000fc80004800000 */
[----:B------:R-:W-:Y:S02]  /*103e0*/  ISETP.NE.U32.AND P3, PT, R4, RZ, PT ;  /* 0x000000ff0400720c */ /* 0x000fe40003f65070 */
[----:B------:R-:W-:-:S05]  /*103f0*/  IADD3 R4, P4, PT, R72, R186, RZ ;  /* 0x000000ba48047210 */ /* 0x000fca0007f9e0ff */
[----:B------:R-:W-:-:S06]  /*10400*/  IMAD.X R5, R71, 0x1, R185, P4 ;  /* 0x0000000147057824 */ /* 0x000fcc00020e06b9 */
        /* <DEDUP_REMOVED lines=424> */
[----:B------:R-:W-:Y:S01]  /*11e90*/  ISETP.NE.U32.AND P3, PT, R4, RZ, PT ;  /* 0x000000ff0400720c */ /* 0x000fe20003f65070 */
[----:B------:R-:W1:Y:S01]  /*11ea0*/  S2R R6, SR_TID.X ;  /* 0x0000000000067919 */ /* 0x000e620000002100 */
[----:B------:R-:W-:-:S05]  /*11eb0*/  IADD3 R4, P4, PT, R72, R201, RZ ;  /* 0x000000c948047210 */ /* 0x000fca0007f9e0ff */
[----:B------:R-:W-:-:S06]  /*11ec0*/  IMAD.X R5, R71, 0x1, R202, P4 ;  /* 0x0000000147057824 */ /* 0x000fcc00020e06ca */
[----:B------:R2:W-:Y:S01]  /*11ed0*/  LDGSTS.E [R188+0x180f8], desc[UR32][R4.64], P3 ;  /* 0x180f800004bc7fae */ /* 0x0005e200099a1020 */
[----:B------:R-:W-:-:S04]  /*11ee0*/  ISETP.GT.AND P3, PT, R74, 0x3f, PT ;  /* 0x0000003f4a00780c */ /* 0x000fc80003f64270 */
[----:B--2---:R-:W-:-:S04]  /*11ef0*/  SEL R4, RZ, 0x4, !P3 ;  /* 0x00000004ff047807 */ /* 0x004fc80005800000 */
[----:B------:R-:W-:-:S04]  /*11f00*/  SEL R4, R4, RZ, !P1 ;  /* 0x000000ff04047207 */ /* 0x000fc80004800000 */
[----:B------:R-:W-:Y:S02]  /*11f10*/  ISETP.NE.U32.AND P3, PT, R4, RZ, PT ;  /* 0x000000ff0400720c */ /* 0x000fe40003f65070 */
[----:B------:R-:W-:Y:S02]  /*11f20*/  IADD3 R4, P4, PT, R72, R203, RZ ;  /* 0x000000cb48047210 */ /* 0x000fe40007f9e0ff */
[----:B-1----:R-:W-:-:S03]  /*11f30*/  LOP3.LUT R6, R6, 0x3f, RZ, 0xc0, !PT ;  /* 0x0000003f06067812 */ /* 0x002fc600078ec0ff */
[----:B------:R-:W-:Y:S01]  /*11f40*/  IMAD.X R5, R71, 0x1, R204, P4 ;  /* 0x0000000147057824 */ /* 0x000fe200020e06cc */
[----:B------:R-:W-:-:S05]  /*11f50*/  UIADD3 UR27, UPT, UPT, UR27, 0x1, URZ ;  /* 0x000000011b1b7890 */ /* 0x000fca000fffe0ff */
[----:B------:R1:W-:Y:S01]  /*11f60*/  LDGSTS.E [R188+0x180fc], desc[UR32][R4.64], P3 ;  /* 0x180fc00004bc7fae */ /* 0x0003e200099a1020 */
[----:B------:R-:W-:Y:S01]  /*11f70*/  ISETP.GE.AND P3, PT, R6, R74, PT ;  /* 0x0000004a0600720c */ /* 0x000fe20003f66270 */
[----:B------:R-:W-:Y:S02]  /*11f80*/  UISETP.GT.AND UP1, UPT, UR27, 0x2, UPT ;  /* 0x000000021b00788c */ /* 0x000fe4000bf24270 */
[----:B------:R-:W0:Y:S02]  /*11f90*/  LDGDEPBAR ;  /* 0x00000000000079af */ /* 0x000e240000000000 */
[----:B------:R-:W-:Y:S01]  /*11fa0*/  USEL UR27, UR27, URZ, !UP1 ;  /* 0x000000ff1b1b7287 */ /* 0x000fe2000c800000 */
[----:B-1----:R-:W-:-:S04]  /*11fb0*/  SEL R4, RZ, 0x4, P3 ;  /* 0x00000004ff047807 */ /* 0x002fc80001800000 */
[----:B------:R-:W-:Y:S01]  /*11fc0*/  SEL R4, R4, RZ, !P1 ;  /* 0x000000ff04047207 */ /* 0x000fe20004800000 */
[----:B------:R-:W-:-:S03]  /*11fd0*/  ULEA UR7, UR27, UR10, 0xf ;  /* 0x0000000a1b077291 */ /* 0x000fc6000f8e78ff */
[----:B------:R-:W-:Y:S02]  /*11fe0*/  ISETP.NE.U32.AND P1, PT, R4, RZ, PT ;  /* 0x000000ff0400720c */ /* 0x000fe40003f25070 */
[----:B------:R-:W-:Y:S01]  /*11ff0*/  IADD3 R4, P3, PT, R73, R205, RZ ;  /* 0x000000cd49047210 */ /* 0x000fe20007f7e0ff */
[----:B------:R-:W-:-:S04]  /*12000*/  VIADD R6, R2, UR7 ;  /* 0x0000000702067c36 */ /* 0x000fc80008000000 */
[----:B------:R-:W-:-:S06]  /*12010*/  IMAD.X R5, R76, 0x1, R206, P3 ;  /* 0x000000014c057824 */ /* 0x000fcc00018e06ce */
[----:B------:R1:W-:Y:S02]  /*12020*/  LDGSTS.E [R6], desc[UR32][R4.64], P1 ;  /* 0x0000000004067fae */ /* 0x0003e400089a1020 */
[----:B-1----:R-:W-:-:S05]  /*12030*/  IADD3 R4, P3, PT, R73, R213, RZ ;  /* 0x000000d549047210 */ /* 0x002fca0007f7e0ff */
[----:B------:R-:W-:-:S05]  /*12040*/  IMAD.X R5, R76, 0x1, R214, P3 ;  /* 0x000000014c057824 */ /* 0x000fca00018e06d6 */
[----:B------:R1:W-:Y:S02]  /*12050*/  LDGSTS.E [R6+0x400], desc[UR32][R4.64], P1 ;  /* 0x0040000004067fae */ /* 0x0003e400089a1020 */
        /* <DEDUP_REMOVED lines=12> */
[C---:B---3--:R-:W-:Y:S02]  /*12120*/  IADD3 R4, P3, PT, R73.reuse, R26, RZ ;  /* 0x0000001a49047210 */ /* 0x048fe40007f7e0ff */
[----:B------:R-:W2:Y:S03]  /*12130*/  LDL R26, [R1+0x8] ;  /* 0x00000800011a7983 */ /* 0x000ea60000100800 */
[----:B----4-:R-:W-:Y:S02]  /*12140*/  IMAD.X R5, R76, 0x1, R25, P3 ;  /* 0x000000014c057824 */ /* 0x010fe400018e0619 */
[----:B------:R-:W3:Y:S04]  /*12150*/  LDL R25, [R1+0xc] ;  /* 0x00000c0001197983 */ /* 0x000ee80000100800 */
[----:B------:R1:W-:Y:S02]  /*12160*/  LDGSTS.E [R6+0x1800], desc[UR32][R4.64], P1 ;  /* 0x0180000004067fae */ /* 0x0003e400089a1020 */
[----:B-1----:R-:W-:-:S02]  /*12170*/  IADD3 R4, P3, PT, R73, R24, RZ ;  /* 0x0000001849047210 */ /* 0x002fc40007f7e0ff */
[----:B------:R-:W4:Y:S03]  /*12180*/  LDL R24, [R1+0x28] ;  /* 0x0000280001187983 */ /* 0x000f260000100800 */
[----:B------:R-:W-:Y:S02]  /*12190*/  IMAD.X R5, R76, 0x1, R23, P3 ;  /* 0x000000014c057824 */ /* 0x000fe400018e0617 */
[----:B------:R-:W2:Y:S04]  /*121a0*/  LDL R23, [R1+0x2c] ;  /* 0x00002c0001177983 */ /* 0x000ea80000100800 */
[----:B------:R1:W-:Y:S02]  /*121b0*/  LDGSTS.E [R6+0x1c00], desc[UR32][R4.64], P1 ;  /* 0x01c0000004067fae */ /* 0x0003e400089a1020 */
[----:B-1----:R-:W-:-:S02]  /*121c0*/  IADD3 R4, P3, PT, R73, R22, RZ ;  /* 0x0000001649047210 */ /* 0x002fc40007f7e0ff */
[----:B------:R-:W2:Y:S03]  /*121d0*/  LDL R22, [R1+0x48] ;  /* 0x0000480001167983 */ /* 0x000ea60000100800 */
[----:B------:R-:W-:Y:S02]  /*121e0*/  IMAD.X R5, R76, 0x1, R21, P3 ;  /* 0x000000014c057824 */ /* 0x000fe400018e0615 */
[----:B------:R-:W2:Y:S04]  /*121f0*/  LDL R21, [R1+0x4c] ;  /* 0x00004c0001157983 */ /* 0x000ea80000100800 */
[----:B------:R1:W-:Y:S02]  /*12200*/  LDGSTS.E [R6+0x2000], desc[UR32][R4.64], P1 ;  /* 0x0200000004067fae */ /* 0x0003e400089a1020 */
[----:B-1----:R-:W-:-:S02]  /*12210*/  IADD3 R4, P3, PT, R73, R20, RZ ;  /* 0x0000001449047210 */ /* 0x002fc40007f7e0ff */
[----:B------:R-:W4:Y:S03]  /*12220*/  LDL R20, [R1+0x68] ;  /* 0x0000680001147983 */ /* 0x000f260000100800 */
[----:B------:R-:W-:Y:S02]  /*12230*/  IMAD.X R5, R76, 0x1, R19, P3 ;  /* 0x000000014c057824 */ /* 0x000fe400018e0613 */
[----:B------:R-:W4:Y:S04]  /*12240*/  LDL R19, [R1+0x6c] ;  /* 0x00006c0001137983 */ /* 0x000f280000100800 */
        /* <DEDUP_REMOVED lines=28> */
[----:B------:R-:W-:Y:S01]  /*12410*/  IMAD.X R5, R76, 0x1, R7, P3 ;  /* 0x000000014c057824 */ /* 0x000fe200018e0607 */
[----:B------:R-:W-:-:S04]  /*12420*/  LOP3.LUT R7, R2, 0x20, RZ, 0x3c, !PT ;  /* 0x0000002002077812 */ /* 0x000fc800078e3cff */
[----:B------:R1:W-:Y:S02]  /*12430*/  LDGSTS.E [R6+0x3c00], desc[UR32][R4.64], P1 ;  /* 0x03c0000004067fae */ /* 0x0003e400089a1020 */
[----:B-1----:R-:W-:Y:S02]  /*12440*/  VIADD R6, R7, UR7 ;  /* 0x0000000707067c36 */ /* 0x002fe40008000000 */
[----:B------:R-:W4:Y:S01]  /*12450*/  LDL R7, [R1+0x12c] ;  /* 0x00012c0001077983 */ /* 0x000f220000100800 */
[----:B------:R-:W-:-:S05]  /*12460*/  IADD3 R4, P3, PT, R73, R207, RZ ;  /* 0x000000cf49047210 */ /* 0x000fca0007f7e0ff */
        /* <DEDUP_REMOVED lines=17> */
[C---:B--2---:R-:W-:Y:S02]  /*12580*/  IADD3 R4, P3, PT, R73.reuse, R26, RZ ;  /* 0x0000001a49047210 */ /* 0x044fe40007f7e0ff */
[----:B------:R-:W2:Y:S03]  /*12590*/  LDL R26, [R1+0x10] ;  /* 0x00001000011a7983 */ /* 0x000ea60000100800 */
[----:B---3--:R-:W-:Y:S02]  /*125a0*/  IMAD.X R5, R76, 0x1, R25, P3 ;  /* 0x000000014c057824 */ /* 0x008fe400018e0619 */
[----:B------:R-:W3:Y:S04]  /*125b0*/  LDL R25, [R1+0x14] ;  /* 0x0000140001197983 */ /* 0x000ee80000100800 */
[----:B------:R4:W-:Y:S02]  /*125c0*/  LDGSTS.E [R6+0x1900], desc[UR32][R4.64], P1 ;  /* 0x0190000004067fae */ /* 0x0009e400089a1020 */
[----:B----4-:R-:W-:-:S02]  /*125d0*/  IADD3 R4, P3, PT, R73, R24, RZ ;  /* 0x0000001849047210 */ /* 0x010fc40007f7e0ff */
        /* <DEDUP_REMOVED lines=134> */
[----:B--2---:R-:W-:-:S05]  /*12e40*/  IADD3 R4, P3, PT, R73, R26, RZ ;  /* 0x0000001a49047210 */ /* 0x004fca0007f7e0ff */
[----:B---3--:R-:W-:-:S05]  /*12e50*/  IMAD.X R5, R76, 0x1, R25, P3 ;  /* 0x000000014c057824 */ /* 0x008fca00018e0619 */
[----:B------:R4:W-:Y:S02]  /*12e60*/  LDGSTS.E [R6+0x1b00], desc[UR32][R4.64], P1 ;  /* 0x01b0000004067fae */ /* 0x0009e400089a1020 */
[----:B----4-:R-:W-:-:S05]  /*12e70*/  IADD3 R4, P3, PT, R73, R24, RZ ;  /* 0x0000001849047210 */ /* 0x010fca0007f7e0ff */
[----:B------:R-:W-:-:S05]  /*12e80*/  IMAD.X R5, R76, 0x1, R23, P3 ;  /* 0x000000014c057824 */ /* 0x000fca00018e0617 */
[----:B------:R1:W-:Y:S02]  /*12e90*/  LDGSTS.E [R6+0x1f00], desc[UR32][R4.64], P1 ;  /* 0x01f0000004067fae */ /* 0x0003e400089a1020 */
[----:B-1----:R-:W-:-:S05]  /*12ea0*/  IADD3 R4, P3, PT, R73, R22, RZ ;  /* 0x0000001649047210 */ /* 0x002fca0007f7e0ff */
[----:B------:R-:W-:Y:S02]  /*12eb0*/  IMAD.X R5, R76, 0x1, R7, P3 ;  /* 0x000000014c057824 */ /* 0x000fe400018e0607 */
[----:B------:R-:W2:Y:S04]  /*12ec0*/  LDL R7, [R1+0x140] ;  /* 0x0001400001077983 */ /* 0x000ea80000100800 */
        /* <DEDUP_REMOVED lines=18> */
[----:B------:R1:W-:Y:S01]  /*12ff0*/  LDGSTS.E [R6+0x3b00], desc[UR32][R4.64], P1 ;  /* 0x03b0000004067fae */ /* 0x0003e200089a1020 */
[----:B------:R-:W-:Y:S01]  /*13000*/  VIADD R187, R187, 0x1 ;  /* 0x00000001bbbb7836 */ /* 0x000fe20000000000 */
[----:B-1----:R-:W-:-:S05]  /*13010*/  IADD3 R4, P3, PT, R73, R9, RZ ;  /* 0x0000000949047210 */ /* 0x002fca0007f7e0ff */
[----:B------:R-:W-:Y:S01]  /*13020*/  IMAD.X R5, R76, 0x1, R8, P3 ;  /* 0x000000014c057824 */ /* 0x000fe200018e0608 */
[----:B------:R-:W-:-:S04]  /*13030*/  UIADD3 UR26, UPT, UPT, UR26, 0x1, URZ ;  /* 0x000000011a1a7890 */ /* 0x000fc8000fffe0ff */
[----:B------:R1:W-:Y:S01]  /*13040*/  LDGSTS.E [R6+0x3f00], desc[UR32][R4.64], P1 ;  /* 0x03f0000004067fae */ /* 0x0003e200089a1020 */
[----:B------:R-:W-:Y:S01]  /*13050*/  UISETP.GT.AND UP1, UPT, UR26, 0x1, UPT ;  /* 0x000000011a00788c */ /* 0x000fe2000bf24270 */
[----:B------:R-:W-:Y:S02]  /*13060*/  IADD3 R73, P3, PT, R73, R69, RZ ;  /* 0x0000004549497210 */ /* 0x000fe40007f7e0ff */
[----:B------:R-:W-:Y:S01]  /*13070*/  IADD3 R72, P4, PT, R72, R3, RZ ;  /* 0x0000000348487210 */ /* 0x000fe20007f9e0ff */
[----:B------:R-:W-:Y:S01]  /*13080*/  USEL UR7, URZ, 0x1, !UP1 ;  /* 0x00000001ff077887 */ /* 0x000fe2000c800000 */
[----:B------:R-:W0:Y:S01]  /*13090*/  LDGDEPBAR ;  /* 0x00000000000079af */ /* 0x000e220000000000 */
[----:B------:R-:W-:Y:S02]  /*130a0*/  USEL UR26, UR26, URZ, !UP1 ;  /* 0x000000ff1a1a7287 */ /* 0x000fe4000c800000 */
[----:B------:R-:W-:Y:S02]  /*130b0*/  ULOP3.LUT UR7, UR4, UR7, URZ, 0x3c, !UPT ;  /* 0x0000000704077292 */ /* 0x000fe4000f8e3cff */
[----:B-1----:R-:W-:-:S02]  /*130c0*/  IMAD.U32 R4, RZ, RZ, UR4 ;  /* 0x00000004ff047e24 */ /* 0x002fc4000f8e00ff */
[----:B------:R-:W-:Y:S02]  /*130d0*/  VIADD R74, R74, 0xffffffc0 ;  /* 0xffffffc04a4a7836 */ /* 0x000fe40000000000 */
[----:B------:R-:W-:Y:S02]  /*130e0*/  IMAD.X R76, R76, 0x1, R70, P3 ;  /* 0x000000014c4c7824 */ /* 0x000fe400018e0646 */
[----:B------:R-:W-:Y:S01]  /*130f0*/  IMAD.X R71, R71, 0x1, R68, P4 ;  /* 0x0000000147477824 */ /* 0x000fe200020e0644 */
[----:B--2---:R-:W-:-:S13]  /*13100*/  ISETP.NE.U32.AND P1, PT, R7, R187, PT ;  /* 0x000000bb0700720c */ /* 0x004fda0003f25070 */
[----:B------:R-:W-:Y:S05]  /*13110*/  @P1 BRA `(.L_x_11) ;  /* 0xffffffc800a01947 */ /* 0x000fea000383ffff */
.L_x_8:
[----:B------:R-:W2:Y:S01]  /*13120*/  LDL.LU R5, [R1+0x2cc] ;  /* 0x0002cc0001057983 */ /* 0x000ea20000300800 */
[----:B------:R-:W1:Y:S03]  /*13130*/  LDCU UR5, c[0x0][0x3b8] ;  /* 0x00007700ff0577ac */ /* 0x000e660008000800 */
[----:B---3--:R-:W3:Y:S01]  /*13140*/  LDL.LU R6, [R1+0x2c8] ;  /* 0x0002c80001067983 */ /* 0x008ee20000300800 */
[----:B------:R-:W3:Y:S01]  /*13150*/  LDCU.128 UR16, c[0x0][0x390] ;  /* 0x00007200ff1077ac */ /* 0x000ee20008000c00 */
[----:B------:R-:W4:Y:S01]  /*13160*/  S2R R7, SR_CgaCtaId ;  /* 0x0000000000077919 */ /* 0x000f220000008800 */
[----:B------:R-:W5:Y:S01]  /*13170*/  LDCU UR6, c[0x0][0x3b4] ;  /* 0x00007680ff0677ac */ /* 0x000f620008000800 */
[----:B------:R-:W1:Y:S01]  /*13180*/  LDCU UR7, c[0x0][0x39c] ;  /* 0x00007380ff0777ac */ /* 0x000e620008000800 */
[----:B----4-:R-:W-:-:S05]  /*13190*/  IMAD.SHL.U32 R3, R7, 0x80, RZ ;  /* 0x0000008007037824 */ /* 0x010fca00078e00ff */
[----:B--2---:R-:W-:-:S05]  /*131a0*/  LOP3.LUT R3, R5, 0x80, R3, 0xf8, !PT ;  /* 0x0000008005037812 */ /* 0x004fca00078ef803 */
[----:B-1----:R-:W-:-:S04]  /*131b0*/  IMAD R5, R3, UR5, RZ ;  /* 0x0000000503057c24 */ /* 0x002fc8000f8e02ff */
[----:B------:R-:W-:-:S04]  /*131c0*/  VIADD R7, R5, UR5 ;  /* 0x0000000505077c36 */ /* 0x000fc80008000000 */
[----:B------:R-:W-:-:S04]  /*131d0*/  VIADD R9, R7, UR5 ;  /* 0x0000000507097c36 */ /* 0x000fc80008000000 */
[----:B------:R-:W-:-:S04]  /*131e0*/  VIADD R11, R9, UR5 ;  /* 0x00000005090b7c36 */ /* 0x000fc80008000000 */
[----:B------:R-:W-:Y:S01]  /*131f0*/  VIADD R141, R11, UR5 ;  /* 0x000000050b8d7c36 */ /* 0x000fe20008000000 */
[----:B---3--:R-:W-:-:S03]  /*13200*/  ISETP.GE.AND P0, PT, R6, UR18, PT ;  /* 0x0000001206007c0c */ /* 0x008fc6000bf06270 */
[----:B------:R-:W-:Y:S01]  /*13210*/  VIADD R143, R141, UR5 ;  /* 0x000000058d8f7c36 */ /* 0x000fe20008000000 */
[C---:B------:R-:W-:Y:S01]  /*13220*/  LOP3.LUT R2, R3.reuse, 0x7f, RZ, 0xfc, !PT ;  /* 0x0000007f03027812 */ /* 0x040fe200078efcff */
[----:B-----5:R-:W-:Y:S01]  /*13230*/  IMAD R0, R6, UR6, RZ ;  /* 0x0000000606007c24 */ /* 0x020fe2000f8e02ff */
[----:B------:R-:W-:Y:S01]  /*13240*/  LOP3.LUT R6, R3, 0x1, RZ, 0xfc, !PT ;  /* 0x0000000103067812 */ /* 0x000fe200078efcff */
[----:B------:R-:W-:Y:S01]  /*13250*/  VIADD R145, R143, UR5 ;  /* 0x000000058f917c36 */ /* 0x000fe20008000000 */
[----:B------:R-:W-:Y:S02]  /*13260*/  LOP3.LUT R4, R3, 0x2, RZ, 0xfc, !PT ;  /* 0x0000000203047812 */ /* 0x000fe400078efcff */
[----:B------:R-:W-:Y:S01]  /*13270*/  ISETP.LT.AND P1, PT, R2, UR7, !P0 ;  /* 0x0000000702007c0c */ /* 0x000fe2000c721270 */
[----:B------:R-:W-:Y:S01]  /*13280*/  VIADD R147, R145, UR5 ;  /* 0x0000000591937c36 */ /* 0x000fe20008000000 */
[----:B------:R-:W-:Y:S02]  /*13290*/  ISETP.LT.AND P4, PT, R6, UR19, !P0 ;  /* 0x0000001306007c0c */ /* 0x000fe4000c781270 */
[----:B------:R-:W-:-:S02]  /*132a0*/  ISETP.LT.AND P3, PT, R4, UR19, !P0 ;  /* 0x0000001304007c0c */ /* 0x000fc4000c761270 */
[----:B------:R-:W-:Y:S01]  /*132b0*/  LEA R2, P5, R0, UR16, 0x2 ;  /* 0x0000001000027c11 */ /* 0x000fe2000f8a10ff */
[----:B------:R-:W-:-:S12]  /*132c0*/  @!P6 BRA `(.L_x_12) ;  /* 0x000000000010e947 */ /* 0x000fd80003800000 */
[----:B------:R-:W-:-:S06]  /*132d0*/  USHF.L.U32 UR4, UR4, 0x1f, URZ ;  /* 0x0000001f04047899 */ /* 0x000fcc00080006ff */
[----:B------:R-:W-:-:S04]  /*132e0*/  IMAD.U32 R4, RZ, RZ, UR4 ;  /* 0x00000004ff047e24 */ /* 0x000fc8000f8e00ff */
[----:B------:R-:W1:Y:S02]  /*132f0*/  SYNCS.PHASECHK.TRANS64.TRYWAIT P6, [UR8], R4 ;  /* 0x00000004ff0075a7 */ /* 0x000e6400080c1108 */
[----:B-1----:R-:W-:Y:S05]  /*13300*/  @!P6 BRA `(.L_x_13) ;  /* 0x000000380054e947 */ /* 0x002fea0003800000 */
.L_x_12:
[----:B------:R-:W-:-:S04]  /*13310*/  DEPBAR.LE SB0, 0x0 ;  /* 0x000080000000791a */ /* 0x000fc80000000000 */
[----:B------:R-:W-:Y:S01]  /*13320*/  BAR.SYNC.DEFER_BLOCKING 0x0 ;  /* 0x0000000000007b1d */ /* 0x000fe20000010000 */
[----:B------:R-:W-:Y:S01]  /*13330*/  VIADD R149, R147, UR5 ;  /* 0x0000000593957c36 */ /* 0x000fe20008000000 */
[----:B------:R-:W-:Y:S02]  /*13340*/  LEA.HI.X.SX32 R0, R0, UR17, 0x2, P5 ;  /* 0x0000001100007c11 */ /* 0x000fe4000a8f16ff */
[----:B------:R-:W-:Y:S01]  /*13350*/  LEA R132, P5, R5, R2, 0x2 ;  /* 0x0000000205847211 */ /* 0x000fe200078a10ff */
[----:B------:R-:W-:Y:S01]  /*13360*/  VIADD R151, R149, UR5 ;  /* 0x0000000595977c36 */ /* 0x000fe20008000000 */
[----:B------:R-:W-:Y:S01]  /*13370*/  ISETP.LT.AND P6, PT, R3, UR19, !P0 ;  /* 0x0000001303007c0c */ /* 0x000fe2000c7c1270 */
[----:B------:R-:W1:Y:S01]  /*13380*/  LDCU UR4, c[0x0][0x39c] ;  /* 0x00007380ff0477ac */ /* 0x000e620008000800 */
[----:B------:R-:W-:Y:S01]  /*13390*/  LEA.HI.X.SX32 R133, R5, R0, 0x2, P5 ;  /* 0x0000000005857211 */ /* 0x000fe200028f16ff */
[----:B------:R-:W-:Y:S01]  /*133a0*/  VIADD R153, R151, UR5 ;  /* 0x0000000597997c36 */ /* 0x000fe20008000000 */
[----:B------:R-:W-:Y:S01]  /*133b0*/  LEA R134, P5, R7, R2, 0x2 ;  /* 0x0000000207867211 */ /* 0x000fe200078a10ff */
[----:B------:R-:W2:Y:S01]  /*133c0*/  LDCU UR6, c[0x0][0x39c] ;  /* 0x00007380ff0677ac */ /* 0x000ea20008000800 */
[----:B------:R-:W-:Y:S01]  /*133d0*/  LOP3.LUT R196, R3, 0x3, RZ, 0xfc, !PT ;  /* 0x0000000303c47812 */ /* 0x000fe200078efcff */
[----:B------:R-:W-:Y:S01]  /*133e0*/  VIADD R155, R153, UR5 ;  /* 0x00000005999b7c36 */ /* 0x000fe20008000000 */
[----:B------:R-:W-:Y:S01]  /*133f0*/  LEA.HI.X.SX32 R135, R7, R0, 0x2, P5 ;  /* 0x0000000007877211 */ /* 0x000fe200028f16ff */
[----:B------:R-:W3:Y:S01]  /*13400*/  LDCU UR7, c[0x0][0x39c] ;  /* 0x00007380ff0777ac */ /* 0x000ee20008000800 */
[----:B------:R-:W-:Y:S01]  /*13410*/  LEA R138, P5, R11, R2, 0x2 ;  /* 0x000000020b8a7211 */ /* 0x000fe200078a10ff */
[----:B------:R-:W-:Y:S01]  /*13420*/  VIADD R157, R155, UR5 ;  /* 0x000000059b9d7c36 */ /* 0x000fe20008000000 */
[----:B------:R-:W-:Y:S01]  /*13430*/  LOP3.LUT R194, R3, 0x4, RZ, 0xfc, !PT ;  /* 0x0000000403c27812 */ /* 0x000fe200078efcff */
[----:B------:R-:W4:Y:S01]  /*13440*/  LDCU UR8, c[0x0][0x39c] ;  /* 0x00007380ff0877ac */ /* 0x000f220008000800 */
[----:B------:R-:W-:Y:S01]  /*13450*/  LEA.HI.X.SX32 R139, R11, R0, 0x2, P5 ;  /* 0x000000000b8b7211 */ /* 0x000fe200028f16ff */
[----:B------:R-:W-:Y:S01]  /*13460*/  VIADD R159, R157, UR5 ;  /* 0x000000059d9f7c36 */ /* 0x000fe20008000000 */
[----:B------:R-:W-:Y:S01]  /*13470*/  LEA R192, P5, R141, R2, 0x2 ;  /* 0x000000028dc07211 */ /* 0x000fe200078a10ff */
[----:B------:R-:W5:Y:S01]  /*13480*/  LDCU UR9, c[0x0][0x39c] ;  /* 0x00007380ff0977ac */ /* 0x000f620008000800 */
[----:B------:R-:W1:Y:S02]  /*13490*/  @!P2 SYNCS.CCTL.IV [UR10+0x28000] ;  /* 0x02800000ff00a9b1 */ /* 0x000e64000800000a */
[----:B-1----:R-:W-:Y:S01]  /*134a0*/  BAR.SYNC.DEFER_BLOCKING 0x0 ;  /* 0x0000000000007b1d */ /* 0x002fe20000010000 */
[----:B------:R-:W-:Y:S01]  /*134b0*/  VIADD R161, R159, UR5 ;  /* 0x000000059fa17c36 */ /* 0x000fe20008000000 */
[----:B------:R-:W-:-:S02]  /*134c0*/  LEA.HI.X.SX32 R193, R141, R0, 0x2, P5 ;  /* 0x000000008dc17211 */ /* 0x000fc400028f16ff */
[----:B------:R-:W-:Y:S01]  /*134d0*/  LEA R182, P5, R145, R2, 0x2 ;  /* 0x0000000291b67211 */ /* 0x000fe200078a10ff */
[----:B------:R-:W-:-:S03]  /*134e0*/  VIADD R141, R161, UR5 ;  /* 0x00000005a18d7c36 */ /* 0x000fc60008000000 */
[----:B------:R-:W-:Y:S02]  /*134f0*/  LEA.HI.X.SX32 R183, R145, R0, 0x2, P5 ;  /* 0x0000000091b77211 */ /* 0x000fe400028f16ff */
[----:B------:R-:W-:-:S04]  /*13500*/  LEA R178, P5, R149, R2, 0x2 ;  /* 0x0000000295b27211 */ /* 0x000fc800078a10ff */
[----:B------:R-:W-:Y:S02]  /*13510*/  LEA.HI.X.SX32 R179, R149, R0, 0x2, P5 ;  /* 0x0000000095b37211 */ /* 0x000fe400028f16ff */
[----:B------:R-:W-:-:S04]  /*13520*/  LEA R176, P5, R153, R2, 0x2 ;  /* 0x0000000299b07211 */ /* 0x000fc800078a10ff */
[----:B------:R-:W-:Y:S02]  /*13530*/  LEA.HI.X.SX32 R177, R153, R0, 0x2, P5 ;  /* 0x0000000099b17211 */ /* 0x000fe400028f16ff */
[-C--:B------:R-:W-:Y:S01]  /*13540*/  LEA R172, P5, R157, R2.reuse, 0x2 ;  /* 0x000000029dac7211 */ /* 0x080fe200078a10ff */
[----:B------:R-:W1:Y:S01]  /*13550*/  @!P2 SYNCS.CCTL.IV [UR10+0x28008] ;  /* 0x02800800ff00a9b1 */ /* 0x000e62000800000a */
[----:B------:R-:W-:Y:S02]  /*13560*/  LEA R136, P2, R9, R2, 0x2 ;  /* 0x0000000209887211 */ /* 0x000fe400078410ff */
[-C--:B------:R-:W-:Y:S02]  /*13570*/  LEA.HI.X.SX32 R173, R157, R0.reuse, 0x2, P5 ;  /* 0x000000009dad7211 */ /* 0x080fe400028f16ff */
[----:B------:R-:W-:Y:S02]  /*13580*/  LEA.HI.X.SX32 R137, R9, R0, 0x2, P2 ;  /* 0x0000000009897211 */ /* 0x000fe400010f16ff */
[-C--:B------:R-:W-:Y:S01]  /*13590*/  LEA R186, P2, R143, R2.reuse, 0x2 ;  /* 0x000000028fba7211 */ /* 0x080fe200078410ff */
[----:B------:R-:W1:Y:S01]  /*135a0*/  LDTM.x128 R4, tmem[UR12] ;  /* 0x0000000c000479ee */ /* 0x000e6200083c0000 */
[----:B------:R-:W-:Y:S01]  /*135b0*/  LEA R168, P5, R161, R2, 0x2 ;  /* 0x00000002a1a87211 */ /* 0x000fe200078a10ff */
[----:B------:R-:W-:Y:S01]  /*135c0*/  NOP ;  /* 0x0000000000007918 */ /* 0x000fe20000000000 */
[----:B------:R-:W-:Y:S01]  /*135d0*/  LEA.HI.X.SX32 R187, R143, R0, 0x2, P2 ;  /* 0x000000008fbb7211 */ /* 0x000fe200010f16ff */
[----:B------:R-:W-:Y:S01]  /*135e0*/  VIADD R143, R141, UR5 ;  /* 0x000000058d8f7c36 */ /* 0x000fe20008000000 */
[----:B------:R-:W-:-:S02]  /*135f0*/  LEA R184, P2, R147, R2, 0x2 ;  /* 0x0000000293b87211 */ /* 0x000fc400078410ff */
[-C--:B------:R-:W-:Y:S01]  /*13600*/  LEA.HI.X.SX32 R169, R161, R0.reuse, 0x2, P5 ;  /* 0x00000000a1a97211 */ /* 0x080fe200028f16ff */
[----:B------:R-:W-:Y:S01]  /*13610*/  VIADD R145, R143, UR5 ;  /* 0x000000058f917c36 */ /* 0x000fe20008000000 */
[----:B------:R-:W-:Y:S02]  /*13620*/  LEA.HI.X.SX32 R185, R147, R0, 0x2, P2 ;  /* 0x0000000093b97211 */ /* 0x000fe400010f16ff */
[-C--:B------:R-:W-:Y:S01]  /*13630*/  LEA R180, P2, R151, R2.reuse, 0x2 ;  /* 0x0000000297b47211 */ /* 0x080fe200078410ff */
[----:B------:R-:W-:Y:S01]  /*13640*/  VIADD R147, R145, UR5 ;  /* 0x0000000591937c36 */ /* 0x000fe20008000000 */
[----:B------:R-:W-:Y:S02]  /*13650*/  LEA R164, P5, R143, R2, 0x2 ;  /* 0x000000028fa47211 */ /* 0x000fe400078a10ff */
        /* <DEDUP_REMOVED lines=8> */
[----:B------:R-:W-:Y:S01]  /*136e0*/  LEA R160, P5, R147, R2, 0x2 ;  /* 0x0000000293a07211 */ /* 0x000fe200078a10ff */
[----:B-1----:R1:W-:Y:S01]  /*136f0*/  @P6 STG.E desc[UR32][R132.64], R4 ;  /* 0x0000000484006986 */ /* 0x0023e2000c101920 */
[----:B------:R-:W-:Y:S01]  /*13700*/  LEA.HI.X.SX32 R171, R159, R0, 0x2, P2 ;  /* 0x000000009fab7211 */ /* 0x000fe200010f16ff */
[----:B------:R-:W-:Y:S01]  /*13710*/  VIADD R189, R153, UR5 ;  /* 0x0000000599bd7c36 */ /* 0x000fe20008000000 */
[----:B------:R-:W-:Y:S01]  /*13720*/  LEA R166, P2, R141, R2, 0x2 ;  /* 0x000000028da67211 */ /* 0x000fe200078410ff */
[----:B------:R-:W-:Y:S01]  /*13730*/  @P4 STG.E desc[UR32][R134.64], R5 ;  /* 0x0000000586004986 */ /* 0x000fe2000c101920 */
[----:B------:R-:W-:-:S02]  /*13740*/  LEA.HI.X.SX32 R161, R147, R0, 0x2, P5 ;  /* 0x0000000093a17211 */ /* 0x000fc400028f16ff */
[----:B------:R-:W-:Y:S01]  /*13750*/  LEA.HI.X.SX32 R167, R141, R0, 0x2, P2 ;  /* 0x000000008da77211 */ /* 0x000fe200010f16ff */
[----:B------:R-:W-:Y:S01]  /*13760*/  VIADD R141, R189, UR5 ;  /* 0x00000005bd8d7c36 */ /* 0x000fe20008000000 */
[-C--:B------:R-:W-:Y:S01]  /*13770*/  LEA R162, P2, R145, R2.reuse, 0x2 ;  /* 0x0000000291a27211 */ /* 0x080fe200078410ff */
[----:B------:R-:W-:Y:S01]  /*13780*/  @P3 STG.E desc[UR32][R136.64], R6 ;  /* 0x0000000688003986 */ /* 0x000fe2000c101920 */
[----:B------:R-:W-:Y:S01]  /*13790*/  LEA R156, P5, R151, R2, 0x2 ;  /* 0x00000002979c7211 */ /* 0x000fe200078a10ff */
[----:B------:R-:W-:Y:S01]  /*137a0*/  VIADD R143, R141, UR5 ;  /* 0x000000058d8f7c36 */ /* 0x000fe20008000000 */
[----:B------:R-:W-:Y:S02]  /*137b0*/  LEA.HI.X.SX32 R163, R145, R0, 0x2, P2 ;  /* 0x0000000091a37211 */ /* 0x000fe400010f16ff */
[----:B------:R-:W-:Y:S01]  /*137c0*/  LEA R158, P2, R149, R2, 0x2 ;  /* 0x00000002959e7211 */ /* 0x000fe200078410ff */
[----:B------:R-:W-:Y:S01]  /*137d0*/  VIADD R145, R143, UR5 ;  /* 0x000000058f917c36 */ /* 0x000fe20008000000 */
[----:B------:R-:W-:-:S02]  /*137e0*/  LEA.HI.X.SX32 R157, R151, R0, 0x2, P5 ;  /* 0x00000000979d7211 */ /* 0x000fc400028f16ff */
[----:B------:R-:W-:Y:S01]  /*137f0*/  LEA.HI.X.SX32 R159, R149, R0, 0x2, P2 ;  /* 0x00000000959f7211 */ /* 0x000fe200010f16ff */
[----:B------:R-:W-:Y:S01]  /*13800*/  VIADD R147, R145, UR5 ;  /* 0x0000000591937c36 */ /* 0x000fe20008000000 */
[-C--:B------:R-:W-:Y:S02]  /*13810*/  LEA R150, P5, R189, R2.reuse, 0x2 ;  /* 0x00000002bd967211 */ /* 0x080fe400078a10ff */
[----:B------:R-:W-:Y:S02]  /*13820*/  LEA R154, P2, R153, R2, 0x2 ;  /* 0x00000002999a7211 */ /* 0x000fe400078410ff */
[-C--:B------:R-:W-:Y:S01]  /*13830*/  LEA.HI.X.SX32 R151, R189, R0.reuse, 0x2, P5 ;  /* 0x00000000bd977211 */ /* 0x080fe200028f16ff */
[----:B------:R-:W-:Y:S01]  /*13840*/  VIADD R189, R147, UR5 ;  /* 0x0000000593bd7c36 */ /* 0x000fe20008000000 */
[----:B------:R-:W-:Y:S02]  /*13850*/  LEA.HI.X.SX32 R155, R153, R0, 0x2, P2 ;  /* 0x00000000999b7211 */ /* 0x000fe400010f16ff */
[-C--:B------:R-:W-:Y:S01]  /*13860*/  LEA R152, P2, R141, R2.reuse, 0x2 ;  /* 0x000000028d987211 */ /* 0x080fe200078410ff */
[----:B------:R-:W-:Y:S01]  /*13870*/  VIADD R191, R189, UR5 ;  /* 0x00000005bdbf7c36 */ /* 0x000fe20008000000 */
[----:B------:R-:W-:-:S02]  /*13880*/  LEA R148, P5, R143, R2, 0x2 ;  /* 0x000000028f947211 */ /* 0x000fc400078a10ff */
[----:B------:R-:W-:Y:S01]  /*13890*/  LEA.HI.X.SX32 R153, R141, R0, 0x2, P2 ;  /* 0x000000008d997211 */ /* 0x000fe200010f16ff */
[----:B------:R-:W-:Y:S01]  /*138a0*/  VIADD R195, R191, UR5 ;  /* 0x00000005bfc37c36 */ /* 0x000fe20008000000 */
[----:B------:R-:W-:Y:S02]  /*138b0*/  LEA R144, P2, R145, R2, 0x2 ;  /* 0x0000000291907211 */ /* 0x000fe400078410ff */
[----:B------:R-:W-:Y:S01]  /*138c0*/  LEA.HI.X.SX32 R149, R143, R0, 0x2, P5 ;  /* 0x000000008f957211 */ /* 0x000fe200028f16ff */
[----:B------:R-:W-:Y:S01]  /*138d0*/  VIADD R197, R195, UR5 ;  /* 0x00000005c3c57c36 */ /* 0x000fe20008000000 */
[----:B------:R-:W-:Y:S02]  /*138e0*/  LEA R146, P5, R147, R2, 0x2 ;  /* 0x0000000293927211 */ /* 0x000fe400078a10ff */
[----:B------:R-:W-:Y:S02]  /*138f0*/  LEA.HI.X.SX32 R145, R145, R0, 0x2, P2 ;  /* 0x0000000091917211 */ /* 0x000fe400010f16ff */
[----:B------:R-:W-:-:S02]  /*13900*/  LEA R140, P2, R189, R2, 0x2 ;  /* 0x00000002bd8c7211 */ /* 0x000fc400078410ff */
[----:B------:R-:W-:Y:S02]  /*13910*/  LEA.HI.X.SX32 R147, R147, R0, 0x2, P5 ;  /* 0x0000000093937211 */ /* 0x000fe400028f16ff */
[----:B------:R-:W-:Y:S02]  /*13920*/  LEA R142, P5, R191, R2, 0x2 ;  /* 0x00000002bf8e7211 */ /* 0x000fe400078a10ff */
[----:B------:R-:W-:Y:S02]  /*13930*/  LEA.HI.X.SX32 R141, R189, R0, 0x2, P2 ;  /* 0x00000000bd8d7211 */ /* 0x000fe400010f16ff */
[----:B------:R-:W-:Y:S02]  /*13940*/  LEA R190, P2, R195, R2, 0x2 ;  /* 0x00000002c3be7211 */ /* 0x000fe400078410ff */
[----:B------:R-:W-:Y:S02]  /*13950*/  LEA.HI.X.SX32 R143, R191, R0, 0x2, P5 ;  /* 0x00000000bf8f7211 */ /* 0x000fe400028f16ff */
[----:B------:R-:W-:-:S02]  /*13960*/  LEA R188, P5, R197, R2, 0x2 ;  /* 0x00000002c5bc7211 */ /* 0x000fc400078a10ff */
[-C--:B------:R-:W-:Y:S02]  /*13970*/  LEA.HI.X.SX32 R191, R195, R0.reuse, 0x2, P2 ;  /* 0x00000000c3bf7211 */ /* 0x080fe400010f16ff */
[----:B------:R-:W-:Y:S02]  /*13980*/  ISETP.LT.AND P2, PT, R196, UR19, !P0 ;  /* 0x00000013c4007c0c */ /* 0x000fe4000c741270 */
[C---:B------:R-:W-:Y:S01]  /*13990*/  LEA.HI.X.SX32 R189, R197.reuse, R0, 0x2, P5 ;  /* 0x00000000c5bd7211 */ /* 0x040fe200028f16ff */
[----:B------:R-:W-:Y:S01]  /*139a0*/  VIADD R197, R197, UR5 ;  /* 0x00000005c5c57c36 */ /* 0x000fe20008000000 */
[----:B------:R-:W-:Y:S02]  /*139b0*/  ISETP.LT.AND P5, PT, R194, UR19, !P0 ;  /* 0x00000013c2007c0c */ /* 0x000fe4000c7a1270 */
[C---:B------:R-:W-:Y:S02]  /*139c0*/  LOP3.LUT R195, R3.reuse, 0x5, RZ, 0xfc, !PT ;  /* 0x0000000503c37812 */ /* 0x040fe400078efcff */
[----:B------:R-:W-:-:S02]  /*139d0*/  LOP3.LUT R194, R3, 0x6, RZ, 0xfc, !PT ;  /* 0x0000000603c27812 */ /* 0x000fc400078efcff */
[----:B------:R-:W-:Y:S02]  /*139e0*/  ISETP.LT.AND P6, PT, R195, UR19, !P0 ;  /* 0x00000013c3007c0c */ /* 0x000fe4000c7c1270 */
[C---:B------:R-:W-:Y:S01]  /*139f0*/  LOP3.LUT R195, R3.reuse, 0x7, RZ, 0xfc, !PT ;  /* 0x0000000703c37812 */ /* 0x040fe200078efcff */
[----:B------:R2:W-:Y:S01]  /*13a00*/  @P2 STG.E desc[UR32][R138.64], R7 ;  /* 0x000000078a002986 */ /* 0x0005e2000c101920 */
[----:B------:R-:W-:Y:S02]  /*13a10*/  ISETP.LT.AND P4, PT, R194, UR19, !P0 ;  /* 0x00000013c2007c0c */ /* 0x000fe4000c781270 */
[----:B------:R-:W-:Y:S01]  /*13a20*/  LOP3.LUT R194, R3, 0x8, RZ, 0xfc, !PT ;  /* 0x0000000803c27812 */ /* 0x000fe200078efcff */
[----:B------:R-:W-:Y:S01]  /*13a30*/  @P5 STG.E desc[UR32][R192.64], R8 ;  /* 0x00000008c0005986 */ /* 0x000fe2000c101920 */
[----:B------:R-:W-:Y:S02]  /*13a40*/  ISETP.LT.AND P3, PT, R195, UR19, !P0 ;  /* 0x00000013c3007c0c */ /* 0x000fe4000c761270 */
[----:B-1----:R-:W-:-:S02]  /*13a50*/  LOP3.LUT R132, R3, 0x9, RZ, 0xfc, !PT ;  /* 0x0000000903847812 */ /* 0x002fc400078efcff */
[----:B------:R-:W-:Y:S01]  /*13a60*/  ISETP.LT.AND P2, PT, R194, UR19, !P0 ;  /* 0x00000013c2007c0c */ /* 0x000fe2000c741270 */
[----:B------:R-:W-:Y:S01]  /*13a70*/  @P6 STG.E desc[UR32][R186.64], R9 ;  /* 0x00000009ba006986 */ /* 0x000fe2000c101920 */
[----:B------:R-:W-:Y:S01]  /*13a80*/  LOP3.LUT R4, R3, 0xa, RZ, 0xfc, !PT ;  /* 0x0000000a03047812 */ /* 0x000fe200078efcff */
[----:B--2---:R-:W-:Y:S01]  /*13a90*/  VIADD R7, R197, UR5 ;  /* 0x00000005c5077c36 */ /* 0x004fe20008000000 */
[----:B------:R-:W-:Y:S01]  /*13aa0*/  ISETP.LT.AND P5, PT, R132, UR19, !P0 ;  /* 0x0000001384007c0c */ /* 0x000fe2000c7a1270 */
[----:B------:R-:W-:Y:S01]  /*13ab0*/  @P4 STG.E desc[UR32][R182.64], R10 ;  /* 0x0000000ab6004986 */ /* 0x000fe2000c101920 */
[----:B------:R-:W-:Y:S02]  /*13ac0*/  ISETP.LT.AND P6, PT, R4, UR19, !P0 ;  /* 0x0000001304007c0c */ /* 0x000fe4000c7c1270 */
[C---:B------:R-:W-:Y:S01]  /*13ad0*/  LOP3.LUT R4, R3.reuse, 0xc, RZ, 0xfc, !PT ;  /* 0x0000000c03047812 */ /* 0x040fe200078efcff */
[----:B------:R1:W-:Y:S01]  /*13ae0*/  @P3 STG.E desc[UR32][R184.64], R11 ;  /* 0x0000000bb8003986 */ /* 0x0003e2000c101920 */
[----:B------:R-:W-:-:S02]  /*13af0*/  LOP3.LUT R5, R3, 0xb, RZ, 0xfc, !PT ;  /* 0x0000000b03057812 */ /* 0x000fc400078efcff */
[----:B------:R-:W-:Y:S01]  /*13b00*/  ISETP.LT.AND P3, PT, R4, UR19, !P0 ;  /* 0x0000001304007c0c */ /* 0x000fe2000c761270 */
[----:B------:R2:W-:Y:S01]  /*13b10*/  @P2 STG.E desc[UR32][R178.64], R12 ;  /* 0x0000000cb2002986 */ /* 0x0005e2000c101920 */
[----:B------:R-:W-:Y:S02]  /*13b20*/  ISETP.LT.AND P4, PT, R5, UR19, !P0 ;  /* 0x0000001305007c0c */ /* 0x000fe4000c781270 */
[C---:B------:R-:W-:Y:S01]  /*13b30*/  LOP3.LUT R4, R3.reuse, 0xe, RZ, 0xfc, !PT ;  /* 0x0000000e03047812 */ /* 0x040fe200078efcff */
[----:B------:R2:W-:Y:S01]  /*13b40*/  @P5 STG.E desc[UR32][R180.64], R13 ;  /* 0x0000000db4005986 */ /* 0x0005e2000c101920 */
[C---:B------:R-:W-:Y:S02]  /*13b50*/  LOP3.LUT R5, R3.reuse, 0xd, RZ, 0xfc, !PT ;  /* 0x0000000d03057812 */ /* 0x040fe400078efcff */
[----:B------:R-:W-:Y:S01]  /*13b60*/  ISETP.LT.AND P5, PT, R4, UR19, !P0 ;  /* 0x0000001304007c0c */ /* 0x000fe2000c7a1270 */
[----:B------:R-:W-:Y:S01]  /*13b70*/  @P6 STG.E desc[UR32][R176.64], R14 ;  /* 0x0000000eb0006986 */ /* 0x000fe2000c101920 */
[----:B------:R-:W-:Y:S01]  /*13b80*/  LOP3.LUT R4, R3, 0xf, RZ, 0xfc, !PT ;  /* 0x0000000f03047812 */ /* 0x000fe200078efcff */
[----:B-1----:R-:W-:Y:S01]  /*13b90*/  VIADD R11, R7, UR5 ;  /* 0x00000005070b7c36 */ /* 0x002fe20008000000 */
[----:B------:R-:W-:-:S02]  /*13ba0*/  ISETP.LT.AND P2, PT, R5, UR19, !P0 ;  /* 0x0000001305007c0c */ /* 0x000fc4000c741270 */
[----:B------:R-:W-:Y:S01]  /*13bb0*/  ISETP.LT.AND P6, PT, R4, UR19, !P0 ;  /* 0x0000001304007c0c */ /* 0x000fe2000c7c1270 */
[----:B------:R-:W-:Y:S01]  /*13bc0*/  @P4 STG.E desc[UR32][R174.64], R15 ;  /* 0x0000000fae004986 */ /* 0x000fe2000c101920 */
[C---:B------:R-:W-:Y:S02]  /*13bd0*/  LOP3.LUT R4, R3.reuse, 0x10, RZ, 0xfc, !PT ;  /* 0x0000001003047812 */ /* 0x040fe400078efcff */
[C---:B------:R-:W-:Y:S01]  /*13be0*/  LOP3.LUT R5, R3.reuse, 0x1b, RZ, 0xfc, !PT ;  /* 0x0000001b03057812 */ /* 0x040fe200078efcff */
[----:B------:R-:W-:Y:S01]  /*13bf0*/  @P3 STG.E desc[UR32][R172.64], R16 ;  /* 0x00000010ac003986 */ /* 0x000fe2000c101920 */
[----:B------:R-:W-:Y:S02]  /*13c00*/  ISETP.LT.AND P4, PT, R4, UR19, !P0 ;  /* 0x0000001304007c0c */ /* 0x000fe4000c781270 */
[C---:B------:R-:W-:Y:S02]  /*13c10*/  LOP3.LUT R4, R3.reuse, 0x11, RZ, 0xfc, !PT ;  /* 0x0000001103047812 */ /* 0x040fe400078efcff */
[----:B------:R-:W-:Y:S01]  /*13c20*/  LOP3.LUT R9, R3, 0x23, RZ, 0xfc, !PT ;  /* 0x0000002303097812 */ /* 0x000fe200078efcff */
[----:B------:R-:W-:Y:S01]  /*13c30*/  @P2 STG.E desc[UR32][R170.64], R17 ;  /* 0x00000011aa002986 */ /* 0x000fe2000c101920 */
[----:B------:R-:W-:-:S02]  /*13c40*/  ISETP.LT.AND P3, PT, R4, UR19, !P0 ;  /* 0x0000001304007c0c */ /* 0x000fc4000c761270 */
[C---:B------:R-:W-:Y:S01]  /*13c50*/  LOP3.LUT R4, R3.reuse, 0x12, RZ, 0xfc, !PT ;  /* 0x0000001203047812 */ /* 0x040fe200078efcff */
[----:B------:R-:W-:Y:S01]  /*13c60*/  @P5 STG.E desc[UR32][R168.64], R18 ;  /* 0x00000012a8005986 */ /* 0x000fe2000c101920 */
[C---:B------:R-:W-:Y:S02]  /*13c70*/  LOP3.LUT R10, R3.reuse, 0x24, RZ, 0xfc, !PT ;  /* 0x00000024030a7812 */ /* 0x040fe400078efcff */
[----:B------:R-:W-:Y:S01]  /*13c80*/  ISETP.LT.AND P2, PT, R4, UR4, !P0 ;  /* 0x0000000404007c0c */ /* 0x000fe2000c741270 */
[----:B------:R-:W1:Y:S01]  /*13c90*/  LDCU UR4, c[0x0][0x39c] ;  /* 0x00007380ff0477ac */ /* 0x000e620008000800 */
[C---:B------:R-:W-:Y:S01]  /*13ca0*/  LOP3.LUT R4, R3.reuse, 0x13, RZ, 0xfc, !PT ;  /* 0x0000001303047812 */ /* 0x040fe200078efcff */
[----:B------:R-:W-:Y:S01]  /*13cb0*/  @P6 STG.E desc[UR32][R166.64], R19 ;  /* 0x00000013a6006986 */ /* 0x000fe2000c101920 */
[C---:B--2---:R-:W-:Y:S02]  /*13cc0*/  LOP3.LUT R12, R3.reuse, 0x27, RZ, 0xfc, !PT ;  /* 0x00000027030c7812 */ /* 0x044fe400078efcff */
[----:B------:R-:W-:Y:S01]  /*13cd0*/  ISETP.LT.AND P5, PT, R4, UR6, !P0 ;  /* 0x0000000604007c0c */ /* 0x000fe2000c7a1270 */
[----:B------:R-:W2:Y:S01]  /*13ce0*/  LDCU UR6, c[0x0][0x39c] ;  /* 0x00007380ff0677ac */ /* 0x000ea20008000800 */
[C---:B------:R-:W-:Y:S01]  /*13cf0*/  LOP3.LUT R4, R3.reuse, 0x14, RZ, 0xfc, !PT ;  /* 0x0000001403047812 */ /* 0x040fe200078efcff */
[----:B------:R-:W-:Y:S03]  /*13d00*/  @P4 STG.E desc[UR32][R164.64], R20 ;  /* 0x00000014a4004986 */ /* 0x000fe6000c101920 */
[----:B---3--:R-:W-:Y:S01]  /*13d10*/  ISETP.LT.AND P6, PT, R4, UR7, !P0 ;  /* 0x0000000704007c0c */ /* 0x008fe2000c7c1270 */
[----:B------:R-:W3:Y:S01]  /*13d20*/  LDCU UR7, c[0x0][0x39c] ;  /* 0x00007380ff0777ac */ /* 0x000ee20008000800 */
[C---:B------:R-:W-:Y:S01]  /*13d30*/  LOP3.LUT R4, R3.reuse, 0x15, RZ, 0xfc, !PT ;  /* 0x0000001503047812 */ /* 0x040fe200078efcff */
[----:B------:R-:W-:Y:S03]  /*13d40*/  @P3 STG.E desc[UR32][R162.64], R21 ;  /* 0x00000015a2003986 */ /* 0x000fe6000c101920 */
[----:B----4-:R-:W-:Y:S01]  /*13d50*/  ISETP.LT.AND P4, PT, R4, UR8, !P0 ;  /* 0x0000000804007c0c */ /* 0x010fe2000c781270 */
[----:B------:R-:W4:Y:S01]  /*13d60*/  LDCU UR8, c[0x0][0x39c] ;  /* 0x00007380ff0877ac */ /* 0x000f220008000800 */
[C---:B------:R-:W-:Y:S01]  /*13d70*/  LOP3.LUT R4, R3.reuse, 0x16, RZ, 0xfc, !PT ;  /* 0x0000001603047812 */ /* 0x040fe200078efcff */
[----:B------:R-:W-:Y:S03]  /*13d80*/  @P2 STG.E desc[UR32][R160.64], R22 ;  /* 0x00000016a0002986 */ /* 0x000fe6000c101920 */
[----:B-1----:R-:W-:Y:S01]  /*13d90*/  ISETP.LT.AND P3, PT, R4, UR4, !P0 ;  /* 0x0000000404007c0c */ /* 0x002fe2000c761270 */
[----:B------:R-:W1:Y:S01]  /*13da0*/  LDCU UR4, c[0x0][0x39c] ;  /* 0x00007380ff0477ac */ /* 0x000e620008000800 */
[C---:B------:R-:W-:Y:S01]  /*13db0*/  LOP3.LUT R4, R3.reuse, 0x17, RZ, 0xfc, !PT ;  /* 0x0000001703047812 */ /* 0x040fe200078efcff */
[----:B------:R-:W-:Y:S03]  /*13dc0*/  @P5 STG.E desc[UR32][R158.64], R23 ;  /* 0x000000179e005986 */ /* 0x000fe6000c101920 */
[----:B--2---:R-:W-:Y:S01]  /*13dd0*/  ISETP.LT.AND P2, PT, R4, UR6, !P0 ;  /* 0x0000000604007c0c */ /* 0x004fe2000c741270 */
        /* <DEDUP_REMOVED lines=9> */
[----:B------:R-:W-:Y:S01]  /*13e70*/  LOP3.LUT R4, R3, 0x1a, RZ, 0xfc, !PT ;  /* 0x0000001a03047812 */ /* 0x000fe200078efcff */
[----:B------:R-:W-:Y:S03]  /*13e80*/  @P3 STG.E desc[UR32][R150.64], R26 ;  /* 0x0000001a96003986 */ /* 0x000fe6000c101920 */
[----:B-1----:R-:W-:Y:S01]  /*13e90*/  ISETP.LT.AND P4, PT, R4, UR4, !P0 ;  /* 0x0000000404007c0c */ /* 0x002fe2000c781270 */
[----:B------:R-:W1:Y:S01]  /*13ea0*/  LDCU UR4, c[0x0][0x39c] ;  /* 0x00007380ff0477ac */ /* 0x000e620008000800 */
[----:B--2---:R-:W-:Y:S01]  /*13eb0*/  ISETP.LT.AND P3, PT, R5, UR6, !P0 ;  /* 0x0000000605007c0c */ /* 0x004fe2000c761270 */
[----:B------:R-:W-:Y:S01]  /*13ec0*/  @P2 STG.E desc[UR32][R152.64], R27 ;  /* 0x0000001b98002986 */ /* 0x000fe2000c101920 */
[C---:B------:R-:W-:Y:S01]  /*13ed0*/  LOP3.LUT R4, R3.reuse, 0x1c, RZ, 0xfc, !PT ;  /* 0x0000001c03047812 */ /* 0x040fe200078efcff */
[----:B------:R-:W2:Y:S01]  /*13ee0*/  LDCU UR6, c[0x0][0x39c] ;  /* 0x00007380ff0677ac */ /* 0x000ea20008000800 */
[C---:B------:R-:W-:Y:S01]  /*13ef0*/  LOP3.LUT R5, R3.reuse, 0x1e, RZ, 0xfc, !PT ;  /* 0x0000001e03057812 */ /* 0x040fe200078efcff */
[----:B------:R-:W-:Y:S01]  /*13f00*/  @P5 STG.E desc[UR32][R148.64], R28 ;  /* 0x0000001c94005986 */ /* 0x000fe2000c101920 */
[----:B---3--:R-:W-:Y:S01]  /*13f10*/  ISETP.LT.AND P2, PT, R4, UR7, !P0 ;  /* 0x0000000704007c0c */ /* 0x008fe2000c741270 */
[----:B------:R-:W3:Y:S01]  /*13f20*/  LDCU UR7, c[0x0][0x39c] ;  /* 0x00007380ff0777ac */ /* 0x000ee20008000800 */
[C---:B------:R-:W-:Y:S01]  /*13f30*/  LOP3.LUT R4, R3.reuse, 0x1d, RZ, 0xfc, !PT ;  /* 0x0000001d03047812 */ /* 0x040fe200078efcff */
[----:B------:R-:W-:Y:S03]  /*13f40*/  @P6 STG.E desc[UR32][R144.64], R29 ;  /* 0x0000001d90006986 */ /* 0x000fe6000c101920 */
[----:B----4-:R-:W-:Y:S01]  /*13f50*/  ISETP.LT.AND P5, PT, R4, UR8, !P0 ;  /* 0x0000000804007c0c */ /* 0x010fe2000c7a1270 */
[----:B------:R-:W-:Y:S01]  /*13f60*/  @P4 STG.E desc[UR32][R146.64], R30 ;  /* 0x0000001e92004986 */ /* 0x000fe2000c101920 */
[----:B------:R-:W-:-:S02]  /*13f70*/  LOP3.LUT R4, R3, 0x1f, RZ, 0xfc, !PT ;  /* 0x0000001f03047812 */ /* 0x000fc400078efcff */
[----:B-1----:R-:W-:Y:S01]  /*13f80*/  ISETP.LT.AND P6, PT, R5, UR4, !P0 ;  /* 0x0000000405007c0c */ /* 0x002fe2000c7c1270 */
[----:B------:R-:W1:Y:S01]  /*13f90*/  LDCU UR4, c[0x0][0x39c] ;  /* 0x00007380ff0477ac */ /* 0x000e620008000800 */
[----:B------:R-:W-:Y:S01]  /*13fa0*/  LOP3.LUT R5, R3, 0x20, RZ, 0xfc, !PT ;  /* 0x0000002003057812 */ /* 0x000fe200078efcff */
[----:B------:R-:W-:Y:S01]  /*13fb0*/  @P3 STG.E desc[UR32][R140.64], R31 ;  /* 0x0000001f8c003986 */ /* 0x000fe2000c101920 */
[----:B-----5:R-:W-:Y:S02]  /*13fc0*/  ISETP.LT.AND P4, PT, R4, UR9, !P0 ;  /* 0x0000000904007c0c */ /* 0x020fe4000c781270 */
[----:B--2---:R-:W-:Y:S01]  /*13fd0*/  ISETP.LT.AND P3, PT, R5, UR6, !P0 ;  /* 0x0000000605007c0c */ /* 0x004fe2000c761270 */
[----:B------:R-:W2:Y:S01]  /*13fe0*/  LDCU UR6, c[0x0][0x39c] ;  /* 0x00007380ff0677ac */ /* 0x000ea20008000800 */
[C---:B------:R-:W-:Y:S01]  /*13ff0*/  LOP3.LUT R4, R3.reuse, 0x21, RZ, 0xfc, !PT ;  /* 0x0000002103047812 */ /* 0x040fe200078efcff */
[----:B------:R-:W-:Y:S01]  /*14000*/  @P2 STG.E desc[UR32][R142.64], R32 ;  /* 0x000000208e002986 */ /* 0x000fe2000c101920 */
[----:B------:R-:W-:-:S02]  /*14010*/  LOP3.LUT R5, R3, 0x22, RZ, 0xfc, !PT ;  /* 0x0000002203057812 */ /* 0x000fc400078efcff */
[----:B---3--:R-:W-:Y:S01]  /*14020*/  ISETP.LT.AND P2, PT, R4, UR7, !P0 ;  /* 0x0000000704007c0c */ /* 0x008fe2000c741270 */
[----:B------:R-:W-:Y:S01]  /*14030*/  @P5 STG.E desc[UR32][R190.64], R33 ;  /* 0x00000021be005986 */ /* 0x000fe2000c101920 */
[----:B------:R-:W3:Y:S03]  /*14040*/  LDCU UR7, c[0x0][0x39c] ;  /* 0x00007380ff0777ac */ /* 0x000ee60008000800 */
[----:B------:R-:W-:Y:S01]  /*14050*/  @P6 STG.E desc[UR32][R188.64], R34 ;  /* 0x00000022bc006986 */ /* 0x000fe2000c101920 */
[----:B------:R-:W-:Y:S02]  /*14060*/  LEA R4, P6, R197, R2, 0x2 ;  /* 0x00000002c5047211 */ /* 0x000fe400078c10ff */
[----:B-1----:R-:W-:Y:S01]  /*14070*/  ISETP.LT.AND P5, PT, R5, UR4, !P0 ;  /* 0x0000000405007c0c */ /* 0x002fe2000c7a1270 */
[----:B------:R-:W1:Y:S01]  /*14080*/  LDCU UR4, c[0x0][0x39c] ;  /* 0x00007380ff0477ac */ /* 0x000e620008000800 */
[----:B------:R-:W-:-:S02]  /*14090*/  LEA.HI.X.SX32 R5, R197, R0, 0x2, P6 ;  /* 0x00000000c5057211 */ /* 0x000fc400030f16ff */
[----:B------:R-:W-:-:S03]  /*140a0*/  LEA R6, P6, R7, R2, 0x2 ;  /* 0x0000000207067211 */ /* 0x000fc600078c10ff */
[----:B------:R4:W-:Y:S01]  /*140b0*/  @P4 STG.E desc[UR32][R4.64], R35 ;  /* 0x0000002304004986 */ /* 0x0009e2000c101920 */
[----:B------:R-:W-:Y:S02]  /*140c0*/  LEA.HI.X.SX32 R7, R7, R0, 0x2, P6 ;  /* 0x0000000007077211 */ /* 0x000fe400030f16ff */
[----:B------:R-:W-:Y:S02]  /*140d0*/  LEA R8, P6, R11, R2, 0x2 ;  /* 0x000000020b087211 */ /* 0x000fe400078c10ff */
[----:B--2---:R-:W-:Y:S01]  /*140e0*/  ISETP.LT.AND P4, PT, R9, UR6, !P0 ;  /* 0x0000000609007c0c */ /* 0x004fe2000c781270 */
[----:B------:R-:W2:Y:S01]  /*140f0*/  LDCU UR6, c[0x0][0x39c] ;  /* 0x00007380ff0677ac */ /* 0x000ea20008000800 */
[C---:B------:R-:W-:Y:S01]  /*14100*/  LEA.HI.X.SX32 R9, R11.reuse, R0, 0x2, P6 ;  /* 0x000000000b097211 */ /* 0x040fe200030f16ff */
[----:B------:R-:W-:Y:S01]  /*14110*/  VIADD R11, R11, UR5 ;  /* 0x000000050b0b7c36 */ /* 0x000fe20008000000 */
[----:B------:R5:W-:Y:S01]  /*14120*/  @P3 STG.E desc[UR32][R6.64], R36 ;  /* 0x0000002406003986 */ /* 0x000be2000c101920 */
[----:B---3--:R-:W-:Y:S01]  /*14130*/  ISETP.LT.AND P3, PT, R10, UR7, !P0 ;  /* 0x000000070a007c0c */ /* 0x008fe2000c761270 */
[----:B------:R-:W3:Y:S01]  /*14140*/  LDCU UR7, c[0x0][0x39c] ;  /* 0x00007380ff0777ac */ /* 0x000ee20008000800 */
[C---:B------:R-:W-:Y:S01]  /*14150*/  VIADD R13, R11.reuse, UR5 ;  /* 0x000000050b0d7c36 */ /* 0x040fe20008000000 */
[----:B----4-:R-:W-:Y:S01]  /*14160*/  LEA R4, P6, R11, R2, 0x2 ;  /* 0x000000020b047211 */ /* 0x010fe200078c10ff */
[----:B------:R4:W-:Y:S01]  /*14170*/  @P2 STG.E desc[UR32][R8.64], R37 ;  /* 0x0000002508002986 */ /* 0x0009e2000c101920 */
[----:B------:R-:W-:-:S02]  /*14180*/  LOP3.LUT R10, R3, 0x25, RZ, 0xfc, !PT ;  /* 0x00000025030a7812 */ /* 0x000fc400078efcff */
[----:B------:R-:W-:Y:S01]  /*14190*/  LEA.HI.X.SX32 R5, R11, R0, 0x2, P6 ;  /* 0x000000000b057211 */ /* 0x000fe200030f16ff */
[C---:B------:R-:W-:Y:S01]  /*141a0*/  VIADD R11, R13.reuse, UR5 ;  /* 0x000000050d0b7c36 */ /* 0x040fe20008000000 */
[----:B-1----:R-:W-:Y:S01]  /*141b0*/  ISETP.LT.AND P2, PT, R10, UR4, !P0 ;  /* 0x000000040a007c0c */ /* 0x002fe2000c741270 */
[----:B------:R-:W1:Y:S01]  /*141c0*/  LDCU UR4, c[0x0][0x39c] ;  /* 0x00007380ff0477ac */ /* 0x000e620008000800 */
[----:B-----5:R-:W-:Y:S01]  /*141d0*/  LEA R6, P6, R13, R2, 0x2 ;  /* 0x000000020d067211 */ /* 0x020fe200078c10ff */
[----:B------:R5:W-:Y:S01]  /*141e0*/  @P5 STG.E desc[UR32][R4.64], R38 ;  /* 0x0000002604005986 */ /* 0x000be2000c101920 */
[----:B------:R-:W-:Y:S02]  /*141f0*/  LOP3.LUT R10, R3, 0x26, RZ, 0xfc, !PT ;  /* 0x00000026030a7812 */ /* 0x000fe400078efcff */
[----:B------:R-:W-:Y:S01]  /*14200*/  LEA.HI.X.SX32 R7, R13, R0, 0x2, P6 ;  /* 0x000000000d077211 */ /* 0x000fe200030f16ff */
[C---:B------:R-:W-:Y:S01]  /*14210*/  VIADD R13, R11.reuse, UR5 ;  /* 0x000000050b0d7c36 */ /* 0x040fe20008000000 */
[----:B----4-:R-:W-:-:S02]  /*14220*/  LEA R8, P6, R11, R2, 0x2 ;  /* 0x000000020b087211 */ /* 0x010fc400078c10ff */
[----:B--2---:R-:W-:Y:S01]  /*14230*/  ISETP.LT.AND P5, PT, R10, UR6, !P0 ;  /* 0x000000060a007c0c */ /* 0x004fe2000c7a1270 */
[----:B------:R-:W2:Y:S01]  /*14240*/  LDCU UR6, c[0x0][0x39c] ;  /* 0x00007380ff0677ac */ /* 0x000ea20008000800 */
[----:B------:R-:W-:Y:S01]  /*14250*/  LEA.HI.X.SX32 R9, R11, R0, 0x2, P6 ;  /* 0x000000000b097211 */ /* 0x000fe200030f16ff */
[----:B------:R4:W-:Y:S01]  /*14260*/  @P4 STG.E desc[UR32][R6.64], R39 ;  /* 0x0000002706004986 */ /* 0x0009e2000c101920 */
[C---:B------:R-:W-:Y:S02]  /*14270*/  LEA R10, P6, R13.reuse, R2, 0x2 ;  /* 0x000000020d0a7211 */ /* 0x040fe400078c10ff */
[----:B---3--:R-:W-:Y:S01]  /*14280*/  ISETP.LT.AND P4, PT, R12, UR7, !P0 ;  /* 0x000000070c007c0c */ /* 0x008fe2000c781270 */
[----:B------:R-:W3:Y:S01]  /*14290*/  LDCU UR7, c[0x0][0x39c] ;  /* 0x00007380ff0777ac */ /* 0x000ee20008000800 */
[C---:B------:R-:W-:Y:S01]  /*142a0*/  LEA.HI.X.SX32 R11, R13.reuse, R0, 0x2, P6 ;  /* 0x000000000d0b7211 */ /* 0x040fe200030f16ff */
[----:B------:R-:W-:Y:S01]  /*142b0*/  VIADD R13, R13, UR5 ;  /* 0x000000050d0d7c36 */ /* 0x000fe20008000000 */
[----:B------:R-:W-:Y:S01]  /*142c0*/  LOP3.LUT R12, R3, 0x28, RZ, 0xfc, !PT ;  /* 0x00000028030c7812 */ /* 0x000fe200078efcff */
[----:B------:R2:W-:Y:S02]  /*142d0*/  @P3 STG.E desc[UR32][R8.64], R40 ;  /* 0x0000002808003986 */ /* 0x0005e4000c101920 */
[C---:B------:R-:W-:Y:S01]  /*142e0*/  VIADD R15, R13.reuse, UR5 ;  /* 0x000000050d0f7c36 */ /* 0x040fe20008000000 */
[----:B-1----:R-:W-:Y:S01]  /*142f0*/  ISETP.LT.AND P3, PT, R12, UR4, !P0 ;  /* 0x000000040c007c0c */ /* 0x002fe2000c761270 */
[----:B------:R1:W-:Y:S01]  /*14300*/  @P2 STG.E desc[UR32][R10.64], R41 ;  /* 0x000000290a002986 */ /* 0x0003e2000c101920 */
[----:B------:R-:W3:Y:S01]  /*14310*/  LDCU UR4, c[0x0][0x39c] ;  /* 0x00007380ff0477ac */ /* 0x000ee20008000800 */
[----:B-----5:R-:W-:-:S02]  /*14320*/  LEA R4, P2, R13, R2, 0x2 ;  /* 0x000000020d047211 */ /* 0x020fc400078410ff */
[----:B----4-:R-:W-:Y:S02]  /*14330*/  LOP3.LUT R7, R3, 0x29, RZ, 0xfc, !PT ;  /* 0x0000002903077812 */ /* 0x010fe400078efcff */
[----:B------:R-:W-:Y:S02]  /*14340*/  LEA R6, P6, R15, R2, 0x2 ;  /* 0x000000020f067211 */ /* 0x000fe400078c10ff */
[-C--:B------:R-:W-:Y:S02]  /*14350*/  LEA.HI.X.SX32 R5, R13, R0.reuse, 0x2, P2 ;  /* 0x000000000d057211 */ /* 0x080fe400010f16ff */
[----:B--2---:R-:W-:Y:S01]  /*14360*/  ISETP.LT.AND P2, PT, R7, UR6, !P0 ;  /* 0x0000000607007c0c */ /* 0x004fe2000c741270 */
[----:B------:R-:W2:Y:S01]  /*14370*/  LDCU UR6, c[0x0][0x39c] ;  /* 0x00007380ff0677ac */ /* 0x000ea20008000800 */
[C---:B------:R-:W-:Y:S01]  /*14380*/  LEA.HI.X.SX32 R7, R15.reuse, R0, 0x2, P6 ;  /* 0x000000000f077211 */ /* 0x040fe200030f16ff */
[----:B------:R-:W-:Y:S01]  /*14390*/  VIADD R15, R15, UR5 ;  /* 0x000000050f0f7c36 */ /* 0x000fe20008000000 */
[C---:B------:R-:W-:Y:S01]  /*143a0*/  LOP3.LUT R8, R3.reuse, 0x2a, RZ, 0xfc, !PT ;  /* 0x0000002a03087812 */ /* 0x040fe200078efcff */
[----:B------:R4:W-:Y:S01]  /*143b0*/  @P5 STG.E desc[UR32][R4.64], R42 ;  /* 0x0000002a04005986 */ /* 0x0009e2000c101920 */
[----:B-1----:R-:W-:Y:S01]  /*143c0*/  LOP3.LUT R10, R3, 0x2b, RZ, 0xfc, !PT ;  /* 0x0000002b030a7812 */ /* 0x002fe200078efcff */
[C---:B------:R-:W-:Y:S01]  /*143d0*/  VIADD R11, R15.reuse, UR5 ;  /* 0x000000050f0b7c36 */ /* 0x040fe20008000000 */
[----:B---3--:R-:W-:Y:S01]  /*143e0*/  ISETP.LT.AND P5, PT, R8, UR7, !P0 ;  /* 0x0000000708007c0c */ /* 0x008fe2000c7a1270 */
[----:B------:R1:W-:Y:S01]  /*143f0*/  @P4 STG.E desc[UR32][R6.64], R43 ;  /* 0x0000002b06004986 */ /* 0x0003e2000c101920 */
[----:B------:R-:W-:Y:S01]  /*14400*/  LEA R8, P4, R15, R2, 0x2 ;  /* 0x000000020f087211 */ /* 0x000fe200078810ff */
[----:B------:R-:W3:Y:S01]  /*14410*/  LDCU UR7, c[0x0][0x39c] ;  /* 0x00007380ff0777ac */ /* 0x000ee20008000800 */
[----:B------:R-:W-:-:S02]  /*14420*/  LOP3.LUT R12, R3, 0x30, RZ, 0xfc, !PT ;  /* 0x00000030030c7812 */ /* 0x000fc400078efcff */
[----:B------:R-:W-:Y:S02]  /*14430*/  LEA.HI.X.SX32 R9, R15, R0, 0x2, P4 ;  /* 0x000000000f097211 */ /* 0x000fe400020f16ff */
[----:B------:R-:W-:Y:S01]  /*14440*/  ISETP.LT.AND P4, PT, R10, UR4, !P0 ;  /* 0x000000040a007c0c */ /* 0x000fe2000c781270 */
[----:B------:R-:W5:Y:S01]  /*14450*/  LDCU UR4, c[0x0][0x39c] ;  /* 0x00007380ff0477ac */ /* 0x000f620008000800 */
[----:B----4-:R-:W-:Y:S01]  /*14460*/  LOP3.LUT R5, R3, 0x2c, RZ, 0xfc, !PT ;  /* 0x0000002c03057812 */ /* 0x010fe200078efcff */
[----:B------:R4:W-:Y:S01]  /*14470*/  @P3 STG.E desc[UR32][R8.64], R44 ;  /* 0x0000002c08003986 */ /* 0x0009e2000c101920 */
[C---:B------:R-:W-:Y:S01]  /*14480*/  LEA R4, P6, R11.reuse, R2, 0x2 ;  /* 0x000000020b047211 */ /* 0x040fe200078c10ff */
[----:B-1----:R-:W-:Y:S01]  /*14490*/  VIADD R7, R11, UR5 ;  /* 0x000000050b077c36 */ /* 0x002fe20008000000 */
[----:B--2---:R-:W-:Y:S01]  /*144a0*/  ISETP.LT.AND P3, PT, R5, UR6, !P0 ;  /* 0x0000000605007c0c */ /* 0x004fe2000c761270 */
[----:B------:R-:W1:Y:S01]  /*144b0*/  LDCU UR6, c[0x0][0x39c] ;  /* 0x00007380ff0677ac */ /* 0x000e620008000800 */
[----:B------:R-:W-:Y:S01]  /*144c0*/  LEA.HI.X.SX32 R5, R11, R0, 0x2, P6 ;  /* 0x000000000b057211 */ /* 0x000fe200030f16ff */
[C---:B------:R-:W-:Y:S01]  /*144d0*/  VIADD R13, R7.reuse, UR5 ;  /* 0x00000005070d7c36 */ /* 0x040fe20008000000 */
[----:B------:R-:W-:-:S02]  /*144e0*/  LEA R6, P6, R7, R2, 0x2 ;  /* 0x0000000207067211 */ /* 0x000fc400078c10ff */
[----:B------:R-:W-:Y:S01]  /*144f0*/  LOP3.LUT R11, R3, 0x2d, RZ, 0xfc, !PT ;  /* 0x0000002d030b7812 */ /* 0x000fe200078efcff */
[----:B------:R2:W-:Y:S01]  /*14500*/  @P2 STG.E desc[UR32][R4.64], R45 ;  /* 0x0000002d04002986 */ /* 0x0005e2000c101920 */
[----:B------:R-:W-:Y:S02]  /*14510*/  LEA.HI.X.SX32 R7, R7, R0, 0x2, P6 ;  /* 0x0000000007077211 */ /* 0x000fe400030f16ff */
[----:B------:R-:W-:Y:S02]  /*14520*/  LEA R10, P6, R13, R2, 0x2 ;  /* 0x000000020d0a7211 */ /* 0x000fe400078c10ff */
[----:B----4-:R-:W-:Y:S01]  /*14530*/  LOP3.LUT R8, R3, 0x2e, RZ, 0xfc, !PT ;  /* 0x0000002e03087812 */ /* 0x010fe200078efcff */
[----:B------:R4:W-:Y:S01]  /*14540*/  @P5 STG.E desc[UR32][R6.64], R46 ;  /* 0x0000002e06005986 */ /* 0x0009e2000c101920 */
[----:B---3--:R-:W-:Y:S01]  /*14550*/  ISETP.LT.AND P2, PT, R11, UR7, !P0 ;  /* 0x000000070b007c0c */ /* 0x008fe2000c741270 */
[----:B------:R-:W3:Y:S01]  /*14560*/  LDCU UR7, c[0x0][0x39c] ;  /* 0x00007380ff0777ac */ /* 0x000ee20008000800 */
[C---:B------:R-:W-:Y:S01]  /*14570*/  LEA.HI.X.SX32 R11, R13.reuse, R0, 0x2, P6 ;  /* 0x000000000d0b7211 */ /* 0x040fe200030f16ff */
[----:B------:R-:W-:Y:S01]  /*14580*/  VIADD R13, R13, UR5 ;  /* 0x000000050d0d7c36 */ /* 0x000fe20008000000 */
[----:B-----5:R-:W-:Y:S01]  /*14590*/  ISETP.LT.AND P5, PT, R8, UR4, !P0 ;  /* 0x0000000408007c0c */ /* 0x020fe2000c7a1270 */
[----:B------:R-:W5:Y:S01]  /*145a0*/  LDCU UR4, c[0x0][0x39c] ;  /* 0x00007380ff0477ac */ /* 0x000f620008000800 */
[----:B------:R-:W-:Y:S01]  /*145b0*/  LOP3.LUT R8, R3, 0x2f, RZ, 0xfc, !PT ;  /* 0x0000002f03087812 */ /* 0x000fe200078efcff */
[C---:B------:R-:W-:Y:S01]  /*145c0*/  VIADD R9, R13.reuse, UR5 ;  /* 0x000000050d097c36 */ /* 0x040fe20008000000 */
[C---:B--2---:R-:W-:Y:S01]  /*145d0*/  LEA R4, P6, R13.reuse, R2, 0x2 ;  /* 0x000000020d047211 */ /* 0x044fe200078c10ff */
[----:B------:R2:W-:Y:S01]  /*145e0*/  @P4 STG.E desc[UR32][R10.64], R47 ;  /* 0x0000002f0a004986 */ /* 0x0005e2000c101920 */
[----:B-1----:R-:W-:Y:S01]  /*145f0*/  ISETP.LT.AND P4, PT, R8, UR6, !P0 ;  /* 0x0000000608007c0c */ /* 0x002fe2000c781270 */
[----:B------:R-:W1:Y:S01]  /*14600*/  LDCU UR6, c[0x0][0x39c] ;  /* 0x00007380ff0677ac */ /* 0x000e620008000800 */
[----:B------:R-:W-:Y:S01]  /*14610*/  LEA.HI.X.SX32 R5, R13, R0, 0x2, P6 ;  /* 0x000000000d057211 */ /* 0x000fe200030f16ff */
[C---:B------:R-:W-:Y:S01]  /*14620*/  VIADD R13, R9.reuse, UR5 ;  /* 0x00000005090d7c36 */ /* 0x040fe20008000000 */
[----:B----4-:R-:W-:-:S03]  /*14630*/  LEA R6, P6, R9, R2, 0x2 ;  /* 0x0000000209067211 */ /* 0x010fc600078c10ff */
[----:B------:R4:W-:Y:S01]  /*14640*/  @P3 STG.E desc[UR32][R4.64], R48 ;  /* 0x0000003004003986 */ /* 0x0009e2000c101920 */
[----:B------:R-:W-:Y:S02]  /*14650*/  LEA.HI.X.SX32 R7, R9, R0, 0x2, P6 ;  /* 0x0000000009077211 */ /* 0x000fe400030f16ff */
[----:B------:R-:W-:Y:S02]  /*14660*/  LEA R8, P6, R13, R2, 0x2 ;  /* 0x000000020d087211 */ /* 0x000fe400078c10ff */
[----:B--2---:R-:W-:Y:S01]  /*14670*/  LOP3.LUT R10, R3, 0x31, RZ, 0xfc, !PT ;  /* 0x00000031030a7812 */ /* 0x004fe200078efcff */
[----:B------:R2:W-:Y:S01]  /*14680*/  @P2 STG.E desc[UR32][R6.64], R49 ;  /* 0x0000003106002986 */ /* 0x0005e2000c101920 */
[----:B-----5:R-:W-:Y:S01]  /*14690*/  ISETP.LT.AND P3, PT, R12, UR4, !P0 ;  /* 0x000000040c007c0c */ /* 0x020fe2000c761270 */
[----:B------:R-:W5:Y:S01]  /*146a0*/  LDCU UR4, c[0x0][0x39c] ;  /* 0x00007380ff0477ac */ /* 0x000f620008000800 */
[C---:B------:R-:W-:Y:S01]  /*146b0*/  LEA.HI.X.SX32 R9, R13.reuse, R0, 0x2, P6 ;  /* 0x000000000d097211 */ /* 0x040fe200030f16ff */
[----:B------:R-:W-:Y:S01]  /*146c0*/  VIADD R13, R13, UR5 ;  /* 0x000000050d0d7c36 */ /* 0x000fe20008000000 */
[----:B---3--:R-:W-:Y:S01]  /*146d0*/  ISETP.LT.AND P2, PT, R10, UR7, !P0 ;  /* 0x000000070a007c0c */ /* 0x008fe2000c741270 */
[----:B------:R-:W3:Y:S01]  /*146e0*/  LDCU UR7, c[0x0][0x39c] ;  /* 0x00007380ff0777ac */ /* 0x000ee20008000800 */
[----:B------:R-:W-:Y:S01]  /*146f0*/  LOP3.LUT R10, R3, 0x32, RZ, 0xfc, !PT ;  /* 0x00000032030a7812 */ /* 0x000fe200078efcff */
[C---:B------:R-:W-:Y:S01]  /*14700*/  VIADD R11, R13.reuse, UR5 ;  /* 0x000000050d0b7c36 */ /* 0x040fe20008000000 */
[C---:B----4-:R-:W-:Y:S01]  /*14710*/  LEA R4, P6, R13.reuse, R2, 0x2 ;  /* 0x000000020d047211 */ /* 0x050fe200078c10ff */
[----:B------:R4:W-:Y:S01]  /*14720*/  @P5 STG.E desc[UR32][R8.64], R50 ;  /* 0x0000003208005986 */ /* 0x0009e2000c101920 */
[----:B-1----:R-:W-:Y:S01]  /*14730*/  ISETP.LT.AND P5, PT, R10, UR6, !P0 ;  /* 0x000000060a007c0c */ /* 0x002fe2000c7a1270 */
[----:B------:R-:W1:Y:S01]  /*14740*/  LDCU UR6, c[0x0][0x39c] ;  /* 0x00007380ff0677ac */ /* 0x000e620008000800 */
[----:B------:R-:W-:Y:S01]  /*14750*/  LEA.HI.X.SX32 R5, R13, R0, 0x2, P6 ;  /* 0x000000000d057211 */ /* 0x000fe200030f16ff */
[C---:B------:R-:W-:Y:S01]  /*14760*/  VIADD R13, R11.reuse, UR5 ;  /* 0x000000050b0d7c36 */ /* 0x040fe20008000000 */
[----:B--2---:R-:W-:-:S02]  /*14770*/  LEA R6, P6, R11, R2, 0x2 ;  /* 0x000000020b067211 */ /* 0x004fc400078c10ff */
[----:B------:R-:W-:Y:S01]  /*14780*/  LOP3.LUT R10, R3, 0x33, RZ, 0xfc, !PT ;  /* 0x00000033030a7812 */ /* 0x000fe200078efcff */
[----:B------:R-:W-:Y:S01]  /*14790*/  VIADD R15, R13, UR5 ;  /* 0x000000050d0f7c36 */ /* 0x000fe20008000000 */
[----:B------:R-:W-:Y:S01]  /*147a0*/  LEA.HI.X.SX32 R7, R11, R0, 0x2, P6 ;  /* 0x000000000b077211 */ /* 0x000fe200030f16ff */
[----:B------:R-:W-:Y:S01]  /*147b0*/  @P4 STG.E desc[UR32][R4.64], R51 ;  /* 0x0000003304004986 */ /* 0x000fe2000c101920 */
[----:B-----5:R-:W-:Y:S01]  /*147c0*/  ISETP.LT.AND P4, PT, R10, UR4, !P0 ;  /* 0x000000040a007c0c */ /* 0x020fe2000c781270 */
[----:B------:R-:W2:Y:S01]  /*147d0*/  LDCU UR4, c[0x0][0x39c] ;  /* 0x00007380ff0477ac */ /* 0x000ea20008000800 */
[----:B----4-:R-:W-:Y:S01]  /*147e0*/  LEA R8, P6, R13, R2, 0x2 ;  /* 0x000000020d087211 */ /* 0x010fe200078c10ff */
[----:B------:R4:W-:Y:S01]  /*147f0*/  @P3 STG.E desc[UR32][R6.64], R52 ;  /* 0x0000003406003986 */ /* 0x0009e2000c101920 */
[----:B------:R-:W-:Y:S02]  /*14800*/  LOP3.LUT R11, R3, 0x34, RZ, 0xfc, !PT ;  /* 0x00000034030b7812 */ /* 0x000fe400078efcff */
[----:B------:R-:W-:-:S02]  /*14810*/  LEA.HI.X.SX32 R9, R13, R0, 0x2, P6 ;  /* 0x000000000d097211 */ /* 0x000fc400030f16ff */
[----:B------:R-:W-:Y:S02]  /*14820*/  LEA R10, P6, R15, R2, 0x2 ;  /* 0x000000020f0a7211 */ /* 0x000fe400078c10ff */
[----:B---3--:R-:W-:Y:S01]  /*14830*/  ISETP.LT.AND P3, PT, R11, UR7, !P0 ;  /* 0x000000070b007c0c */ /* 0x008fe2000c761270 */
[----:B------:R-:W3:Y:S01]  /*14840*/  LDCU UR7, c[0x0][0x39c] ;  /* 0x00007380ff0777ac */ /* 0x000ee20008000800 */
[C---:B------:R-:W-:Y:S01]  /*14850*/  LEA.HI.X.SX32 R11, R15.reuse, R0, 0x2, P6 ;  /* 0x000000000f0b7211 */ /* 0x040fe200030f16ff */
[----:B------:R-:W-:Y:S01]  /*14860*/  VIADD R15, R15, UR5 ;  /* 0x000000050f0f7c36 */ /* 0x000fe20008000000 */
[C---:B------:R-:W-:Y:S01]  /*14870*/  LOP3.LUT R12, R3.reuse, 0x35, RZ, 0xfc, !PT ;  /* 0x00000035030c7812 */ /* 0x040fe200078efcff */
[----:B------:R5:W-:Y:S01]  /*14880*/  @P2 STG.E desc[UR32][R8.64], R53 ;  /* 0x0000003508002986 */ /* 0x000be2000c101920 */
[----:B----4-:R-:W-:Y:S01]  /*14890*/  LOP3.LUT R7, R3, 0x36, RZ, 0xfc, !PT ;  /* 0x0000003603077812 */ /* 0x010fe200078efcff */
[C---:B------:R-:W-:Y:S01]  /*148a0*/  VIADD R13, R15.reuse, UR5 ;  /* 0x000000050f0d7c36 */ /* 0x040fe20008000000 */
[----:B-1----:R-:W-:Y:S01]  /*148b0*/  ISETP.LT.AND P2, PT, R12, UR6, !P0 ;  /* 0x000000060c007c0c */ /* 0x002fe2000c741270 */
[----:B------:R1:W-:Y:S01]  /*148c0*/  @P5 STG.E desc[UR32][R10.64], R54 ;  /* 0x000000360a005986 */ /* 0x0003e2000c101920 */
[----:B------:R-:W4:Y:S01]  /*148d0*/  LDCU UR6, c[0x0][0x39c] ;  /* 0x00007380ff0677ac */ /* 0x000f220008000800 */
[----:B------:R-:W-:-:S02]  /*148e0*/  LEA R4, P5, R15, R2, 0x2 ;  /* 0x000000020f047211 */ /* 0x000fc400078a10ff */
[----:B------:R-:W-:Y:S02]  /*148f0*/  LEA R6, P6, R13, R2, 0x2 ;  /* 0x000000020d067211 */ /* 0x000fe400078c10ff */
[-C--:B------:R-:W-:Y:S02]  /*14900*/  LEA.HI.X.SX32 R5, R15, R0.reuse, 0x2, P5 ;  /* 0x000000000f057211 */ /* 0x080fe400028f16ff */
[----:B--2---:R-:W-:Y:S01]  /*14910*/  ISETP.LT.AND P5, PT, R7, UR4, !P0 ;  /* 0x0000000407007c0c */ /* 0x004fe2000c7a1270 */
[----:B------:R-:W2:Y:S01]  /*14920*/  LDCU UR4, c[0x0][0x39c] ;  /* 0x00007380ff0477ac */ /* 0x000ea20008000800 */
[C---:B------:R-:W-:Y:S01]  /*14930*/  LEA.HI.X.SX32 R7, R13.reuse, R0, 0x2, P6 ;  /* 0x000000000d077211 */ /* 0x040fe200030f16ff */
[----:B------:R-:W-:Y:S01]  /*14940*/  VIADD R13, R13, UR5 ;  /* 0x000000050d0d7c36 */ /* 0x000fe20008000000 */
[C---:B-----5:R-:W-:Y:S01]  /*14950*/  LOP3.LUT R8, R3.reuse, 0x37, RZ, 0xfc, !PT ;  /* 0x0000003703087812 */ /* 0x060fe200078efcff */
        /* <DEDUP_REMOVED lines=9> */
[----:B----4-:R-:W-:Y:S01]  /*149f0*/  ISETP.LT.AND P3, PT, R10, UR6, !P0 ;  /* 0x000000060a007c0c */ /* 0x010fe2000c761270 */
[----:B------:R-:W4:Y:S01]  /*14a00*/  LDCU UR6, c[0x0][0x39c] ;  /* 0x00007380ff0677ac */ /* 0x000f220008000800 */
[----:B-----5:R-:W-:Y:S01]  /*14a10*/  LOP3.LUT R5, R3, 0x39, RZ, 0xfc, !PT ;  /* 0x0000003903057812 */ /* 0x020fe200078efcff */
        /* <DEDUP_REMOVED lines=12> */
[----:B-----5:R-:W-:Y:S01]  /*14ae0*/  LOP3.LUT R8, R3, 0x3b, RZ, 0xfc, !PT ;  /* 0x0000003b03087812 */ /* 0x020fe200078efcff */
[----:B------:R5:W-:Y:S01]  /*14af0*/  @P4 STG.E desc[UR32][R6.64], R59 ;  /* 0x0000003b06004986 */ /* 0x000be2000c101920 */
[----:B---3--:R-:W-:Y:S01]  /*14b00*/  ISETP.LT.AND P5, PT, R11, UR7, !P0 ;  /* 0x000000070b007c0c */ /* 0x008fe2000c7a1270 */
[----:B------:R-:W3:Y:S01]  /*14b10*/  LDCU UR7, c[0x0][0x39c] ;  /* 0x00007380ff0777ac */ /* 0x000ee20008000800 */
[C---:B------:R-:W-:Y:S01]  /*14b20*/  LEA.HI.X.SX32 R11, R13.reuse, R0, 0x2, P6 ;  /* 0x000000000d0b7211 */ /* 0x040fe200030f16ff */
[----:B------:R-:W-:Y:S01]  /*14b30*/  VIADD R13, R13, UR5 ;  /* 0x000000050d0d7c36 */ /* 0x000fe20008000000 */
[----:B----4-:R-:W-:Y:S01]  /*14b40*/  ISETP.LT.AND P4, PT, R8, UR6, !P0 ;  /* 0x0000000608007c0c */ /* 0x010fe2000c781270 */
[----:B------:R-:W4:Y:S01]  /*14b50*/  LDCU UR6, c[0x0][0x39c] ;  /* 0x00007380ff0677ac */ /* 0x000f220008000800 */
        /* <DEDUP_REMOVED lines=8> */
[----:B-----5:R-:W-:-:S03]  /*14be0*/  LEA R6, P6, R9, R2, 0x2 ;  /* 0x0000000209067211 */ /* 0x020fc600078c10ff */
[----:B------:R5:W-:Y:S01]  /*14bf0*/  @P2 STG.E desc[UR32][R4.64], R61 ;  /* 0x0000003d04002986 */ /* 0x000be2000c101920 */
[----:B------:R-:W-:Y:S02]  /*14c00*/  LEA.HI.X.SX32 R7, R9, R0, 0x2, P6 ;  /* 0x0000000009077211 */ /* 0x000fe400030f16ff */
[----:B------:R-:W-:Y:S02]  /*14c10*/  LEA R8, P6, R13, R2, 0x2 ;  /* 0x000000020d087211 */ /* 0x000fe400078c10ff */
[----:B--2---:R-:W-:Y:S01]  /*14c20*/  LOP3.LUT R10, R3, 0x3e, RZ, 0xfc, !PT ;  /* 0x0000003e030a7812 */ /* 0x004fe200078efcff */
[----:B------:R2:W-:Y:S01]  /*14c30*/  @P5 STG.E desc[UR32][R6.64], R62 ;  /* 0x0000003e06005986 */ /* 0x0005e2000c101920 */
[----:B----4-:R-:W-:Y:S01]  /*14c40*/  ISETP.LT.AND P2, PT, R12, UR6, !P0 ;  /* 0x000000060c007c0c */ /* 0x010fe2000c741270 */
[----:B------:R-:W4:Y:S01]  /*14c50*/  LDCU UR6, c[0x0][0x39c] ;  /* 0x00007380ff0677ac */ /* 0x000f220008000800 */
[C---:B------:R-:W-:Y:S01]  /*14c60*/  LEA.HI.X.SX32 R9, R13.reuse, R0, 0x2, P6 ;  /* 0x000000000d097211 */ /* 0x040fe200030f16ff */
[----:B------:R-:W-:Y:S01]  /*14c70*/  VIADD R13, R13, UR5 ;  /* 0x000000050d0d7c36 */ /* 0x000fe20008000000 */
[----:B---3--:R-:W-:Y:S01]  /*14c80*/  ISETP.LT.AND P5, PT, R10, UR7, !P0 ;  /* 0x000000070a007c0c */ /* 0x008fe2000c7a1270 */
[----:B------:R-:W3:Y:S01]  /*14c90*/  LDCU UR7, c[0x0][0x39c] ;  /* 0x00007380ff0777ac */ /* 0x000ee20008000800 */
[----:B------:R-:W-:Y:S01]  /*14ca0*/  LOP3.LUT R10, R3, 0x3f, RZ, 0xfc, !PT ;  /* 0x0000003f030a7812 */ /* 0x000fe200078efcff */
[C---:B------:R-:W-:Y:S01]  /*14cb0*/  VIADD R11, R13.reuse, UR5 ;  /* 0x000000050d0b7c36 */ /* 0x040fe20008000000 */
[C---:B-----5:R-:W-:Y:S01]  /*14cc0*/  LEA R4, P6, R13.reuse, R2, 0x2 ;  /* 0x000000020d047211 */ /* 0x060fe200078c10ff */
        /* <DEDUP_REMOVED lines=10> */
[----:B----4-:R-:W-:Y:S01]  /*14d70*/  ISETP.LT.AND P3, PT, R10, UR6, !P0 ;  /* 0x000000060a007c0c */ /* 0x010fe2000c761270 */
[----:B------:R-:W2:Y:S01]  /*14d80*/  LDCU UR6, c[0x0][0x39c] ;  /* 0x00007380ff0677ac */ /* 0x000ea20008000800 */
[----:B-----5:R-:W-:Y:S01]  /*14d90*/  LEA R8, P6, R13, R2, 0x2 ;  /* 0x000000020d087211 */ /* 0x020fe200078c10ff */
        /* <DEDUP_REMOVED lines=408> */
[----:B------:R-:W-:Y:S01]  /*16720*/  VIADD R13, R11, UR5 ;  /* 0x000000050b0d7c36 */ /* 0x000fe20008000000 */
[----:B------:R-:W-:Y:S01]  /*16730*/  LEA.HI.X.SX32 R7, R7, R0, 0x2, P6 ;  /* 0x0000000007077211 */ /* 0x000fe200030f16ff */
[----:B------:R2:W-:Y:S01]  /*16740*/  @P4 STG.E desc[UR32][R4.64], R123 ;  /* 0x0000007b04004986 */ /* 0x0005e2000c101920 */
[----:B-----5:R-:W-:Y:S02]  /*16750*/  LOP3.LUT R9, R3, 0x7c, RZ, 0xfc, !PT ;  /* 0x0000007c03097812 */ /* 0x020fe400078efcff */
[----:B------:R-:W-:Y:S01]  /*16760*/  LEA R8, P6, R11, R2, 0x2 ;  /* 0x000000020b087211 */ /* 0x000fe200078c10ff */
[----:B------:R5:W-:Y:S01]  /*16770*/  @P3 STG.E desc[UR32][R6.64], R124 ;  /* 0x0000007c06003986 */ /* 0x000be2000c101920 */
[----:B----4-:R-:W-:Y:S01]  /*16780*/  ISETP.LT.AND P3, PT, R9, UR4, !P0 ;  /* 0x0000000409007c0c */ /* 0x010fe2000c761270 */
[----:B------:R-:W4:Y:S01]  /*16790*/  LDCU UR4, c[0x0][0x39c] ;  /* 0x00007380ff0477ac */ /* 0x000f220008000800 */
[----:B---3--:R-:W-:-:S02]  /*167a0*/  ISETP.LT.AND P4, PT, R10, UR7, !P0 ;  /* 0x000000070a007c0c */ /* 0x008fc4000c781270 */
[----:B------:R-:W-:Y:S02]  /*167b0*/  LEA.HI.X.SX32 R9, R11, R0, 0x2, P6 ;  /* 0x000000000b097211 */ /* 0x000fe400030f16ff */
[C---:B------:R-:W-:Y:S01]  /*167c0*/  LEA R10, P6, R13.reuse, R2, 0x2 ;  /* 0x000000020d0a7211 */ /* 0x040fe200078c10ff */
[C---:B--2---:R-:W-:Y:S02]  /*167d0*/  VIADD R5, R13.reuse, UR5 ;  /* 0x000000050d057c36 */ /* 0x044fe40008000000 */
[----:B------:R2:W-:Y:S01]  /*167e0*/  @P2 STG.E desc[UR32][R8.64], R125 ;  /* 0x0000007d08002986 */ /* 0x0005e2000c101920 */
[----:B------:R-:W-:Y:S01]  /*167f0*/  LEA.HI.X.SX32 R11, R13, R0, 0x2, P6 ;  /* 0x000000000d0b7211 */ /* 0x000fe200030f16ff */
[C---:B------:R-:W-:Y:S01]  /*16800*/  VIADD R13, R5.reuse, UR5 ;  /* 0x00000005050d7c36 */ /* 0x040fe20008000000 */
[----:B------:R-:W-:Y:S02]  /*16810*/  LEA R4, P6, R5, R2, 0x2 ;  /* 0x0000000205047211 */ /* 0x000fe400078c10ff */
[----:B-----5:R-:W-:Y:S01]  /*16820*/  LOP3.LUT R7, R3, 0x7e, RZ, 0xfc, !PT ;  /* 0x0000007e03077812 */ /* 0x020fe200078efcff */
[----:B------:R-:W-:Y:S01]  /*16830*/  VIADD R15, R13, UR5 ;  /* 0x000000050d0f7c36 */ /* 0x000fe20008000000 */
[----:B------:R-:W-:Y:S01]  /*16840*/  LEA.HI.X.SX32 R5, R5, R0, 0x2, P6 ;  /* 0x0000000005057211 */ /* 0x000fe200030f16ff */
[----:B------:R3:W-:Y:S01]  /*16850*/  @P5 STG.E desc[UR32][R10.64], R126 ;  /* 0x0000007e0a005986 */ /* 0x0007e2000c101920 */
[----:B-1----:R-:W-:Y:S01]  /*16860*/  ISETP.LT.AND P2, PT, R12, UR6, !P0 ;  /* 0x000000060c007c0c */ /* 0x002fe2000c741270 */
[----:B------:R-:W-:Y:S01]  /*16870*/  VIADD R3, R15, UR5 ;  /* 0x000000050f037c36 */ /* 0x000fe20008000000 */
[-C--:B------:R-:W-:Y:S01]  /*16880*/  LEA R6, P6, R13, R2.reuse, 0x2 ;  /* 0x000000020d067211 */ /* 0x080fe200078c10ff */
[----:B------:R3:W-:Y:S01]  /*16890*/  @P4 STG.E desc[UR32][R4.64], R127 ;  /* 0x0000007f04004986 */ /* 0x0007e2000c101920 */
[----:B------:R-:W-:Y:S01]  /*168a0*/  LEA R12, P5, R15, R2, 0x2 ;  /* 0x000000020f0c7211 */ /* 0x000fe200078a10ff */
[----:B------:R-:W-:Y:S01]  /*168b0*/  VIADD R17, R3, UR5 ;  /* 0x0000000503117c36 */ /* 0x000fe20008000000 */
[----:B----4-:R-:W-:-:S02]  /*168c0*/  ISETP.LT.AND P0, PT, R7, UR4, !P0 ;  /* 0x0000000407007c0c */ /* 0x010fc4000c701270 */
[-C--:B------:R-:W-:Y:S02]  /*168d0*/  LEA.HI.X.SX32 R7, R13, R0.reuse, 0x2, P6 ;  /* 0x000000000d077211 */ /* 0x080fe400030f16ff */
[----:B------:R-:W-:Y:S02]  /*168e0*/  LEA.HI.X.SX32 R13, R15, R0, 0x2, P5 ;  /* 0x000000000f0d7211 */ /* 0x000fe400028f16ff */
[-C--:B--2---:R-:W-:Y:S01]  /*168f0*/  LEA R8, P5, R3, R2.reuse, 0x2 ;  /* 0x0000000203087211 */ /* 0x084fe200078a10ff */
[----:B------:R3:W-:Y:S01]  /*16900*/  @P3 STG.E desc[UR32][R6.64], R128 ;  /* 0x0000008006003986 */ /* 0x0007e2000c101920 */
[----:B------:R-:W-:Y:S02]  /*16910*/  LEA R2, P6, R17, R2, 0x2 ;  /* 0x0000000211027211 */ /* 0x000fe400078c10ff */
[-C--:B------:R-:W-:Y:S01]  /*16920*/  LEA.HI.X.SX32 R9, R3, R0.reuse, 0x2, P5 ;  /* 0x0000000003097211 */ /* 0x080fe200028f16ff */
[----:B------:R3:W-:Y:S01]  /*16930*/  @P2 STG.E desc[UR32][R12.64], R129 ;  /* 0x000000810c002986 */ /* 0x0007e2000c101920 */
[----:B------:R-:W-:-:S03]  /*16940*/  LEA.HI.X.SX32 R3, R17, R0, 0x2, P6 ;  /* 0x0000000011037211 */ /* 0x000fc600030f16ff */
[----:B------:R3:W-:Y:S04]  /*16950*/  @P0 STG.E desc[UR32][R8.64], R130 ;  /* 0x0000008208000986 */ /* 0x0007e8000c101920 */
[----:B------:R3:W-:Y:S01]  /*16960*/  @P1 STG.E desc[UR32][R2.64], R131 ;  /* 0x0000008302001986 */ /* 0x0007e2000c101920 */
[----:B------:R-:W-:Y:S06]  /*16970*/  BAR.SYNC.DEFER_BLOCKING 0x0 ;  /* 0x0000000000007b1d */ /* 0x000fec0000010000 */
[----:B------:R-:W-:Y:S05]  /*16980*/  BRA.U UP0, `(.L_x_14) ;  /* 0x0000000100a07547 */ /* 0x000fea000b800000 */
[----:B------:R-:W1:Y:S01]  /*16990*/  S2UR UR5, SR_CgaCtaId ;  /* 0x00000000000579c3 */ /* 0x000e620000008800 */
[----:B------:R-:W-:Y:S01]  /*169a0*/  NOP ;  /* 0x0000000000007918 */ /* 0x000fe20000000000 */
[----:B------:R-:W-:Y:S01]  /*169b0*/  UMOV UR4, 0x50 ;  /* 0x0000005000047882 */ /* 0x000fe20000000000 */
[----:B------:R-:W-:Y:S02]  /*169c0*/  IMAD.U32 R0, RZ, RZ, UR11 ;  /* 0x0000000bff007e24 */ /* 0x000fe4000f8e00ff */
[----:B---3--:R-:W-:Y:S02]  /*169d0*/  IMAD.MOV.U32 R3, RZ, RZ, 0xff ;  /* 0x000000ffff037424 */ /* 0x008fe400078e00ff */
[----:B------:R-:W-:Y:S01]  /*169e0*/  IMAD.MOV.U32 R7, RZ, RZ, 0x1 ;  /* 0x00000001ff077424 */ /* 0x000fe200078e00ff */
[----:B------:R-:W-:-:S04]  /*169f0*/  LOP3.LUT R0, R0, 0xffff, RZ, 0xc0, !PT ;  /* 0x0000ffff00007812 */ /* 0x000fc800078ec0ff */
[----:B------:R-:W-:-:S05]  /*16a00*/  SHF.R.U32.HI R0, RZ, 0x5, R0 ;  /* 0x00000005ff007819 */ /* 0x000fca0000011600 */
[----:B------:R-:W-:Y:S01]  /*16a10*/  VIADD R2, R0, 0x10 ;  /* 0x0000001000027836 */ /* 0x000fe20000000000 */
[----:B------:R-:W-:Y:S01]  /*16a20*/  SHF.L.U32 R0, R3, R0, RZ ;  /* 0x0000000003007219 */ /* 0x000fe200000006ff */
[----:B-1----:R-:W-:-:S03]  /*16a30*/  ULEA UR6, UR5, UR4, 0x18 ;  /* 0x0000000405067291 */ /* 0x002fc6000f8ec0ff */
[----:B------:R-:W-:-:S04]  /*16a40*/  SHF.L.U32 R3, R7, R2, RZ ;  /* 0x0000000207037219 */ /* 0x000fc800000006ff */
[----:B------:R-:W-:Y:S02]  /*16a50*/  LOP3.LUT R0, R3, R0, RZ, 0xfc, !PT ;  /* 0x0000000003007212 */ /* 0x000fe400078efcff */
[----:B------:R-:W1:Y:S02]  /*16a60*/  LDS R5, [UR6] ;  /* 0x00000006ff057984 */ /* 0x000e640008000800 */
[C---:B------:R-:W-:Y:S02]  /*16a70*/  LOP3.LUT R2, R0.reuse, 0xffff, RZ, 0xc0, !PT ;  /* 0x0000ffff00027812 */ /* 0x040fe400078ec0ff */
[----:B-1----:R-:W-:-:S04]  /*16a80*/  LOP3.LUT R3, R0, 0xffff, R5, 0x80, !PT ;  /* 0x0000ffff00037812 */ /* 0x002fc800078e8005 */
[----:B------:R-:W-:-:S13]  /*16a90*/  ISETP.NE.AND P0, PT, R3, R2, PT ;  /* 0x000000020300720c */ /* 0x000fda0003f05270 */
[----:B------:R-:W-:Y:S05]  /*16aa0*/  @P0 BRA `(.L_x_15) ;  /* 0x0000000000500947 */ /* 0x000fea0003800000 */
[----:B------:R-:W-:Y:S02]  /*16ab0*/  SHF.R.U32.HI R5, RZ, 0x10, R5 ;  /* 0x00000010ff057819 */ /* 0x000fe40000011605 */
[----:B------:R-:W-:-:S04]  /*16ac0*/  SHF.R.U32.HI R2, RZ, 0x10, R0 ;  /* 0x00000010ff027819 */ /* 0x000fc80000011600 */
[----:B------:R-:W-:-:S04]  /*16ad0*/  LOP3.LUT R5, R5, R2, RZ, 0xc0, !PT ;  /* 0x0000000205057212 */ /* 0x000fc800078ec0ff */
[----:B------:R-:W-:-:S13]  /*16ae0*/  ISETP.NE.AND P0, PT, R5, R2, PT ;  /* 0x000000020500720c */ /* 0x000fda0003f05270 */
[----:B------:R-:W-:Y:S05]  /*16af0*/  @P0 BRA `(.L_x_16) ;  /* 0x0000000000300947 */ /* 0x000fea0003800000 */
[----:B------:R-:W-:Y:S01]  /*16b00*/  R2UR UR4, R0 ;  /* 0x00000000000472ca */ /* 0x000fe200000e0000 */
[----:B------:R-:W-:Y:S01]  /*16b10*/  VOTEU.ANY UR5, UPT, PT ;  /* 0x0000000000057886 */ /* 0x000fe200038e0100 */
[----:B------:R-:W1:Y:S01]  /*16b20*/  S2R R0, SR_LANEID ;  /* 0x0000000000007919 */ /* 0x000e620000000000 */
[----:B------:R-:W-:-:S10]  /*16b30*/  UFLO.U32 UR5, UR5 ;  /* 0x00000005000572bd */ /* 0x000fd400080e0000 */
[----:B------:R-:W-:-:S06]  /*16b40*/  ULOP3.LUT UR4, URZ, UR4, URZ, 0x33, !UPT ;  /* 0x00000004ff047292 */ /* 0x000fcc000f8e33ff */
[----:B------:R-:W-:-:S04]  /*16b50*/  IMAD.U32 R2, RZ, RZ, UR4 ;  /* 0x00000004ff027e24 */ /* 0x000fc8000f8e00ff */
[----:B------:R-:W2:Y:S02]  /*16b60*/  REDUX UR7, R2 ;  /* 0x00000000020773c4 */ /* 0x000ea40000000000 */
[----:B------:R4:W-:Y:S01]  /*16b70*/  UTCATOMSWS.AND URZ, UR4 ;  /* 0x0000000400ff79e3 */ /* 0x0009e20008000000 */
[----:B-1----:R-:W-:Y:S01]  /*16b80*/  ISETP.EQ.U32.AND P0, PT, R0, UR5, PT ;  /* 0x0000000500007c0c */ /* 0x002fe2000bf02070 */
[----:B--2---:R-:W-:-:S12]  /*16b90*/  IMAD.U32 R0, RZ, RZ, UR7 ;  /* 0x00000007ff007e24 */ /* 0x004fd8000f8e00ff */
[----:B------:R4:W-:Y:S01]  /*16ba0*/  @P0 ATOMS.AND RZ, [UR6], R0 ;  /* 0x00000000ffff098c */ /* 0x0009e2000a800006 */
[----:B------:R-:W-:Y:S05]  /*16bb0*/  BRA `(.L_x_14) ;  /* 0x0000000000147947 */ /* 0x000fea0003800000 */
.L_x_16:
[----:B------:R-:W-:-:S07]  /*16bc0*/  MOV R2, 0x16be0 ;  /* 0x00016be000027802 */ /* 0x000fce0000000f00 */
[----:B------:R-:W-:Y:S05]  /*16bd0*/  CALL.REL.NOINC `($__internal_0_$__cuda_sm10x_tcgen05_guardrail_trap_col_being_dealloced_not_returned_by_alloc) ;  /* 0x00000000002c7944 */ /* 0x000fea0003c00000 */
[----:B------:R-:W-:Y:S05]  /*16be0*/  BRA `(.L_x_14) ;  /* 0x0000000000087947 */ /* 0x000fea0003800000 */
.L_x_15:
[----:B------:R-:W-:-:S07]  /*16bf0*/  MOV R2, 0x16c10 ;  /* 0x00016c1000027802 */ /* 0x000fce0000000f00 */
[----:B------:R-:W-:Y:S05]  /*16c00*/  CALL.REL.NOINC `($__internal_2_$__cuda_sm10x_tcgen05_guardrail_trap_unallocated_columns_being_dealloced) ;  /* 0x0000000000387944 */ /* 0x000fea0003c00000 */
.L_x_14:
[----:B------:R-:W-:Y:S01]  /*16c10*/  NOP ;  /* 0x0000000000007918 */ /* 0x000fe20000000000 */
[----:B----4-:R-:W-:Y:S05]  /*16c20*/  EXIT ;  /* 0x000000000000794d */ /* 0x010fea0003800000 */
.L_x_9:
[----:B------:R-:W1:Y:S02]  /*16c30*/  SYNCS.PHASECHK.TRANS64.TRYWAIT P1, [UR8], R4 ;  /* 0x00000004ff0075a7 */ /* 0x000e640008021108 */
[----:B-1----:R-:W-:Y:S05]  /*16c40*/  @!P1 BRA `(.L_x_9) ;  /* 0xfffffffc00f89947 */ /* 0x002fea000383ffff */
[----:B------:R-:W-:Y:S05]  /*16c50*/  BRA `(.L_x_17) ;  /* 0xffffff8c00ec7947 */ /* 0x000fea000383ffff */
.L_x_13:
[----:B------:R-:W1:Y:S02]  /*16c60*/  SYNCS.PHASECHK.TRANS64.TRYWAIT P6, [UR8], R4 ;  /* 0x00000004ff0075a7 */ /* 0x000e6400080c1108 */
[----:B-1----:R-:W-:Y:S05]  /*16c70*/  @!P6 BRA `(.L_x_13) ;  /* 0xfffffffc00f8e947 */ /* 0x002fea000383ffff */
[----:B------:R-:W-:Y:S05]  /*16c80*/  BRA `(.L_x_12) ;  /* 0xffffffc400a07947 */ /* 0x000fea000383ffff */
        .weak           $__internal_0_$__cuda_sm10x_tcgen05_guardrail_trap_col_being_dealloced_not_returned_by_alloc
        .type           $__internal_0_$__cuda_sm10x_tcgen05_guardrail_trap_col_being_dealloced_not_returned_by_alloc,@function
        .size           $__internal_0_$__cuda_sm10x_tcgen05_guardrail_trap_col_being_dealloced_not_returned_by_alloc,($__internal_1_$__cuda_sm10x_tcgen05_guardrail_trap_phase_invalid_during_alloc - $__internal_0_$__cuda_sm10x_tcgen05_guardrail_trap_col_being_dealloced_not_returned_by_alloc)
$__internal_0_$__cuda_sm10x_tcgen05_guardrail_trap_col_being_dealloced_not_returned_by_alloc:
[----:B------:R-:W-:Y:S05]  /*16c90*/  BPT.TRAP 0x1 ;  /* 0x000000040000795c */ /* 0x000fea0000300000 */
[----:B------:R-:W-:-:S04]  /*16ca0*/  IMAD.MOV.U32 R3, RZ, RZ, 0x0 ;  /* 0x00000000ff037424 */ /* 0x000fc800078e00ff */
[----:B------:R-:W-:Y:S05]  /*16cb0*/  RET.REL.NODEC R2 `(matmul_kernel) ;  /* 0xfffffe9002d07950 */ /* 0x000fea0003c3ffff */
        .weak           $__internal_1_$__cuda_sm10x_tcgen05_guardrail_trap_phase_invalid_during_alloc
        .type           $__internal_1_$__cuda_sm10x_tcgen05_guardrail_trap_phase_invalid_during_alloc,@function
        .size           $__internal_1_$__cuda_sm10x_tcgen05_guardrail_trap_phase_invalid_during_alloc,($__internal_2_$__cuda_sm10x_tcgen05_guardrail_trap_unallocated_columns_being_dealloced - $__internal_1_$__cuda_sm10x_tcgen05_guardrail_trap_phase_invalid_during_alloc)
$__internal_1_$__cuda_sm10x_tcgen05_guardrail_trap_phase_invalid_during_alloc:
[----:B------:R-:W-:Y:S05]  /*16cc0*/  BPT.TRAP 0x1 ;  /* 0x000000040000795c */ /* 0x000fea0000300000 */
[----:B------:R-:W-:-:S04]  /*16cd0*/  IMAD.MOV.U32 R5, RZ, RZ, 0x0 ;  /* 0x00000000ff057424 */ /* 0x000fc800078e00ff */
[----:B------:R-:W-:Y:S05]  /*16ce0*/  RET.REL.NODEC R4 `(matmul_kernel) ;  /* 0xfffffe9004c47950 */ /* 0x000fea0003c3ffff */
        .weak           $__internal_2_$__cuda_sm10x_tcgen05_guardrail_trap_unallocated_columns_being_dealloced
        .type           $__internal_2_$__cuda_sm10x_tcgen05_guardrail_trap_unallocated_columns_being_dealloced,@function
        .size           $__internal_2_$__cuda_sm10x_tcgen05_guardrail_trap_unallocated_columns_being_dealloced,(.L_x_21 - $__internal_2_$__cuda_sm10x_tcgen05_guardrail_trap_unallocated_columns_being_dealloced)
$__internal_2_$__cuda_sm10x_tcgen05_guardrail_trap_unallocated_columns_being_dealloced:
[----:B------:R-:W-:Y:S05]  /*16cf0*/  BPT.TRAP 0x1 ;  /* 0x000000040000795c */ /* 0x000fea0000300000 */
[----:B------:R-:W-:-:S04]  /*16d00*/  IMAD.MOV.U32 R3, RZ, RZ, 0x0 ;  /* 0x00000000ff037424 */ /* 0x000fc800078e00ff */
[----:B------:R-:W-:Y:S05]  /*16d10*/  RET.REL.NODEC R2 `(matmul_kernel) ;  /* 0xfffffe9002b87950 */ /* 0x000fea0003c3ffff */
.L_x_18:
[----:B------:R-:W-:-:S00]  /*16d20*/  BRA `(.L_x_18) ;  /* 0xfffffffc00fc7947 */ /* 0x000fc0000383ffff */
[----:B------:R-:W-:-:S00]  /*16d30*/  NOP ;  /* 0x0000000000007918 */ /* 0x000fc00000000000 */
        /* <DEDUP_REMOVED lines=12> */
.L_x_21:


//--------------------- .nv.shared.matmul_kernel  --------------------------
	.section	.nv.shared.matmul_kernel,"aw",@nobits
	.sectionflags	@""
	.align	16
	.zero		1024


//--------------------- .nv.shared.reserved.0     --------------------------
	.section	.nv.shared.reserved.0,"aw",@nobits
	.align	8
	.weak		__nv_reservedSMEM_offset_0_alias
	.size		__nv_reservedSMEM_offset_0_alias, 0, 64
	.other		__nv_reservedSMEM_offset_0_alias,@"STO_CUDA_RESERVED_SHARED STV_DEFAULT"
__nv_reservedSMEM_offset_0_alias:
	.zero		0
.nv.shared.reserved.0:
	.zero		64
	.weak		__nv_reservedSMEM_allocation_phase
	.type		__nv_reservedSMEM_allocation_phase,@object
	.size		__nv_reservedSMEM_allocation_phase,(.L_0 - __nv_reservedSMEM_allocation_phase)
__nv_reservedSMEM_allocation_phase:
	.zero		1
.L_0:
	.zero		7
	.weak		__nv_reservedSMEM_devtool_atexit_pc
	.type		__nv_reservedSMEM_devtool_atexit_pc,@object
	.size		__nv_reservedSMEM_devtool_atexit_pc,(__nv_reservedSMEM_allocation_mask - __nv_reservedSMEM_devtool_atexit_pc)
__nv_reservedSMEM_devtool_atexit_pc:
	.zero		8
	.weak		__nv_reservedSMEM_allocation_mask
	.type		__nv_reservedSMEM_allocation_mask,@object
	.size		__nv_reservedSMEM_allocation_mask,(.L_2 - __nv_reservedSMEM_allocation_mask)
__nv_reservedSMEM_allocation_mask:
	.zero		4
.L_2:


//--------------------- .nv.constant0.matmul_kernel --------------------------
	.section	.nv.constant0.matmul_kernel,"a",@progbits
	.sectionflags	@""
	.align	4
.nv.constant0.matmul_kernel:
	.zero		976


//--------------------- SYMBOLS --------------------------

	.type		.nv.reservedSmem.offset0,@object
	.size		.nv.reservedSmem.offset0,0x4
	.type		.nv.reservedSmem.cap,@object
	.size		.nv.reservedSmem.cap,0x4
